	.target	sm_80

	.elftype	@"ET_EXEC"


//--------------------- .note.nv.tkinfo           --------------------------
	.section	.note.nv.tkinfo,"",@"SHT_NOTE"
	.sectionflags	@"SHF_NOTE_NV_TKINFO"
	.tkinfo
        /*0018*/ 	.word	0x00000002
        /*0030*/ 	.string	""
        /*0030*/ 	.string	"ptxas"
        /*0030*/ 	.string	"Cuda compilation tools, release 13.0, V13.0.88"
        /*0030*/ 	.string	"Build cuda_13.0.r13.0/compiler.36424714_0"
        /*0030*/ 	.string	"-v  -suppress-debug-info  -lineinfo  -arch sm_80 "



//--------------------- .note.nv.cuinfo           --------------------------
	.section	.note.nv.cuinfo,"",@"SHT_NOTE"
	.sectionflags	@"SHF_NOTE_NV_CUINFO"
        /*0018*/ 	.short	0x0002
        /*001a*/ 	.short	0x0050
        /*001c*/ 	.short	0x0082
	.zero		2


//--------------------- .nv.info                  --------------------------
	.section	.nv.info,"",@"SHT_CUDA_INFO"
	.align	4


	//----- nvinfo : EIATTR_REGCOUNT
	.align		4
        /*0000*/ 	.byte	0x04, 0x2f
        /*0002*/ 	.short	(.L_1 - .L_0)
	.align		4
.L_0:
        /*0004*/ 	.word	index@(matmul_kernel)
        /*0008*/ 	.word	0x000000ff


	//----- nvinfo : EIATTR_FRAME_SIZE
	.align		4
.L_1:
        /*000c*/ 	.byte	0x04, 0x11
        /*000e*/ 	.short	(.L_3 - .L_2)
	.align		4
.L_2:
        /*0010*/ 	.word	index@(matmul_kernel)
        /*0014*/ 	.word	0x00002fa0


	//----- nvinfo : EIATTR_MIN_STACK_SIZE
	.align		4
.L_3:
        /*0018*/ 	.byte	0x04, 0x12
        /*001a*/ 	.short	(.L_5 - .L_4)
	.align		4
.L_4:
        /*001c*/ 	.word	index@(matmul_kernel)
        /*0020*/ 	.word	0x00002fa0
.L_5:


//--------------------- .nv.info.matmul_kernel    --------------------------
	.section	.nv.info.matmul_kernel,"",@"SHT_CUDA_INFO"
	.sectionflags	@""
	.align	4


	//----- nvinfo : EIATTR_CUDA_API_VERSION
	.align		4
        /*0000*/ 	.byte	0x04, 0x37
        /*0002*/ 	.short	(.L_7 - .L_6)
.L_6:
        /*0004*/ 	.word	0x00000082


	//----- nvinfo : EIATTR_SW2861232_WAR
	.align		4
.L_7:
        /*0008*/ 	.byte	0x01, 0x35
	.zero		2


	//----- nvinfo : EIATTR_PARAM_CBANK
	.align		4
        /*000c*/ 	.byte	0x04, 0x0a
        /*000e*/ 	.short	(.L_9 - .L_8)
	.align		4
.L_8:
        /*0010*/ 	.word	index@(.nv.constant0.matmul_kernel)
        /*0014*/ 	.short	0x0160
        /*0016*/ 	.short	0x0050


	//----- nvinfo : EIATTR_CBANK_PARAM_SIZE
	.align		4
.L_9:
        /*0018*/ 	.byte	0x03, 0x19
        /*001a*/ 	.short	0x0050


	//----- nvinfo : EIATTR_KPARAM_INFO
	.align		4
        /*001c*/ 	.byte	0x04, 0x17
        /*001e*/ 	.short	(.L_11 - .L_10)
.L_10:
        /*0020*/ 	.word	0x00000000
        /*0024*/ 	.short	0x000d
        /*0026*/ 	.short	0x0048
        /*0028*/ 	.byte	0x00, 0xf4, 0x21, 0x00


	//----- nvinfo : EIATTR_KPARAM_INFO
	.align		4
.L_11:
        /*002c*/ 	.byte	0x04, 0x17
        /*002e*/ 	.short	(.L_13 - .L_12)
.L_12:
        /*0030*/ 	.word	0x00000000
        /*0034*/ 	.short	0x000c
        /*0036*/ 	.short	0x0040
        /*0038*/ 	.byte	0x00, 0xf4, 0x21, 0x00


	//----- nvinfo : EIATTR_KPARAM_INFO
	.align		4
.L_13:
        /*003c*/ 	.byte	0x04, 0x17
        /*003e*/ 	.short	(.L_15 - .L_14)
.L_14:
        /*0040*/ 	.word	0x00000000
        /*0044*/ 	.short	0x000b
        /*0046*/ 	.short	0x0038
        /*0048*/ 	.byte	0x00, 0xf0, 0x11, 0x00


	//----- nvinfo : EIATTR_KPARAM_INFO
	.align		4
.L_15:
        /*004c*/ 	.byte	0x04, 0x17
        /*004e*/ 	.short	(.L_17 - .L_16)
.L_16:
        /*0050*/ 	.word	0x00000000
        /*0054*/ 	.short	0x000a
        /*0056*/ 	.short	0x0034
        /*0058*/ 	.byte	0x00, 0xf0, 0x11, 0x00


	//----- nvinfo : EIATTR_KPARAM_INFO
	.align		4
.L_17:
        /*005c*/ 	.byte	0x04, 0x17
        /*005e*/ 	.short	(.L_19 - .L_18)
.L_18:
        /*0060*/ 	.word	0x00000000
        /*0064*/ 	.short	0x0009
        /*0066*/ 	.short	0x0030
        /*0068*/ 	.byte	0x00, 0xf0, 0x11, 0x00


	//----- nvinfo : EIATTR_KPARAM_INFO
	.align		4
.L_19:
        /*006c*/ 	.byte	0x04, 0x17
        /*006e*/ 	.short	(.L_21 - .L_20)
.L_20:
        /*0070*/ 	.word	0x00000000
        /*0074*/ 	.short	0x0008
        /*0076*/ 	.short	0x002c
        /*0078*/ 	.byte	0x00, 0xf0, 0x11, 0x00


	//----- nvinfo : EIATTR_KPARAM_INFO
	.align		4
.L_21:
        /*007c*/ 	.byte	0x04, 0x17
        /*007e*/ 	.short	(.L_23 - .L_22)
.L_22:
        /*0080*/ 	.word	0x00000000
        /*0084*/ 	.short	0x0007
        /*0086*/ 	.short	0x0028
        /*0088*/ 	.byte	0x00, 0xf0, 0x11, 0x00


	//----- nvinfo : EIATTR_KPARAM_INFO
	.align		4
.L_23:
        /*008c*/ 	.byte	0x04, 0x17
        /*008e*/ 	.short	(.L_25 - .L_24)
.L_24:
        /*0090*/ 	.word	0x00000000
        /*0094*/ 	.short	0x0006
        /*0096*/ 	.short	0x0024
        /*0098*/ 	.byte	0x00, 0xf0, 0x11, 0x00


	//----- nvinfo : EIATTR_KPARAM_INFO
	.align		4
.L_25:
        /*009c*/ 	.byte	0x04, 0x17
        /*009e*/ 	.short	(.L_27 - .L_26)
.L_26:
        /*00a0*/ 	.word	0x00000000
        /*00a4*/ 	.short	0x0005
        /*00a6*/ 	.short	0x0020
        /*00a8*/ 	.byte	0x00, 0xf0, 0x11, 0x00


	//----- nvinfo : EIATTR_KPARAM_INFO
	.align		4
.L_27:
        /*00ac*/ 	.byte	0x04, 0x17
        /*00ae*/ 	.short	(.L_29 - .L_28)
.L_28:
        /*00b0*/ 	.word	0x00000000
        /*00b4*/ 	.short	0x0004
        /*00b6*/ 	.short	0x001c
        /*00b8*/ 	.byte	0x00, 0xf0, 0x11, 0x00


	//----- nvinfo : EIATTR_KPARAM_INFO
	.align		4
.L_29:
        /*00bc*/ 	.byte	0x04, 0x17
        /*00be*/ 	.short	(.L_31 - .L_30)
.L_30:
        /*00c0*/ 	.word	0x00000000
        /*00c4*/ 	.short	0x0003
        /*00c6*/ 	.short	0x0018
        /*00c8*/ 	.byte	0x00, 0xf0, 0x11, 0x00


	//----- nvinfo : EIATTR_KPARAM_INFO
	.align		4
.L_31:
        /*00cc*/ 	.byte	0x04, 0x17
        /*00ce*/ 	.short	(.L_33 - .L_32)
.L_32:
        /*00d0*/ 	.word	0x00000000
        /*00d4*/ 	.short	0x0002
        /*00d6*/ 	.short	0x0010
        /*00d8*/ 	.byte	0x00, 0xf4, 0x21, 0x00


	//----- nvinfo : EIATTR_KPARAM_INFO
	.align		4
.L_33:
        /*00dc*/ 	.byte	0x04, 0x17
        /*00de*/ 	.short	(.L_35 - .L_34)
.L_34:
        /*00e0*/ 	.word	0x00000000
        /*00e4*/ 	.short	0x0001
        /*00e6*/ 	.short	0x0008
        /*00e8*/ 	.byte	0x00, 0xf4, 0x21, 0x00


	//----- nvinfo : EIATTR_KPARAM_INFO
	.align		4
.L_35:
        /*00ec*/ 	.byte	0x04, 0x17
        /*00ee*/ 	.short	(.L_37 - .L_36)
.L_36:
        /*00f0*/ 	.word	0x00000000
        /*00f4*/ 	.short	0x0000
        /*00f6*/ 	.short	0x0000
        /*00f8*/ 	.byte	0x00, 0xf4, 0x21, 0x00


	//----- nvinfo : EIATTR_MAXREG_COUNT
	.align		4
.L_37:
        /*00fc*/ 	.byte	0x03, 0x1b
        /*00fe*/ 	.short	0x00ff


	//----- nvinfo : EIATTR_NUM_BARRIERS
	.align		4
        /*0100*/ 	.byte	0x02, 0x4c
        /*0102*/ 	.byte	0x01
	.zero		1


	//----- nvinfo : EIATTR_ANNOTATIONS
	.align		4
        /*0104*/ 	.byte	0x04, 0x55
        /*0106*/ 	.short	(.L_39 - .L_38)


	//   ....[0]....
.L_38:
        /*0108*/ 	.word	0x00000001
        /*010c*/ 	.byte	0xc0, 0x05, 0x00, 0x00, 0x01, 0x00, 0x00, 0x00, 0x10, 0x06, 0x00, 0x00, 0x01, 0x00, 0x00, 0x00
        /* <DEDUP_REMOVED lines=2465> */
        /*9b2c*/ 	.byte	0x50, 0x55, 0x02, 0x00, 0x01, 0x00, 0x00, 0x00, 0x60, 0x55, 0x02, 0x00


	//----- nvinfo : EIATTR_MERCURY_ISA_VERSION
	.align		4
.L_39:
        /*9b38*/ 	.byte	0x03, 0x5f
        /*9b3a*/ 	.short	0x0000


	//----- nvinfo : EIATTR_COOP_GROUP_MASK_REGIDS
	.align		4
        /*9b3c*/ 	.byte	0x04, 0x29
        /*9b3e*/ 	.short	(.L_41 - .L_40)


	//   ....[0]....
.L_40:
        /*9b40*/ 	.word	0xffffffff


	//   ....[1]....
        /*9b44*/ 	.word	0xffffffff


	//   ....[2]....
        /*9b48*/ 	.word	0xffffffff


	//   ....[3]....
        /*9b4c*/ 	.word	0xffffffff


	//   ....[4]....
        /*9b50*/ 	.word	0xffffffff


	//   ....[5]....
        /*9b54*/ 	.word	0xffffffff


	//   ....[6]....
        /*9b58*/ 	.word	0xffffffff


	//   ....[7]....
        /*9b5c*/ 	.word	0xffffffff


	//   ....[8]....
        /*9b60*/ 	.word	0xffffffff


	//   ....[9]....
        /*9b64*/ 	.word	0xffffffff


	//   ....[10]....
        /*9b68*/ 	.word	0xffffffff


	//   ....[11]....
        /*9b6c*/ 	.word	0xffffffff


	//   ....[12]....
        /*9b70*/ 	.word	0xffffffff


	//   ....[13]....
        /*9b74*/ 	.word	0xffffffff


	//   ....[14]....
        /*9b78*/ 	.word	0xffffffff


	//   ....[15]....
        /*9b7c*/ 	.word	0xffffffff


	//   ....[16]....
        /*9b80*/ 	.word	0xffffffff


	//   ....[17]....
        /*9b84*/ 	.word	0xffffffff


	//   ....[18]....
        /*9b88*/ 	.word	0xffffffff


	//   ....[19]....
        /*9b8c*/ 	.word	0xffffffff


	//   ....[20]....
        /*9b90*/ 	.word	0xffffffff


	//   ....[21]....
        /*9b94*/ 	.word	0xffffffff


	//   ....[22]....
        /*9b98*/ 	.word	0xffffffff


	//   ....[23]....
        /*9b9c*/ 	.word	0xffffffff


	//   ....[24]....
        /*9ba0*/ 	.word	0xffffffff


	//   ....[25]....
        /*9ba4*/ 	.word	0xffffffff


	//   ....[26]....
        /*9ba8*/ 	.word	0xffffffff


	//   ....[27]....
        /*9bac*/ 	.word	0xffffffff


	//   ....[28]....
        /*9bb0*/ 	.word	0xffffffff


	//   ....[29]....
        /*9bb4*/ 	.word	0xffffffff


	//   ....[30]....
        /*9bb8*/ 	.word	0xffffffff


	//   ....[31]....
        /*9bbc*/ 	.word	0xffffffff


	//   ....[32]....
        /*9bc0*/ 	.word	0xffffffff


	//   ....[33]....
        /*9bc4*/ 	.word	0xffffffff


	//   ....[34]....
        /*9bc8*/ 	.word	0xffffffff


	//   ....[35]....
        /*9bcc*/ 	.word	0xffffffff


	//   ....[36]....
        /*9bd0*/ 	.word	0xffffffff


	//   ....[37]....
        /*9bd4*/ 	.word	0xffffffff


	//   ....[38]....
        /*9bd8*/ 	.word	0xffffffff


	//   ....[39]....
        /*9bdc*/ 	.word	0xffffffff


	//   ....[40]....
        /*9be0*/ 	.word	0xffffffff


	//   ....[41]....
        /*9be4*/ 	.word	0xffffffff


	//   ....[42]....
        /*9be8*/ 	.word	0xffffffff


	//   ....[43]....
        /*9bec*/ 	.word	0xffffffff


	//   ....[44]....
        /*9bf0*/ 	.word	0xffffffff


	//   ....[45]....
        /*9bf4*/ 	.word	0xffffffff


	//   ....[46]....
        /*9bf8*/ 	.word	0xffffffff


	//   ....[47]....
        /*9bfc*/ 	.word	0xffffffff


	//   ....[48]....
        /*9c00*/ 	.word	0xffffffff


	//   ....[49]....
        /*9c04*/ 	.word	0xffffffff


	//   ....[50]....
        /*9c08*/ 	.word	0xffffffff


	//   ....[51]....
        /*9c0c*/ 	.word	0xffffffff


	//   ....[52]....
        /*9c10*/ 	.word	0xffffffff


	//   ....[53]....
        /*9c14*/ 	.word	0xffffffff


	//   ....[54]....
        /*9c18*/ 	.word	0xffffffff


	//   ....[55]....
        /*9c1c*/ 	.word	0xffffffff


	//   ....[56]....
        /*9c20*/ 	.word	0xffffffff


	//   ....[57]....
        /*9c24*/ 	.word	0xffffffff


	//   ....[58]....
        /*9c28*/ 	.word	0xffffffff


	//   ....[59]....
        /*9c2c*/ 	.word	0xffffffff


	//   ....[60]....
        /*9c30*/ 	.word	0xffffffff


	//   ....[61]....
        /*9c34*/ 	.word	0xffffffff


	//   ....[62]....
        /*9c38*/ 	.word	0xffffffff


	//   ....[63]....
        /*9c3c*/ 	.word	0xffffffff


	//   ....[64]....
        /*9c40*/ 	.word	0xffffffff


	//   ....[65]....
        /*9c44*/ 	.word	0xffffffff


	//   ....[66]....
        /*9c48*/ 	.word	0xffffffff


	//   ....[67]....
        /*9c4c*/ 	.word	0xffffffff


	//   ....[68]....
        /*9c50*/ 	.word	0xffffffff


	//   ....[69]....
        /*9c54*/ 	.word	0xffffffff


	//   ....[70]....
        /*9c58*/ 	.word	0xffffffff


	//   ....[71]....
        /*9c5c*/ 	.word	0xffffffff


	//   ....[72]....
        /*9c60*/ 	.word	0xffffffff


	//   ....[73]....
        /*9c64*/ 	.word	0xffffffff


	//   ....[74]....
        /*9c68*/ 	.word	0xffffffff


	//   ....[75]....
        /*9c6c*/ 	.word	0xffffffff


	//   ....[76]....
        /*9c70*/ 	.word	0xffffffff


	//   ....[77]....
        /*9c74*/ 	.word	0xffffffff


	//   ....[78]....
        /*9c78*/ 	.word	0xffffffff


	//   ....[79]....
        /*9c7c*/ 	.word	0xffffffff


	//   ....[80]....
        /*9c80*/ 	.word	0xffffffff


	//   ....[81]....
        /*9c84*/ 	.word	0xffffffff


	//   ....[82]....
        /*9c88*/ 	.word	0xffffffff


	//   ....[83]....
        /*9c8c*/ 	.word	0xffffffff


	//   ....[84]....
        /*9c90*/ 	.word	0xffffffff


	//   ....[85]....
        /*9c94*/ 	.word	0xffffffff


	//   ....[86]....
        /*9c98*/ 	.word	0xffffffff


	//   ....[87]....
        /*9c9c*/ 	.word	0xffffffff


	//   ....[88]....
        /*9ca0*/ 	.word	0xffffffff


	//   ....[89]....
        /*9ca4*/ 	.word	0xffffffff


	//   ....[90]....
        /*9ca8*/ 	.word	0xffffffff


	//   ....[91]....
        /*9cac*/ 	.word	0xffffffff


	//   ....[92]....
        /*9cb0*/ 	.word	0xffffffff


	//   ....[93]....
        /*9cb4*/ 	.word	0xffffffff


	//   ....[94]....
        /*9cb8*/ 	.word	0xffffffff


	//   ....[95]....
        /*9cbc*/ 	.word	0xffffffff


	//   ....[96]....
        /*9cc0*/ 	.word	0xffffffff


	//   ....[97]....
        /*9cc4*/ 	.word	0xffffffff


	//   ....[98]....
        /*9cc8*/ 	.word	0xffffffff


	//   ....[99]....
        /*9ccc*/ 	.word	0xffffffff


	//   ....[100]....
        /*9cd0*/ 	.word	0xffffffff


	//   ....[101]....
        /*9cd4*/ 	.word	0xffffffff


	//   ....[102]....
        /*9cd8*/ 	.word	0xffffffff


	//   ....[103]....
        /*9cdc*/ 	.word	0xffffffff


	//   ....[104]....
        /*9ce0*/ 	.word	0xffffffff


	//   ....[105]....
        /*9ce4*/ 	.word	0xffffffff


	//   ....[106]....
        /*9ce8*/ 	.word	0xffffffff


	//   ....[107]....
        /*9cec*/ 	.word	0xffffffff


	//   ....[108]....
        /*9cf0*/ 	.word	0xffffffff


	//   ....[109]....
        /*9cf4*/ 	.word	0xffffffff


	//   ....[110]....
        /*9cf8*/ 	.word	0xffffffff


	//   ....[111]....
        /*9cfc*/ 	.word	0xffffffff


	//   ....[112]....
        /*9d00*/ 	.word	0xffffffff


	//   ....[113]....
        /*9d04*/ 	.word	0xffffffff


	//   ....[114]....
        /*9d08*/ 	.word	0xffffffff


	//   ....[115]....
        /*9d0c*/ 	.word	0xffffffff


	//   ....[116]....
        /*9d10*/ 	.word	0xffffffff


	//   ....[117]....
        /*9d14*/ 	.word	0xffffffff


	//   ....[118]....
        /*9d18*/ 	.word	0xffffffff


	//   ....[119]....
        /*9d1c*/ 	.word	0xffffffff


	//   ....[120]....
        /*9d20*/ 	.word	0xffffffff


	//   ....[121]....
        /*9d24*/ 	.word	0xffffffff


	//   ....[122]....
        /*9d28*/ 	.word	0xffffffff


	//   ....[123]....
        /*9d2c*/ 	.word	0xffffffff


	//   ....[124]....
        /*9d30*/ 	.word	0xffffffff


	//   ....[125]....
        /*9d34*/ 	.word	0xffffffff


	//   ....[126]....
        /*9d38*/ 	.word	0xffffffff


	//----- nvinfo : EIATTR_COOP_GROUP_INSTR_OFFSETS
	.align		4
.L_41:
        /*9d3c*/ 	.byte	0x04, 0x28
        /*9d3e*/ 	.short	(.L_43 - .L_42)


	//   ....[0]....
.L_42:
        /*9d40*/ 	.word	0x0004b470


	//   ....[1]....
        /*9d44*/ 	.word	0x0004b510


	//   ....[2]....
        /*9d48*/ 	.word	0x0004b640


	//   ....[3]....
        /*9d4c*/ 	.word	0x0004b730


	//   ....[4]....
        /*9d50*/ 	.word	0x0004b890


	//   ....[5]....
        /*9d54*/ 	.word	0x0004b950


	//   ....[6]....
        /*9d58*/ 	.word	0x0004ba00


	//   ....[7]....
        /*9d5c*/ 	.word	0x0004bb40


	//   ....[8]....
        /*9d60*/ 	.word	0x0004bc70


	//   ....[9]....
        /*9d64*/ 	.word	0x0004bd70


	//   ....[10]....
        /*9d68*/ 	.word	0x0004bee0


	//   ....[11]....
        /*9d6c*/ 	.word	0x0004bfa0


	//   ....[12]....
        /*9d70*/ 	.word	0x0004c0c0


	//   ....[13]....
        /*9d74*/ 	.word	0x0004c210


	//   ....[14]....
        /*9d78*/ 	.word	0x0004c350


	//   ....[15]....
        /*9d7c*/ 	.word	0x0004c470


	//   ....[16]....
        /*9d80*/ 	.word	0x0004c5a0


	//   ....[17]....
        /*9d84*/ 	.word	0x0004c670


	//   ....[18]....
        /*9d88*/ 	.word	0x0004c7d0


	//   ....[19]....
        /*9d8c*/ 	.word	0x0004c890


	//   ....[20]....
        /*9d90*/ 	.word	0x0004c9f0


	//   ....[21]....
        /*9d94*/ 	.word	0x0004cab0


	//   ....[22]....
        /*9d98*/ 	.word	0x0004cb60


	//   ....[23]....
        /*9d9c*/ 	.word	0x0004cca0


	//   ....[24]....
        /*9da0*/ 	.word	0x0004ce40


	//   ....[25]....
        /*9da4*/ 	.word	0x0004ceb0


	//   ....[26]....
        /*9da8*/ 	.word	0x0004d010


	//   ....[27]....
        /*9dac*/ 	.word	0x0004d0d0


	//   ....[28]....
        /*9db0*/ 	.word	0x0004d230


	//   ....[29]....
        /*9db4*/ 	.word	0x0004d2f0


	//   ....[30]....
        /*9db8*/ 	.word	0x0004d450


	//   ....[31]....
        /*9dbc*/ 	.word	0x0004d510


	//   ....[32]....
        /*9dc0*/ 	.word	0x0004d670


	//   ....[33]....
        /*9dc4*/ 	.word	0x0004d730


	//   ....[34]....
        /*9dc8*/ 	.word	0x0004d890


	//   ....[35]....
        /*9dcc*/ 	.word	0x0004d950


	//   ....[36]....
        /*9dd0*/ 	.word	0x0004dab0


	//   ....[37]....
        /*9dd4*/ 	.word	0x0004db70


	//   ....[38]....
        /*9dd8*/ 	.word	0x0004dc20


	//   ....[39]....
        /*9ddc*/ 	.word	0x0004dd60


	//   ....[40]....
        /*9de0*/ 	.word	0x0004df00


	//   ....[41]....
        /*9de4*/ 	.word	0x0004df70


	//   ....[42]....
        /*9de8*/ 	.word	0x0004e0d0


	//   ....[43]....
        /*9dec*/ 	.word	0x0004e190


	//   ....[44]....
        /*9df0*/ 	.word	0x0004e2f0


	//   ....[45]....
        /*9df4*/ 	.word	0x0004e3b0


	//   ....[46]....
        /*9df8*/ 	.word	0x0004e510


	//   ....[47]....
        /*9dfc*/ 	.word	0x0004e5d0


	//   ....[48]....
        /*9e00*/ 	.word	0x0004e730


	//   ....[49]....
        /*9e04*/ 	.word	0x0004e7f0


	//   ....[50]....
        /*9e08*/ 	.word	0x0004e950


	//   ....[51]....
        /*9e0c*/ 	.word	0x0004ea10


	//   ....[52]....
        /*9e10*/ 	.word	0x0004eb70


	//   ....[53]....
        /*9e14*/ 	.word	0x0004ec30


	//   ....[54]....
        /*9e18*/ 	.word	0x0004ece0


	//   ....[55]....
        /*9e1c*/ 	.word	0x0004edc0


	//   ....[56]....
        /*9e20*/ 	.word	0x0004ef80


	//   ....[57]....
        /*9e24*/ 	.word	0x0004f030


	//   ....[58]....
        /*9e28*/ 	.word	0x0004f1a0


	//   ....[59]....
        /*9e2c*/ 	.word	0x0004f250


	//   ....[60]....
        /*9e30*/ 	.word	0x0004f3c0


	//   ....[61]....
        /*9e34*/ 	.word	0x0004f470


	//   ....[62]....
        /*9e38*/ 	.word	0x0004f5e0


	//   ....[63]....
        /*9e3c*/ 	.word	0x0004f690


	//   ....[64]....
        /*9e40*/ 	.word	0x0004f800


	//   ....[65]....
        /*9e44*/ 	.word	0x0004f8b0


	//   ....[66]....
        /*9e48*/ 	.word	0x0004fa20


	//   ....[67]....
        /*9e4c*/ 	.word	0x0004fad0


	//   ....[68]....
        /*9e50*/ 	.word	0x0004fc00


	//   ....[69]....
        /*9e54*/ 	.word	0x0004fcd0


	//   ....[70]....
        /*9e58*/ 	.word	0x0004fd80


	//   ....[71]....
        /*9e5c*/ 	.word	0x0004fe60


	//   ....[72]....
        /*9e60*/ 	.word	0x00050020


	//   ....[73]....
        /*9e64*/ 	.word	0x000500d0


	//   ....[74]....
        /*9e68*/ 	.word	0x00050240


	//   ....[75]....
        /*9e6c*/ 	.word	0x000502f0


	//   ....[76]....
        /*9e70*/ 	.word	0x00050460


	//   ....[77]....
        /*9e74*/ 	.word	0x00050510


	//   ....[78]....
        /*9e78*/ 	.word	0x00050680


	//   ....[79]....
        /*9e7c*/ 	.word	0x00050710


	//   ....[80]....
        /*9e80*/ 	.word	0x000508b0


	//   ....[81]....
        /*9e84*/ 	.word	0x00050960


	//   ....[82]....
        /*9e88*/ 	.word	0x00050ad0


	//   ....[83]....
        /*9e8c*/ 	.word	0x00050b80


	//   ....[84]....
        /*9e90*/ 	.word	0x00050cb0


	//   ....[85]....
        /*9e94*/ 	.word	0x00050d80


	//   ....[86]....
        /*9e98*/ 	.word	0x00050e30


	//   ....[87]....
        /*9e9c*/ 	.word	0x00050f60


	//   ....[88]....
        /*9ea0*/ 	.word	0x00051110


	//   ....[89]....
        /*9ea4*/ 	.word	0x00051180


	//   ....[90]....
        /*9ea8*/ 	.word	0x000512e0


	//   ....[91]....
        /*9eac*/ 	.word	0x000513a0


	//   ....[92]....
        /*9eb0*/ 	.word	0x00051500


	//   ....[93]....
        /*9eb4*/ 	.word	0x000515c0


	//   ....[94]....
        /*9eb8*/ 	.word	0x000516f0


	//   ....[95]....
        /*9ebc*/ 	.word	0x000517e0


	//   ....[96]....
        /*9ec0*/ 	.word	0x000518c0


	//   ....[97]....
        /*9ec4*/ 	.word	0x00051a00


	//   ....[98]....
        /*9ec8*/ 	.word	0x00051b30


	//   ....[99]....
        /*9ecc*/ 	.word	0x00051c20


	//   ....[100]....
        /*9ed0*/ 	.word	0x00051d80


	//   ....[101]....
        /*9ed4*/ 	.word	0x00051e00


	//   ....[102]....
        /*9ed8*/ 	.word	0x00051e90


	//   ....[103]....
        /*9edc*/ 	.word	0x00051ee0


	//   ....[104]....
        /*9ee0*/ 	.word	0x00052080


	//   ....[105]....
        /*9ee4*/ 	.word	0x000520e0


	//   ....[106]....
        /*9ee8*/ 	.word	0x00052210


	//   ....[107]....
        /*9eec*/ 	.word	0x00052280


	//   ....[108]....
        /*9ef0*/ 	.word	0x000523d0


	//   ....[109]....
        /*9ef4*/ 	.word	0x00052420


	//   ....[110]....
        /*9ef8*/ 	.word	0x00052590


	//   ....[111]....
        /*9efc*/ 	.word	0x000525e0


	//   ....[112]....
        /*9f00*/ 	.word	0x000526b0


	//   ....[113]....
        /*9f04*/ 	.word	0x00052780


	//   ....[114]....
        /*9f08*/ 	.word	0x00052870


	//   ....[115]....
        /*9f0c*/ 	.word	0x00052920


	//   ....[116]....
        /*9f10*/ 	.word	0x00052a70


	//   ....[117]....
        /*9f14*/ 	.word	0x00052ac0


	//   ....[118]....
        /*9f18*/ 	.word	0x00052b70


	//   ....[119]....
        /*9f1c*/ 	.word	0x00052c10


	//   ....[120]....
        /*9f20*/ 	.word	0x00052d40


	//   ....[121]....
        /*9f24*/ 	.word	0x00052dc0


	//   ....[122]....
        /*9f28*/ 	.word	0x00052ee0


	//   ....[123]....
        /*9f2c*/ 	.word	0x00052f60


	//   ....[124]....
        /*9f30*/ 	.word	0x00053070


	//   ....[125]....
        /*9f34*/ 	.word	0x000530c0


	//   ....[126]....
        /*9f38*/ 	.word	0x000533a0


	//----- nvinfo : EIATTR_EXIT_INSTR_OFFSETS
	.align		4
.L_43:
        /*9f3c*/ 	.byte	0x04, 0x1c
        /*9f3e*/ 	.short	(.L_45 - .L_44)


	//   ....[0]....
.L_44:
        /*9f40*/ 	.word	0x00063e60


	//   ....[1]....
        /*9f44*/ 	.word	0x00063e80


	//----- nvinfo : EIATTR_REQNTID
	.align		4
.L_45:
        /*9f48*/ 	.byte	0x04, 0x10
        /*9f4a*/ 	.short	(.L_47 - .L_46)
.L_46:
        /*9f4c*/ 	.word	0x00000020
        /*9f50*/ 	.word	0x00000001
        /*9f54*/ 	.word	0x00000001
.L_47:


//--------------------- .nv.callgraph             --------------------------
	.section	.nv.callgraph,"",@"SHT_CUDA_CALLGRAPH"
	.align	4
	.sectionentsize	8
	.align		4
        /*0000*/ 	.word	0x00000000
	.align		4
        /*0004*/ 	.word	0xffffffff
	.align		4
        /*0008*/ 	.word	0x00000000
	.align		4
        /*000c*/ 	.word	0xfffffffe
	.align		4
        /*0010*/ 	.word	0x00000000
	.align		4
        /*0014*/ 	.word	0xfffffffd
	.align		4
        /*0018*/ 	.word	0x00000000
	.align		4
        /*001c*/ 	.word	0xfffffffc


//--------------------- .nv.rel.action            --------------------------
	.section	.nv.rel.action,"",@"SHT_CUDA_RELOCINFO"
	.align	8
	.sectionentsize	8
        /*0000*/ 	.byte	0x73, 0x00, 0x00, 0x00, 0x00, 0x00, 0x00, 0x00, 0x00, 0x00, 0x00, 0x11, 0x25, 0x00, 0x05, 0x36


//--------------------- .nv.constant0.matmul_kernel --------------------------
	.section	.nv.constant0.matmul_kernel,"a",@progbits
	.sectionflags	@""
	.align	4
.nv.constant0.matmul_kernel:
	.zero		432


//--------------------- .text.matmul_kernel       --------------------------
	.section	.text.matmul_kernel,"ax",@progbits
	.sectioninfo	@"SHI_REGISTERS=255"
	.align	128
        .global         matmul_kernel
        .type           matmul_kernel,@function
        .size           matmul_kernel,(.L_x_3 - matmul_kernel)
        .other          matmul_kernel,@"STO_CUDA_ENTRY STV_DEFAULT"
matmul_kernel:
.text.matmul_kernel:
[----:B------:R-:W-:-:S03]  /*0000*/  IMAD.MOV.U32 R1, RZ, RZ, c[0x0][0x28] ;  /* 0x00000a00ff017624 */ /* 0x000fc600078e00ff */
[----:B------:R-:W-:Y:S01]  /*0010*/  IMAD.MOV.U32 R0, RZ, RZ, c[0x0][0x17c] ;  /* 0x00005f00ff007624 */ /* 0x000fe200078e00ff */
[----:B------:R-:W1:Y:S01]  /*0020*/  S2R R7, SR_CTAID.X ;  /* 0x0000000000077919 */ /* 0x000e620000002500 */
[----:B------:R-:W-:-:S03]  /*0030*/  IADD3 R1, R1, -0x2fa0, RZ ;  /* 0xffffd06001017810 */ /* 0x000fc60007ffe0ff */
[----:B------:R-:W-:Y:S01]  /*0040*/  IADD3 R0, R0, 0x7f, RZ ;  /* 0x0000007f00007810 */ /* 0x000fe20007ffe0ff */
[----:B------:R-:W2:Y:S03]  /*0050*/  S2R R147, SR_TID.X ;  /* 0x0000000000937919 */ /* 0x000ea60000002100 */
[----:B------:R-:W-:-:S04]  /*0060*/  SHF.R.S32.HI R3, RZ, 0x1f, R0 ;  /* 0x0000001fff037819 */ /* 0x000fc80000011400 */
[----:B------:R-:W-:-:S04]  /*0070*/  LEA.HI R3, R3, R0, RZ, 0x7 ;  /* 0x0000000003037211 */ /* 0x000fc800078f38ff */
[----:B------:R-:W-:-:S05]  /*0080*/  SHF.R.S32.HI R3, RZ, 0x7, R3 ;  /* 0x00000007ff037819 */ /* 0x000fca0000011403 */
[----:B------:R-:W-:Y:S01]  /*0090*/  IMAD.SHL.U32 R4, R3, 0x8, RZ ;  /* 0x0000000803047824 */ /* 0x000fe200078e00ff */
[----:B-1----:R-:W-:-:S04]  /*00a0*/  IABS R8, R7 ;  /* 0x0000000700087213 */ /* 0x002fc80000000000 */
[-C--:B------:R-:W-:Y:S02]  /*00b0*/  IABS R5, R4.reuse ;  /* 0x0000000400057213 */ /* 0x080fe40000000000 */
[----:B------:R-:W-:Y:S02]  /*00c0*/  IABS R10, R4 ;  /* 0x00000004000a7213 */ /* 0x000fe40000000000 */
[----:B------:R-:W1:Y:S01]  /*00d0*/  I2F.RP R0, R5 ;  /* 0x0000000500007306 */ /* 0x000e620000209400 */
[----:B--2---:R-:W-:-:S07]  /*00e0*/  LOP3.LUT R149, R147, 0x1f, RZ, 0xc0, !PT ;  /* 0x0000001f93957812 */ /* 0x004fce00078ec0ff */
[----:B-1----:R-:W1:Y:S02]  /*00f0*/  MUFU.RCP R0, R0 ;  /* 0x0000000000007308 */ /* 0x002e640000001000 */
[----:B-1----:R-:W-:Y:S01]  /*0100*/  IADD3 R2, R0, 0xffffffe, RZ ;  /* 0x0ffffffe00027810 */ /* 0x002fe20007ffe0ff */
[----:B------:R-:W-:-:S05]  /*0110*/  IMAD.MOV R0, RZ, RZ, -R10 ;  /* 0x000000ffff007224 */ /* 0x000fca00078e0a0a */
[----:B------:R1:W2:Y:S02]  /*0120*/  F2I.FTZ.U32.TRUNC.NTZ R3, R2 ;  /* 0x0000000200037305 */ /* 0x0002a4000021f000 */
[----:B-1----:R-:W-:Y:S01]  /*0130*/  IMAD.MOV.U32 R2, RZ, RZ, RZ ;  /* 0x000000ffff027224 */ /* 0x002fe200078e00ff */
[----:B--2---:R-:W-:-:S05]  /*0140*/  IADD3 R6, RZ, -R3, RZ ;  /* 0x80000003ff067210 */ /* 0x004fca0007ffe0ff */
[----:B------:R-:W-:Y:S02]  /*0150*/  IMAD R9, R6, R5, RZ ;  /* 0x0000000506097224 */ /* 0x000fe400078e02ff */
[----:B------:R-:W-:Y:S01]  /*0160*/  IMAD.MOV.U32 R6, RZ, RZ, R8 ;  /* 0x000000ffff067224 */ /* 0x000fe200078e0008 */
[----:B------:R-:W-:Y:S01]  /*0170*/  IABS R8, c[0x0][0x178] ;  /* 0x00005e0000087a13 */ /* 0x000fe20000000000 */
[----:B------:R-:W-:-:S06]  /*0180*/  IMAD.HI.U32 R3, R3, R9, R2 ;  /* 0x0000000903037227 */ /* 0x000fcc00078e0002 */
[----:B------:R-:W-:-:S04]  /*0190*/  IMAD.HI.U32 R3, R3, R6, RZ ;  /* 0x0000000603037227 */ /* 0x000fc800078e00ff */
[----:B------:R-:W-:-:S05]  /*01a0*/  IMAD R0, R3, R0, R6 ;  /* 0x0000000003007224 */ /* 0x000fca00078e0206 */
[----:B------:R-:W-:-:S13]  /*01b0*/  ISETP.GT.U32.AND P1, PT, R5, R0, PT ;  /* 0x000000000500720c */ /* 0x000fda0003f24070 */
[-C--:B------:R-:W-:Y:S02]  /*01c0*/  @!P1 IADD3 R0, R0, -R5.reuse, RZ ;  /* 0x8000000500009210 */ /* 0x080fe40007ffe0ff */
[----:B------:R-:W-:Y:S02]  /*01d0*/  @!P1 IADD3 R3, R3, 0x1, RZ ;  /* 0x0000000103039810 */ /* 0x000fe40007ffe0ff */
[----:B------:R-:W-:Y:S02]  /*01e0*/  ISETP.GE.U32.AND P0, PT, R0, R5, PT ;  /* 0x000000050000720c */ /* 0x000fe40003f06070 */
[----:B------:R-:W-:Y:S02]  /*01f0*/  LOP3.LUT R0, R7, R4, RZ, 0x3c, !PT ;  /* 0x0000000407007212 */ /* 0x000fe400078e3cff */
[----:B------:R-:W-:Y:S02]  /*0200*/  ISETP.NE.AND P1, PT, R4, RZ, PT ;  /* 0x000000ff0400720c */ /* 0x000fe40003f25270 */
[----:B------:R-:W-:Y:S01]  /*0210*/  ISETP.GE.AND P2, PT, R0, RZ, PT ;  /* 0x000000ff0000720c */ /* 0x000fe20003f46270 */
[----:B------:R-:W-:-:S05]  /*0220*/  IMAD.MOV.U32 R0, RZ, RZ, c[0x0][0x178] ;  /* 0x00005e00ff007624 */ /* 0x000fca00078e00ff */
[----:B------:R-:W-:Y:S02]  /*0230*/  IADD3 R0, R0, 0xff, RZ ;  /* 0x000000ff00007810 */ /* 0x000fe40007ffe0ff */
[----:B------:R-:W-:-:S05]  /*0240*/  @P0 IADD3 R3, R3, 0x1, RZ ;  /* 0x0000000103030810 */ /* 0x000fca0007ffe0ff */
[----:B------:R-:W-:Y:S01]  /*0250*/  IMAD.MOV.U32 R2, RZ, RZ, R3 ;  /* 0x000000ffff027224 */ /* 0x000fe200078e0003 */
[----:B------:R-:W-:-:S03]  /*0260*/  SHF.R.S32.HI R3, RZ, 0x1f, R0 ;  /* 0x0000001fff037819 */ /* 0x000fc60000011400 */
[----:B------:R-:W-:Y:S01]  /*0270*/  @!P2 IMAD.MOV R2, RZ, RZ, -R2 ;  /* 0x000000ffff02a224 */ /* 0x000fe200078e0a02 */
[----:B------:R-:W-:Y:S02]  /*0280*/  @!P1 LOP3.LUT R2, RZ, R4, RZ, 0x33, !PT ;  /* 0x00000004ff029212 */ /* 0x000fe400078e33ff */
[----:B------:R-:W-:Y:S02]  /*0290*/  LEA.HI R3, R3, R0, RZ, 0x8 ;  /* 0x0000000003037211 */ /* 0x000fe400078f40ff */
[----:B------:R-:W-:Y:S01]  /*02a0*/  SHF.L.U32 R14, R2, 0x3, RZ ;  /* 0x00000003020e7819 */ /* 0x000fe200000006ff */
[----:B------:R-:W-:Y:S01]  /*02b0*/  IMAD.MOV R2, RZ, RZ, -R2 ;  /* 0x000000ffff027224 */ /* 0x000fe200078e0a02 */
[----:B------:R-:W-:Y:S02]  /*02c0*/  IABS R0, c[0x0][0x17c] ;  /* 0x00005f0000007a13 */ /* 0x000fe40000000000 */
[----:B------:R-:W-:Y:S01]  /*02d0*/  LEA.HI.SX32 R3, R3, -R14, 0x18 ;  /* 0x8000000e03037211 */ /* 0x000fe200078fc2ff */
[----:B------:R-:W-:Y:S01]  /*02e0*/  IMAD R15, R4, R2, R7 ;  /* 0x00000002040f7224 */ /* 0x000fe200078e0207 */
[----:B------:R-:W1:Y:S01]  /*02f0*/  I2F.RP R9, R0 ;  /* 0x0000000000097306 */ /* 0x000e620000209400 */
[----:B------:R-:W-:Y:S01]  /*0300*/  IMAD.MOV.U32 R2, RZ, RZ, RZ ;  /* 0x000000ffff027224 */ /* 0x000fe200078e00ff */
[----:B------:R-:W-:-:S02]  /*0310*/  IMNMX R16, R3, 0x8, PT ;  /* 0x0000000803107817 */ /* 0x000fc40003800200 */
[----:B------:R-:W-:Y:S02]  /*0320*/  IABS R6, R15 ;  /* 0x0000000f00067213 */ /* 0x000fe40000000000 */
[-C--:B------:R-:W-:Y:S02]  /*0330*/  IABS R10, R16.reuse ;  /* 0x00000010000a7213 */ /* 0x080fe40000000000 */
[----:B------:R-:W-:Y:S01]  /*0340*/  IABS R7, R16 ;  /* 0x0000001000077213 */ /* 0x000fe20000000000 */
[----:B------:R-:W-:Y:S08]  /*0350*/  I2F.RP R4, R8 ;  /* 0x0000000800047306 */ /* 0x000ff00000209400 */
[----:B------:R-:W2:Y:S08]  /*0360*/  I2F.RP R5, R10 ;  /* 0x0000000a00057306 */ /* 0x000eb00000209400 */
[----:B-1----:R-:W-:Y:S08]  /*0370*/  MUFU.RCP R9, R9 ;  /* 0x0000000900097308 */ /* 0x002ff00000001000 */
[----:B--2---:R-:W1:Y:S08]  /*0380*/  MUFU.RCP R5, R5 ;  /* 0x0000000500057308 */ /* 0x004e700000001000 */
[----:B------:R-:W2:Y:S01]  /*0390*/  MUFU.RCP R4, R4 ;  /* 0x0000000400047308 */ /* 0x000ea20000001000 */
[----:B-1----:R-:W-:-:S07]  /*03a0*/  IADD3 R3, R5, 0xffffffe, RZ ;  /* 0x0ffffffe05037810 */ /* 0x002fce0007ffe0ff */
[----:B------:R-:W1:Y:S01]  /*03b0*/  F2I.FTZ.U32.TRUNC.NTZ R3, R3 ;  /* 0x0000000300037305 */ /* 0x000e62000021f000 */
[----:B--2---:R-:W-:-:S07]  /*03c0*/  IADD3 R12, R4, 0xffffffe, RZ ;  /* 0x0ffffffe040c7810 */ /* 0x004fce0007ffe0ff */
[----:B------:R2:W-:Y:S01]  /*03d0*/  F2I.FTZ.U32.TRUNC.NTZ R13, R12 ;  /* 0x0000000c000d7305 */ /* 0x0005e2000021f000 */
[----:B-1----:R-:W-:Y:S01]  /*03e0*/  IMAD.MOV R11, RZ, RZ, -R3 ;  /* 0x000000ffff0b7224 */ /* 0x002fe200078e0a03 */
[----:B--2---:R-:W-:-:S03]  /*03f0*/  MOV R12, RZ ;  /* 0x000000ff000c7202 */ /* 0x004fc60000000f00 */
[----:B------:R-:W-:-:S04]  /*0400*/  IMAD R5, R11, R10, RZ ;  /* 0x0000000a0b057224 */ /* 0x000fc800078e02ff */
[----:B------:R-:W-:Y:S01]  /*0410*/  IMAD.HI.U32 R2, R3, R5, R2 ;  /* 0x0000000503027227 */ /* 0x000fe200078e0002 */
[----:B------:R-:W-:Y:S02]  /*0420*/  MOV R3, R6 ;  /* 0x0000000600037202 */ /* 0x000fe40000000f00 */
[----:B------:R-:W-:Y:S01]  /*0430*/  IADD3 R6, R9, 0xffffffe, RZ ;  /* 0x0ffffffe09067810 */ /* 0x000fe20007ffe0ff */
[----:B------:R-:W-:Y:S02]  /*0440*/  IMAD.MOV R5, RZ, RZ, -R7 ;  /* 0x000000ffff057224 */ /* 0x000fe400078e0a07 */
[----:B------:R-:W-:Y:S01]  /*0450*/  IMAD.HI.U32 R2, R2, R3, RZ ;  /* 0x0000000302027227 */ /* 0x000fe200078e00ff */
[----:B------:R1:W2:Y:S03]  /*0460*/  F2I.FTZ.U32.TRUNC.NTZ R7, R6 ;  /* 0x0000000600077305 */ /* 0x0002a6000021f000 */
[----:B------:R-:W-:-:S05]  /*0470*/  IMAD R3, R2, R5, R3 ;  /* 0x0000000502037224 */ /* 0x000fca00078e0203 */
[----:B------:R-:W-:Y:S01]  /*0480*/  ISETP.GT.U32.AND P1, PT, R10, R3, PT ;  /* 0x000000030a00720c */ /* 0x000fe20003f24070 */
[----:B-1----:R-:W-:Y:S02]  /*0490*/  IMAD.MOV.U32 R6, RZ, RZ, RZ ;  /* 0x000000ffff067224 */ /* 0x002fe400078e00ff */
[----:B--2---:R-:W-:-:S04]  /*04a0*/  IMAD.MOV R5, RZ, RZ, -R7 ;  /* 0x000000ffff057224 */ /* 0x004fc800078e0a07 */
[----:B------:R-:W-:-:S06]  /*04b0*/  IMAD R5, R5, R0, RZ ;  /* 0x0000000005057224 */ /* 0x000fcc00078e02ff */
[----:B------:R-:W-:Y:S01]  /*04c0*/  @!P1 IADD3 R2, R2, 0x1, RZ ;  /* 0x0000000102029810 */ /* 0x000fe20007ffe0ff */
[----:B------:R-:W-:Y:S01]  /*04d0*/  @!P1 IMAD.IADD R3, R3, 0x1, -R10 ;  /* 0x0000000103039824 */ /* 0x000fe200078e0a0a */
[----:B------:R-:W-:Y:S01]  /*04e0*/  ISETP.NE.AND P1, PT, R16, RZ, PT ;  /* 0x000000ff1000720c */ /* 0x000fe20003f25270 */
[----:B------:R-:W-:-:S03]  /*04f0*/  IMAD.HI.U32 R6, R7, R5, R6 ;  /* 0x0000000507067227 */ /* 0x000fc600078e0006 */
[----:B------:R-:W-:Y:S02]  /*0500*/  ISETP.GE.U32.AND P0, PT, R3, R10, PT ;  /* 0x0000000a0300720c */ /* 0x000fe40003f06070 */
[----:B------:R-:W-:-:S04]  /*0510*/  LOP3.LUT R3, R15, R16, RZ, 0x3c, !PT ;  /* 0x000000100f037212 */ /* 0x000fc800078e3cff */
[----:B------:R-:W-:Y:S02]  /*0520*/  ISETP.GE.AND P2, PT, R3, RZ, PT ;  /* 0x000000ff0300720c */ /* 0x000fe40003f46270 */
[----:B------:R-:W-:-:S05]  /*0530*/  IADD3 R3, RZ, -R13, RZ ;  /* 0x8000000dff037210 */ /* 0x000fca0007ffe0ff */
[----:B------:R-:W-:Y:S01]  /*0540*/  @P0 IADD3 R2, R2, 0x1, RZ ;  /* 0x0000000102020810 */ /* 0x000fe20007ffe0ff */
[----:B------:R-:W-:-:S04]  /*0550*/  IMAD R3, R3, R8, RZ ;  /* 0x0000000803037224 */ /* 0x000fc800078e02ff */
[----:B------:R-:W-:-:S04]  /*0560*/  IMAD.HI.U32 R12, R13, R3, R12 ;  /* 0x000000030d0c7227 */ /* 0x000fc800078e000c */
[----:B------:R-:W-:Y:S01]  /*0570*/  @!P2 IMAD.MOV R2, RZ, RZ, -R2 ;  /* 0x000000ffff02a224 */ /* 0x000fe200078e0a02 */
[----:B------:R-:W-:-:S05]  /*0580*/  @!P1 LOP3.LUT R2, RZ, R16, RZ, 0x33, !PT ;  /* 0x00000010ff029212 */ /* 0x000fca00078e33ff */
[----:B------:R-:W-:Y:S02]  /*0590*/  IMAD.SHL.U32 R183, R2, 0x80, RZ ;  /* 0x0000008002b77824 */ /* 0x000fe400078e00ff */
[----:B------:R-:W-:-:S03]  /*05a0*/  IMAD.MOV R3, RZ, RZ, -R2 ;  /* 0x000000ffff037224 */ /* 0x000fc600078e0a02 */
[C---:B------:R-:W-:Y:S01]  /*05b0*/  IADD3 R24, R183.reuse, 0x1, RZ ;  /* 0x00000001b7187810 */ /* 0x040fe20007ffe0ff */
[----:B------:R-:W-:Y:S01]  /*05c0*/  STL [R1+0x1a88], R183 ;  /* 0x001a88b701007387 */ /* 0x000fe20000100800 */
[C---:B------:R-:W-:Y:S01]  /*05d0*/  IADD3 R20, R183.reuse, 0x7f, RZ ;  /* 0x0000007fb7147810 */ /* 0x040fe20007ffe0ff */
[----:B------:R-:W-:Y:S01]  /*05e0*/  IMAD R3, R16, R3, R15 ;  /* 0x0000000310037224 */ /* 0x000fe200078e020f */
[C---:B------:R-:W-:Y:S02]  /*05f0*/  IADD3 R17, R183.reuse, 0x2, RZ ;  /* 0x00000002b7117810 */ /* 0x040fe40007ffe0ff */
[----:B------:R-:W-:Y:S01]  /*0600*/  IABS R9, R24 ;  /* 0x0000001800097213 */ /* 0x000fe20000000000 */
[----:B------:R-:W-:Y:S01]  /*0610*/  STL [R1+0x23b4], R20 ;  /* 0x0023b41401007387 */ /* 0x000fe20000100800 */
[----:B------:R-:W-:Y:S01]  /*0620*/  IABS R145, R183 ;  /* 0x000000b700917213 */ /* 0x000fe20000000000 */
[----:B------:R-:W-:Y:S01]  /*0630*/  IMAD.IADD R3, R14, 0x1, R3 ;  /* 0x000000010e037824 */ /* 0x000fe200078e0203 */
[----:B------:R-:W-:Y:S01]  /*0640*/  IABS R11, R20 ;  /* 0x00000014000b7213 */ /* 0x000fe20000000000 */
[C---:B------:R-:W-:Y:S01]  /*0650*/  IMAD.HI.U32 R4, R6.reuse, R9, RZ ;  /* 0x0000000906047227 */ /* 0x040fe200078e00ff */
[----:B------:R-:W-:Y:S01]  /*0660*/  IABS R143, R17 ;  /* 0x00000011008f7213 */ /* 0x000fe20000000000 */
[----:B------:R1:W-:Y:S01]  /*0670*/  STL [R1+0x21c8], R17 ;  /* 0x0021c81101007387 */ /* 0x0003e20000100800 */
[C---:B------:R-:W-:Y:S01]  /*0680*/  IADD3 R19, R183.reuse, 0x3, RZ ;  /* 0x00000003b7137810 */ /* 0x040fe20007ffe0ff */
[----:B------:R-:W-:Y:S01]  /*0690*/  IMAD.HI.U32 R2, R6, R145, RZ ;  /* 0x0000009106027227 */ /* 0x000fe200078e00ff */
[----:B------:R-:W-:Y:S01]  /*06a0*/  IADD3 R4, -R4, RZ, RZ ;  /* 0x000000ff04047210 */ /* 0x000fe20007ffe1ff */
[----:B------:R-:W-:Y:S01]  /*06b0*/  STL [R1+0x2618], R20 ;  /* 0x0026181401007387 */ /* 0x000fe20000100800 */
[C---:B------:R-:W-:Y:S01]  /*06c0*/  IADD3 R18, R183.reuse, 0x4, RZ ;  /* 0x00000004b7127810 */ /* 0x040fe20007ffe0ff */
[C---:B------:R-:W-:Y:S01]  /*06d0*/  IMAD.HI.U32 R7, R6.reuse, R11, RZ ;  /* 0x0000000b06077227 */ /* 0x040fe200078e00ff */
[C---:B------:R-:W-:Y:S01]  /*06e0*/  IADD3 R13, R183.reuse, 0x5, RZ ;  /* 0x00000005b70d7810 */ /* 0x040fe20007ffe0ff */
[----:B------:R-:W-:Y:S01]  /*06f0*/  STL [R1+0x298], R24 ;  /* 0x0002981801007387 */ /* 0x000fe20000100800 */
[----:B------:R-:W-:Y:S01]  /*0700*/  IABS R141, R18 ;  /* 0x00000012008d7213 */ /* 0x000fe20000000000 */
[----:B------:R-:W-:Y:S01]  /*0710*/  IMAD.HI.U32 R5, R6, R143, RZ ;  /* 0x0000008f06057227 */ /* 0x000fe200078e00ff */
[C---:B-1----:R-:W-:Y:S01]  /*0720*/  IADD3 R17, R183.reuse, 0x6, RZ ;  /* 0x00000006b7117810 */ /* 0x042fe20007ffe0ff */
[----:B------:R-:W-:Y:S01]  /*0730*/  STL [R1+0x261c], R24 ;  /* 0x00261c1801007387 */ /* 0x000fe20000100800 */
[C---:B------:R-:W-:Y:S01]  /*0740*/  IADD3 R14, R183.reuse, 0xb, RZ ;  /* 0x0000000bb70e7810 */ /* 0x040fe20007ffe0ff */
[----:B------:R-:W-:Y:S01]  /*0750*/  IMAD.MOV R2, RZ, RZ, -R2 ;  /* 0x000000ffff027224 */ /* 0x000fe200078e0a02 */
[----:B------:R-:W-:Y:S01]  /*0760*/  IABS R139, R17 ;  /* 0x00000011008b7213 */ /* 0x000fe20000000000 */
[----:B------:R-:W-:Y:S01]  /*0770*/  IMAD.MOV R7, RZ, RZ, -R7 ;  /* 0x000000ffff077224 */ /* 0x000fe200078e0a07 */
[C---:B------:R-:W-:Y:S01]  /*0780*/  IADD3 R251, R183.reuse, 0xd, RZ ;  /* 0x0000000db7fb7810 */ /* 0x040fe20007ffe0ff */
[----:B------:R-:W-:Y:S01]  /*0790*/  IMAD.MOV R5, RZ, RZ, -R5 ;  /* 0x000000ffff057224 */ /* 0x000fe200078e0a05 */
[C---:B------:R-:W-:Y:S01]  /*07a0*/  IADD3 R16, R183.reuse, 0xa, RZ ;  /* 0x0000000ab7107810 */ /* 0x040fe20007ffe0ff */
[C---:B------:R-:W-:Y:S01]  /*07b0*/  IMAD R145, R0.reuse, R2, R145 ;  /* 0x0000000200917224 */ /* 0x040fe200078e0291 */
[----:B------:R-:W-:Y:S01]  /*07c0*/  IADD3 R250, R183, 0xe, RZ ;  /* 0x0000000eb7fa7810 */ /* 0x000fe20007ffe0ff */
[C---:B------:R-:W-:Y:S01]  /*07d0*/  IMAD R2, R0.reuse, R7, R11 ;  /* 0x0000000700027224 */ /* 0x040fe200078e020b */
[----:B------:R-:W-:Y:S01]  /*07e0*/  IABS R11, R19 ;  /* 0x00000013000b7213 */ /* 0x000fe20000000000 */
[C---:B------:R-:W-:Y:S01]  /*07f0*/  IMAD R144, R0.reuse, R4, R9 ;  /* 0x0000000400907224 */ /* 0x040fe200078e0209 */
[----:B------:R1:W-:Y:S01]  /*0800*/  STL [R1+0x2634], R145 ;  /* 0x0026349101007387 */ /* 0x0003e20000100800 */
[----:B------:R-:W-:Y:S01]  /*0810*/  IMAD R143, R0, R5, R143 ;  /* 0x00000005008f7224 */ /* 0x000fe200078e028f */
[----:B------:R-:W-:Y:S01]  /*0820*/  IABS R135, R16 ;  /* 0x0000001000877213 */ /* 0x000fe20000000000 */
[----:B------:R-:W-:Y:S01]  /*0830*/  IMAD.HI.U32 R4, R6, R11, RZ ;  /* 0x0000000b06047227 */ /* 0x000fe200078e00ff */
[----:B------:R-:W-:Y:S01]  /*0840*/  STL [R1+0x2620], R144 ;  /* 0x0026209001007387 */ /* 0x000fe20000100800 */
[----:B------:R-:W-:-:S02]  /*0850*/  IABS R131, R250 ;  /* 0x000000fa00837213 */ /* 0x000fc40000000000 */
[C---:B------:R-:W-:Y:S01]  /*0860*/  IMAD.HI.U32 R5, R6.reuse, R141, RZ ;  /* 0x0000008d06057227 */ /* 0x040fe200078e00ff */
[----:B------:R-:W-:Y:S01]  /*0870*/  STL [R1+0x2624], R143 ;  /* 0x0026248f01007387 */ /* 0x000fe20000100800 */
[----:B------:R-:W-:Y:S02]  /*0880*/  IADD3 R249, R183, 0xf, RZ ;  /* 0x0000000fb7f97810 */ /* 0x000fe40007ffe0ff */
[----:B------:R-:W-:Y:S01]  /*0890*/  IMAD.MOV R4, RZ, RZ, -R4 ;  /* 0x000000ffff047224 */ /* 0x000fe200078e0a04 */
[----:B------:R-:W-:Y:S01]  /*08a0*/  STL [R1+0x21cc], R19 ;  /* 0x0021cc1301007387 */ /* 0x000fe20000100800 */
[----:B------:R-:W-:Y:S01]  /*08b0*/  IADD3 R5, -R5, RZ, RZ ;  /* 0x000000ff05057210 */ /* 0x000fe20007ffe1ff */
[----:B------:R-:W-:Y:S01]  /*08c0*/  IMAD.HI.U32 R9, R6, R139, RZ ;  /* 0x0000008b06097227 */ /* 0x000fe200078e00ff */
[C---:B------:R-:W-:Y:S01]  /*08d0*/  IADD3 R23, R183.reuse, 0x13, RZ ;  /* 0x00000013b7177810 */ /* 0x040fe20007ffe0ff */
[----:B------:R2:W-:Y:S01]  /*08e0*/  STL [R1+0x21d0], R18 ;  /* 0x0021d01201007387 */ /* 0x0005e20000100800 */
[C---:B------:R-:W-:Y:S01]  /*08f0*/  IADD3 R248, R183.reuse, 0x10, RZ ;  /* 0x00000010b7f87810 */ /* 0x040fe20007ffe0ff */
[C---:B------:R-:W-:Y:S01]  /*0900*/  IMAD R142, R0.reuse, R4, R11 ;  /* 0x00000004008e7224 */ /* 0x040fe200078e020b */
[----:B------:R-:W-:Y:S01]  /*0910*/  IADD3 R246, R183, 0x12, RZ ;  /* 0x00000012b7f67810 */ /* 0x000fe20007ffe0ff */
[----:B------:R3:W-:Y:S01]  /*0920*/  STL [R1+0x21d4], R13 ;  /* 0x0021d40d01007387 */ /* 0x0007e20000100800 */
[C---:B------:R-:W-:Y:S01]  /*0930*/  IMAD R141, R0.reuse, R5, R141 ;  /* 0x00000005008d7224 */ /* 0x040fe200078e028d */
[----:B------:R-:W-:Y:S01]  /*0940*/  IABS R129, R248 ;  /* 0x000000f800817213 */ /* 0x000fe20000000000 */
[----:B------:R-:W-:Y:S01]  /*0950*/  IMAD.MOV R9, RZ, RZ, -R9 ;  /* 0x000000ffff097224 */ /* 0x000fe200078e0a09 */
[----:B------:R4:W-:Y:S01]  /*0960*/  STL [R1+0x21d8], R17 ;  /* 0x0021d81101007387 */ /* 0x0009e20000100800 */
[----:B------:R-:W-:Y:S01]  /*0970*/  IABS R127, R246 ;  /* 0x000000f6007f7213 */ /* 0x000fe20000000000 */
[----:B-1----:R-:W-:Y:S01]  /*0980*/  IMAD R145, R3, 0x100, R149 ;  /* 0x0000010003917824 */ /* 0x002fe200078e0295 */
[C---:B--2---:R-:W-:Y:S01]  /*0990*/  IADD3 R18, R183.reuse, 0x8, RZ ;  /* 0x00000008b7127810 */ /* 0x044fe20007ffe0ff */
[----:B------:R-:W-:Y:S01]  /*09a0*/  IMAD R139, R0, R9, R139 ;  /* 0x00000009008b7224 */ /* 0x000fe200078e028b */
[----:B------:R-:W-:-:S02]  /*09b0*/  IADD3 R244, R183, 0x15, RZ ;  /* 0x00000015b7f47810 */ /* 0x000fc40007ffe0ff */
[----:B---3--:R-:W-:Y:S02]  /*09c0*/  IABS R13, R13 ;  /* 0x0000000d000d7213 */ /* 0x008fe40000000000 */
[----:B------:R-:W-:Y:S02]  /*09d0*/  IABS R137, R18 ;  /* 0x0000001200897213 */ /* 0x000fe40000000000 */
[C---:B----4-:R-:W-:Y:S01]  /*09e0*/  IADD3 R17, R183.reuse, 0x9, RZ ;  /* 0x00000009b7117810 */ /* 0x050fe20007ffe0ff */
[C---:B------:R-:W-:Y:S01]  /*09f0*/  IMAD.HI.U32 R7, R6.reuse, R13, RZ ;  /* 0x0000000d06077227 */ /* 0x040fe200078e00ff */
[C---:B------:R-:W-:Y:S02]  /*0a00*/  IADD3 R242, R183.reuse, 0x17, RZ ;  /* 0x00000017b7f27810 */ /* 0x040fe40007ffe0ff */
[----:B------:R-:W-:Y:S01]  /*0a10*/  IABS R11, R17 ;  /* 0x00000011000b7213 */ /* 0x000fe20000000000 */
[----:B------:R-:W-:Y:S01]  /*0a20*/  IMAD.MOV R7, RZ, RZ, -R7 ;  /* 0x000000ffff077224 */ /* 0x000fe200078e0a07 */
[C---:B------:R-:W-:Y:S01]  /*0a30*/  IADD3 R245, R183.reuse, 0x14, RZ ;  /* 0x00000014b7f57810 */ /* 0x040fe20007ffe0ff */
[----:B------:R-:W-:Y:S01]  /*0a40*/  IMAD.HI.U32 R4, R6, R137, RZ ;  /* 0x0000008906047227 */ /* 0x000fe200078e00ff */
[----:B------:R-:W-:-:S02]  /*0a50*/  IADD3 R241, R183, 0x18, RZ ;  /* 0x00000018b7f17810 */ /* 0x000fc40007ffe0ff */
[----:B------:R-:W-:Y:S01]  /*0a60*/  IABS R125, R245 ;  /* 0x000000f5007d7213 */ /* 0x000fe20000000000 */
[----:B------:R-:W-:Y:S01]  /*0a70*/  IMAD.HI.U32 R5, R6, R11, RZ ;  /* 0x0000000b06057227 */ /* 0x000fe200078e00ff */
[----:B------:R-:W-:Y:S02]  /*0a80*/  IADD3 R4, -R4, RZ, RZ ;  /* 0x000000ff04047210 */ /* 0x000fe40007ffe1ff */
[----:B------:R-:W-:Y:S01]  /*0a90*/  IABS R121, R241 ;  /* 0x000000f100797213 */ /* 0x000fe20000000000 */
[----:B------:R-:W-:Y:S01]  /*0aa0*/  IMAD.MOV R5, RZ, RZ, -R5 ;  /* 0x000000ffff057224 */ /* 0x000fe200078e0a05 */
[C---:B------:R-:W-:Y:S01]  /*0ab0*/  IADD3 R240, R183.reuse, 0x19, RZ ;  /* 0x00000019b7f07810 */ /* 0x040fe20007ffe0ff */
[C---:B------:R-:W-:Y:S01]  /*0ac0*/  IMAD R140, R0.reuse, R7, R13 ;  /* 0x00000007008c7224 */ /* 0x040fe200078e020d */
[----:B------:R-:W-:Y:S01]  /*0ad0*/  IABS R13, R14 ;  /* 0x0000000e000d7213 */ /* 0x000fe20000000000 */
[C---:B------:R-:W-:Y:S01]  /*0ae0*/  IMAD R136, R0.reuse, R5, R11 ;  /* 0x0000000500887224 */ /* 0x040fe200078e020b */
[----:B------:R-:W-:Y:S01]  /*0af0*/  IABS R11, R251 ;  /* 0x000000fb000b7213 */ /* 0x000fe20000000000 */
[----:B------:R-:W-:Y:S01]  /*0b00*/  IMAD R137, R0, R4, R137 ;  /* 0x0000000400897224 */ /* 0x000fe200078e0289 */
[C---:B------:R-:W-:Y:S01]  /*0b10*/  IADD3 R236, R183.reuse, 0x1d, RZ ;  /* 0x0000001db7ec7810 */ /* 0x040fe20007ffe0ff */
[----:B------:R-:W-:Y:S01]  /*0b20*/  IMAD.HI.U32 R9, R6, R13, RZ ;  /* 0x0000000d06097227 */ /* 0x000fe200078e00ff */
[----:B------:R-:W-:-:S02]  /*0b30*/  IADD3 R237, R183, 0x1c, RZ ;  /* 0x0000001cb7ed7810 */ /* 0x000fc40007ffe0ff */
[C---:B------:R-:W-:Y:S01]  /*0b40*/  IADD3 R239, R183.reuse, 0x1a, RZ ;  /* 0x0000001ab7ef7810 */ /* 0x040fe20007ffe0ff */
[C---:B------:R-:W-:Y:S01]  /*0b50*/  IMAD.HI.U32 R4, R6.reuse, R11, RZ ;  /* 0x0000000b06047227 */ /* 0x040fe200078e00ff */
[----:B------:R-:W-:Y:S02]  /*0b60*/  IABS R117, R237 ;  /* 0x000000ed00757213 */ /* 0x000fe40000000000 */
[----:B------:R-:W-:Y:S01]  /*0b70*/  IABS R119, R239 ;  /* 0x000000ef00777213 */ /* 0x000fe20000000000 */
[----:B------:R-:W-:Y:S01]  /*0b80*/  IMAD.MOV R9, RZ, RZ, -R9 ;  /* 0x000000ffff097224 */ /* 0x000fe200078e0a09 */
[C---:B------:R-:W-:Y:S01]  /*0b90*/  IADD3 R234, R183.reuse, 0x1f, RZ ;  /* 0x0000001fb7ea7810 */ /* 0x040fe20007ffe0ff */
[C---:B------:R-:W-:Y:S01]  /*0ba0*/  IMAD.HI.U32 R7, R6.reuse, R135, RZ ;  /* 0x0000008706077227 */ /* 0x040fe200078e00ff */
[C---:B------:R-:W-:Y:S02]  /*0bb0*/  IADD3 R232, R183.reuse, 0x21, RZ ;  /* 0x00000021b7e87810 */ /* 0x040fe40007ffe0ff */
[C---:B------:R-:W-:Y:S01]  /*0bc0*/  IADD3 R235, R183.reuse, 0x1e, RZ ;  /* 0x0000001eb7eb7810 */ /* 0x040fe20007ffe0ff */
[----:B------:R-:W-:Y:S01]  /*0bd0*/  IMAD.MOV R4, RZ, RZ, -R4 ;  /* 0x000000ffff047224 */ /* 0x000fe200078e0a04 */
[----:B------:R-:W-:Y:S01]  /*0be0*/  IADD3 R231, R183, 0x22, RZ ;  /* 0x00000022b7e77810 */ /* 0x000fe20007ffe0ff */
[----:B------:R-:W-:Y:S01]  /*0bf0*/  IMAD.HI.U32 R5, R6, R131, RZ ;  /* 0x0000008306057227 */ /* 0x000fe200078e00ff */
[----:B------:R-:W-:-:S02]  /*0c00*/  IABS R115, R235 ;  /* 0x000000eb00737213 */ /* 0x000fc40000000000 */
[----:B------:R-:W-:Y:S01]  /*0c10*/  IABS R111, R231 ;  /* 0x000000e7006f7213 */ /* 0x000fe20000000000 */
[C---:B------:R-:W-:Y:S01]  /*0c20*/  IMAD R134, R0.reuse, R9, R13 ;  /* 0x0000000900867224 */ /* 0x040fe200078e020d */
[----:B------:R-:W-:Y:S01]  /*0c30*/  IABS R13, R249 ;  /* 0x000000f9000d7213 */ /* 0x000fe20000000000 */
[----:B------:R-:W-:Y:S01]  /*0c40*/  IMAD.MOV R7, RZ, RZ, -R7 ;  /* 0x000000ffff077224 */ /* 0x000fe200078e0a07 */
[C---:B------:R-:W-:Y:S01]  /*0c50*/  IADD3 R230, R183.reuse, 0x23, RZ ;  /* 0x00000023b7e67810 */ /* 0x040fe20007ffe0ff */
[C---:B------:R-:W-:Y:S01]  /*0c60*/  IMAD R132, R0.reuse, R4, R11 ;  /* 0x0000000400847224 */ /* 0x040fe200078e020b */
[----:B------:R-:W-:Y:S01]  /*0c70*/  IABS R11, R23 ;  /* 0x00000017000b7213 */ /* 0x000fe20000000000 */
[----:B------:R-:W-:Y:S01]  /*0c80*/  IMAD.MOV R5, RZ, RZ, -R5 ;  /* 0x000000ffff057224 */ /* 0x000fe200078e0a05 */
[C---:B------:R-:W-:Y:S01]  /*0c90*/  IADD3 R227, R183.reuse, 0x27, RZ ;  /* 0x00000027b7e37810 */ /* 0x040fe20007ffe0ff */
[----:B------:R-:W-:Y:S01]  /*0ca0*/  IMAD R135, R0, R7, R135 ;  /* 0x0000000700877224 */ /* 0x000fe200078e0287 */
[C---:B------:R-:W-:Y:S01]  /*0cb0*/  IADD3 R229, R183.reuse, 0x24, RZ ;  /* 0x00000024b7e57810 */ /* 0x040fe20007ffe0ff */
[----:B------:R-:W-:Y:S01]  /*0cc0*/  IMAD.HI.U32 R7, R6, R13, RZ ;  /* 0x0000000d06077227 */ /* 0x000fe200078e00ff */
[----:B------:R-:W-:-:S02]  /*0cd0*/  IADD3 R228, R183, 0x26, RZ ;  /* 0x00000026b7e47810 */ /* 0x000fc40007ffe0ff */
[----:B------:R-:W-:Y:S01]  /*0ce0*/  IABS R109, R229 ;  /* 0x000000e5006d7213 */ /* 0x000fe20000000000 */
[----:B------:R-:W-:Y:S01]  /*0cf0*/  IMAD R131, R0, R5, R131 ;  /* 0x0000000500837224 */ /* 0x000fe200078e0283 */
[----:B------:R-:W-:Y:S01]  /*0d00*/  IABS R107, R228 ;  /* 0x000000e4006b7213 */ /* 0x000fe20000000000 */
[C---:B------:R-:W-:Y:S01]  /*0d10*/  IMAD.HI.U32 R5, R6.reuse, R11, RZ ;  /* 0x0000000b06057227 */ /* 0x040fe200078e00ff */
[C---:B------:R-:W-:Y:S02]  /*0d20*/  IADD3 R225, R183.reuse, 0x29, RZ ;  /* 0x00000029b7e17810 */ /* 0x040fe40007ffe0ff */
[C---:B------:R-:W-:Y:S01]  /*0d30*/  IADD3 R223, R183.reuse, 0x2b, RZ ;  /* 0x0000002bb7df7810 */ /* 0x040fe20007ffe0ff */
[C---:B------:R-:W-:Y:S01]  /*0d40*/  IMAD.HI.U32 R9, R6.reuse, R129, RZ ;  /* 0x0000008106097227 */ /* 0x040fe200078e00ff */
[C---:B------:R-:W-:Y:S02]  /*0d50*/  IADD3 R226, R183.reuse, 0x28, RZ ;  /* 0x00000028b7e27810 */ /* 0x040fe40007ffe0ff */
[----:B------:R-:W-:Y:S01]  /*0d60*/  IADD3 R222, R183, 0x2c, RZ ;  /* 0x0000002cb7de7810 */ /* 0x000fe20007ffe0ff */
[----:B------:R-:W-:Y:S01]  /*0d70*/  IMAD.MOV R7, RZ, RZ, -R7 ;  /* 0x000000ffff077224 */ /* 0x000fe200078e0a07 */
[----:B------:R-:W-:Y:S01]  /*0d80*/  IADD3 R9, -R9, RZ, RZ ;  /* 0x000000ff09097210 */ /* 0x000fe20007ffe1ff */
[----:B------:R-:W-:Y:S01]  /*0d90*/  IMAD.MOV R5, RZ, RZ, -R5 ;  /* 0x000000ffff057224 */ /* 0x000fe200078e0a05 */
[----:B------:R-:W-:Y:S01]  /*0da0*/  IABS R105, R226 ;  /* 0x000000e200697213 */ /* 0x000fe20000000000 */
[----:B------:R-:W-:Y:S01]  /*0db0*/  IMAD.HI.U32 R4, R6, R127, RZ ;  /* 0x0000007f06047227 */ /* 0x000fe200078e00ff */
[----:B------:R-:W-:-:S02]  /*0dc0*/  IABS R101, R222 ;  /* 0x000000de00657213 */ /* 0x000fc40000000000 */
[C---:B------:R-:W-:Y:S01]  /*0dd0*/  IADD3 R221, R183.reuse, 0x2d, RZ ;  /* 0x0000002db7dd7810 */ /* 0x040fe20007ffe0ff */
[C---:B------:R-:W-:Y:S01]  /*0de0*/  IMAD R130, R0.reuse, R7, R13 ;  /* 0x0000000700827224 */ /* 0x040fe200078e020d */
[----:B------:R-:W-:Y:S01]  /*0df0*/  IABS R13, R244 ;  /* 0x000000f4000d7213 */ /* 0x000fe20000000000 */
        /* <DEDUP_REMOVED lines=8> */
[C---:B------:R-:W-:Y:S01]  /*0e80*/  IADD3 R220, R183.reuse, 0x2e, RZ ;  /* 0x0000002eb7dc7810 */ /* 0x040fe20007ffe0ff */
[----:B------:R-:W-:Y:S01]  /*0e90*/  IMAD R127, R0, R4, R127 ;  /* 0x00000004007f7224 */ /* 0x000fe200078e027f */
[----:B------:R-:W-:Y:S01]  /*0ea0*/  IABS R15, R10 ;  /* 0x0000000a000f7213 */ /* 0x000fe20000000000 */
[C---:B------:R-:W-:Y:S01]  /*0eb0*/  IMAD.HI.U32 R4, R6.reuse, R11, RZ ;  /* 0x0000000b06047227 */ /* 0x040fe200078e00ff */
[----:B------:R-:W-:Y:S01]  /*0ec0*/  IABS R97, R218 ;  /* 0x000000da00617213 */ /* 0x000fe20000000000 */
[----:B------:R-:W-:Y:S01]  /*0ed0*/  STL [R1+0x21dc], R10 ;  /* 0x0021dc0a01007387 */ /* 0x000fe20000100800 */
[----:B------:R-:W-:Y:S01]  /*0ee0*/  IABS R99, R220 ;  /* 0x000000dc00637213 */ /* 0x000fe20000000000 */
[C---:B------:R-:W-:Y:S01]  /*0ef0*/  IMAD.HI.U32 R7, R6.reuse, R125, RZ ;  /* 0x0000007d06077227 */ /* 0x040fe200078e00ff */
[C---:B------:R-:W-:Y:S01]  /*0f00*/  IADD3 R252, R183.reuse, 0xc, RZ ;  /* 0x0000000cb7fc7810 */ /* 0x040fe20007ffe0ff */
[----:B------:R-:W-:Y:S01]  /*0f10*/  STL [R1+0x2628], R142 ;  /* 0x0026288e01007387 */ /* 0x000fe20000100800 */
[----:B------:R-:W-:Y:S01]  /*0f20*/  IADD3 R215, R183, 0x33, RZ ;  /* 0x00000033b7d77810 */ /* 0x000fe20007ffe0ff */
[----:B------:R-:W-:Y:S01]  /*0f30*/  IMAD.MOV R9, RZ, RZ, -R9 ;  /* 0x000000ffff097224 */ /* 0x000fe200078e0a09 */
[----:B------:R-:W-:Y:S01]  /*0f40*/  IADD3 R7, -R7, RZ, RZ ;  /* 0x000000ff07077210 */ /* 0x000fe20007ffe1ff */
[----:B------:R-:W-:Y:S01]  /*0f50*/  IMAD.HI.U32 R5, R6, R121, RZ ;  /* 0x0000007906057227 */ /* 0x000fe200078e00ff */
[----:B------:R-:W-:Y:S01]  /*0f60*/  IADD3 R213, R183, 0x35, RZ ;  /* 0x00000035b7d57810 */ /* 0x000fe20007ffe0ff */
[----:B------:R-:W-:Y:S01]  /*0f70*/  STL [R1+0x262c], R141 ;  /* 0x00262c8d01007387 */ /* 0x000fe20000100800 */
[----:B------:R-:W-:Y:S01]  /*0f80*/  IABS R133, R252 ;  /* 0x000000fc00857213 */ /* 0x000fe20000000000 */
[----:B------:R-:W-:Y:S01]  /*0f90*/  IMAD.MOV R4, RZ, RZ, -R4 ;  /* 0x000000ffff047224 */ /* 0x000fe200078e0a04 */
[----:B------:R-:W-:Y:S01]  /*0fa0*/  IADD3 R5, -R5, RZ, RZ ;  /* 0x000000ff05057210 */ /* 0x000fe20007ffe1ff */
[C---:B------:R-:W-:Y:S01]  /*0fb0*/  IMAD R124, R0.reuse, R9, R13 ;  /* 0x00000009007c7224 */ /* 0x040fe200078e020d */
[----:B------:R-:W-:Y:S01]  /*0fc0*/  IABS R13, R240 ;  /* 0x000000f0000d7213 */ /* 0x000fe20000000000 */
[C---:B------:R-:W-:Y:S01]  /*0fd0*/  IMAD R122, R0.reuse, R4, R11 ;  /* 0x00000004007a7224 */ /* 0x040fe200078e020b */
[----:B------:R-:W-:Y:S01]  /*0fe0*/  IABS R11, R236 ;  /* 0x000000ec000b7213 */ /* 0x000fe20000000000 */
[----:B------:R-:W-:Y:S01]  /*0ff0*/  IMAD R125, R0, R7, R125 ;  /* 0x00000007007d7224 */ /* 0x000fe200078e027d */
[C---:B------:R-:W-:Y:S01]  /*1000*/  IADD3 R216, R183.reuse, 0x32, RZ ;  /* 0x00000032b7d87810 */ /* 0x040fe20007ffe0ff */
[----:B------:R-:W-:Y:S01]  /*1010*/  IMAD.HI.U32 R7, R6, R13, RZ ;  /* 0x0000000d06077227 */ /* 0x000fe200078e00ff */
[C---:B------:R-:W-:Y:S01]  /*1020*/  IADD3 R212, R183.reuse, 0x36, RZ ;  /* 0x00000036b7d47810 */ /* 0x040fe20007ffe0ff */
[----:B------:R-:W-:Y:S01]  /*1030*/  STL [R1+0x2630], R140 ;  /* 0x0026308c01007387 */ /* 0x000fe20000100800 */
[----:B------:R-:W-:Y:S01]  /*1040*/  IABS R95, R216 ;  /* 0x000000d8005f7213 */ /* 0x000fe20000000000 */
[----:B------:R-:W-:Y:S01]  /*1050*/  IMAD R121, R0, R5, R121 ;  /* 0x0000000500797224 */ /* 0x000fe200078e0279 */
[C---:B------:R-:W-:Y:S01]  /*1060*/  IADD3 R247, R183.reuse, 0x11, RZ ;  /* 0x00000011b7f77810 */ /* 0x040fe20007ffe0ff */
[C---:B------:R-:W-:Y:S01]  /*1070*/  IMAD.HI.U32 R5, R6.reuse, R11, RZ ;  /* 0x0000000b06057227 */ /* 0x040fe200078e00ff */
[----:B------:R-:W-:Y:S01]  /*1080*/  IABS R91, R212 ;  /* 0x000000d4005b7213 */ /* 0x000fe20000000000 */
[----:B------:R1:W-:Y:S01]  /*1090*/  STL [R1+0x21e0], R18 ;  /* 0x0021e01201007387 */ /* 0x0003e20000100800 */
[C---:B------:R-:W-:Y:S01]  /*10a0*/  IADD3 R21, R183.reuse, 0x37, RZ ;  /* 0x00000037b7157810 */ /* 0x040fe20007ffe0ff */
[----:B------:R-:W-:Y:S01]  /*10b0*/  IMAD.MOV R7, RZ, RZ, -R7 ;  /* 0x000000ffff077224 */ /* 0x000fe200078e0a07 */
[C---:B------:R-:W-:Y:S01]  /*10c0*/  IADD3 R208, R183.reuse, 0x3b, RZ ;  /* 0x0000003bb7d07810 */ /* 0x040fe20007ffe0ff */
[C---:B------:R-:W-:Y:S01]  /*10d0*/  IMAD.HI.U32 R4, R6.reuse, R117, RZ ;  /* 0x0000007506047227 */ /* 0x040fe200078e00ff */
[C---:B------:R-:W-:Y:S01]  /*10e0*/  IADD3 R211, R183.reuse, 0x38, RZ ;  /* 0x00000038b7d37810 */ /* 0x040fe20007ffe0ff */
[----:B------:R-:W-:Y:S01]  /*10f0*/  STL [R1+0x21e4], R17 ;  /* 0x0021e41101007387 */ /* 0x000fe20000100800 */
[C---:B------:R-:W-:Y:S01]  /*1100*/  IADD3 R243, R183.reuse, 0x16, RZ ;  /* 0x00000016b7f37810 */ /* 0x040fe20007ffe0ff */
[----:B------:R-:W-:Y:S01]  /*1110*/  IMAD.HI.U32 R9, R6, R119, RZ ;  /* 0x0000007706097227 */ /* 0x000fe200078e00ff */
[----:B------:R-:W-:Y:S01]  /*1120*/  IADD3 R4, -R4, RZ, RZ ;  /* 0x000000ff04047210 */ /* 0x000fe20007ffe1ff */
[----:B------:R2:W-:Y:S01]  /*1130*/  STL [R1+0x21e8], R16 ;  /* 0x0021e81001007387 */ /* 0x0005e20000100800 */
[C---:B------:R-:W-:Y:S01]  /*1140*/  IADD3 R209, R183.reuse, 0x3a, RZ ;  /* 0x0000003ab7d17810 */ /* 0x040fe20007ffe0ff */
[----:B------:R-:W-:Y:S01]  /*1150*/  IMAD.MOV R5, RZ, RZ, -R5 ;  /* 0x000000ffff057224 */ /* 0x000fe200078e0a05 */
[----:B------:R-:W-:Y:S01]  /*1160*/  IABS R89, R211 ;  /* 0x000000d300597213 */ /* 0x000fe20000000000 */
[C---:B------:R-:W-:Y:S01]  /*1170*/  IMAD R120, R0.reuse, R7, R13 ;  /* 0x0000000700787224 */ /* 0x040fe200078e020d */
[----:B------:R-:W-:Y:S01]  /*1180*/  IABS R13, R234 ;  /* 0x000000ea000d7213 */ /* 0x000fe20000000000 */
[----:B------:R-:W-:Y:S01]  /*1190*/  IMAD.MOV R9, RZ, RZ, -R9 ;  /* 0x000000ffff097224 */ /* 0x000fe200078e0a09 */
[----:B------:R-:W-:Y:S01]  /*11a0*/  IABS R123, R243 ;  /* 0x000000f3007b7213 */ /* 0x000fe20000000000 */
[C---:B------:R-:W-:Y:S01]  /*11b0*/  IMAD R116, R0.reuse, R5, R11 ;  /* 0x0000000500747224 */ /* 0x040fe200078e020b */
[----:B------:R-:W-:Y:S01]  /*11c0*/  IABS R11, R232 ;  /* 0x000000e8000b7213 */ /* 0x000fe20000000000 */
[----:B------:R-:W-:Y:S01]  /*11d0*/  IMAD R119, R0, R9, R119 ;  /* 0x0000000900777224 */ /* 0x000fe200078e0277 */
[----:B------:R-:W-:Y:S01]  /*11e0*/  IABS R87, R209 ;  /* 0x000000d100577213 */ /* 0x000fe20000000000 */
[----:B------:R-:W-:Y:S01]  /*11f0*/  IMAD.HI.U32 R9, R6, R13, RZ ;  /* 0x0000000d06097227 */ /* 0x000fe200078e00ff */
[C---:B------:R-:W-:Y:S01]  /*1200*/  IADD3 R238, R183.reuse, 0x1b, RZ ;  /* 0x0000001bb7ee7810 */ /* 0x040fe20007ffe0ff */
[----:B------:R3:W-:Y:S01]  /*1210*/  STL [R1+0x21ec], R14 ;  /* 0x0021ec0e01007387 */ /* 0x0007e20000100800 */
[C---:B------:R-:W-:Y:S01]  /*1220*/  IADD3 R206, R183.reuse, 0x3d, RZ ;  /* 0x0000003db7ce7810 */ /* 0x040fe20007ffe0ff */
[----:B------:R-:W-:Y:S01]  /*1230*/  IMAD R117, R0, R4, R117 ;  /* 0x0000000400757224 */ /* 0x000fe200078e0275 */
[C---:B------:R-:W-:Y:S01]  /*1240*/  IADD3 R204, R183.reuse, 0x3f, RZ ;  /* 0x0000003fb7cc7810 */ /* 0x040fe20007ffe0ff */
[C---:B------:R-:W-:Y:S01]  /*1250*/  IMAD.HI.U32 R4, R6.reuse, R11, RZ ;  /* 0x0000000b06047227 */ /* 0x040fe200078e00ff */
[C---:B------:R-:W-:Y:S01]  /*1260*/  IADD3 R207, R183.reuse, 0x3c, RZ ;  /* 0x0000003cb7cf7810 */ /* 0x040fe20007ffe0ff */
[----:B------:R-:W-:Y:S01]  /*1270*/  STL [R1+0x21f0], R252 ;  /* 0x0021f0fc01007387 */ /* 0x000fe20000100800 */
[C---:B------:R-:W-:Y:S01]  /*1280*/  IADD3 R203, R183.reuse, 0x40, RZ ;  /* 0x00000040b7cb7810 */ /* 0x040fe20007ffe0ff */
[----:B------:R-:W-:Y:S01]  /*1290*/  IMAD.MOV R9, RZ, RZ, -R9 ;  /* 0x000000ffff097224 */ /* 0x000fe200078e0a09 */
[----:B------:R-:W-:Y:S01]  /*12a0*/  IABS R85, R207 ;  /* 0x000000cf00557213 */ /* 0x000fe20000000000 */
[C---:B------:R-:W-:Y:S01]  /*12b0*/  IMAD.HI.U32 R7, R6.reuse, R115, RZ ;  /* 0x0000007306077227 */ /* 0x040fe200078e00ff */
[----:B------:R-:W-:Y:S01]  /*12c0*/  IABS R81, R203 ;  /* 0x000000cb00517213 */ /* 0x000fe20000000000 */
[----:B------:R-:W-:Y:S01]  /*12d0*/  STL [R1+0x21f4], R251 ;  /* 0x0021f4fb01007387 */ /* 0x000fe20000100800 */
[C---:B------:R-:W-:Y:S01]  /*12e0*/  IADD3 R233, R183.reuse, 0x20, RZ ;  /* 0x00000020b7e97810 */ /* 0x040fe20007ffe0ff */
[----:B------:R-:W-:Y:S01]  /*12f0*/  IMAD.MOV R4, RZ, RZ, -R4 ;  /* 0x000000ffff047224 */ /* 0x000fe200078e0a04 */
[C---:B------:R-:W-:Y:S01]  /*1300*/  IADD3 R202, R183.reuse, 0x41, RZ ;  /* 0x00000041b7ca7810 */ /* 0x040fe20007ffe0ff */
[----:B------:R-:W-:Y:S01]  /*1310*/  IMAD.HI.U32 R5, R6, R111, RZ ;  /* 0x0000006f06057227 */ /* 0x000fe200078e00ff */
[----:B------:R-:W-:Y:S01]  /*1320*/  IABS R113, R233 ;  /* 0x000000e900717213 */ /* 0x000fe20000000000 */
[----:B------:R-:W-:Y:S01]  /*1330*/  STL [R1+0x21f8], R250 ;  /* 0x0021f8fa01007387 */ /* 0x000fe20000100800 */
[C---:B------:R-:W-:Y:S01]  /*1340*/  IADD3 R198, R183.reuse, 0x45, RZ ;  /* 0x00000045b7c67810 */ /* 0x040fe20007ffe0ff */
        /* <DEDUP_REMOVED lines=11> */
[----:B------:R-:W-:Y:S01]  /*1400*/  IABS R77, R199 ;  /* 0x000000c7004d7213 */ /* 0x000fe20000000000 */
[----:B------:R-:W-:Y:S01]  /*1410*/  STL [R1+0x21fc], R249 ;  /* 0x0021fcf901007387 */ /* 0x000fe20000100800 */
[----:B------:R-:W-:Y:S01]  /*1420*/  IABS R79, R201 ;  /* 0x000000c9004f7213 */ /* 0x000fe20000000000 */
[----:B------:R-:W-:Y:S01]  /*1430*/  IMAD R111, R0, R5, R111 ;  /* 0x00000005006f7224 */ /* 0x000fe200078e026f */
[C---:B------:R-:W-:Y:S01]  /*1440*/  IADD3 R196, R183.reuse, 0x47, RZ ;  /* 0x00000047b7c47810 */ /* 0x040fe20007ffe0ff */
[C---:B------:R-:W-:Y:S01]  /*1450*/  IMAD.HI.U32 R5, R6.reuse, R11, RZ ;  /* 0x0000000b06057227 */ /* 0x040fe200078e00ff */
[C---:B------:R-:W-:Y:S01]  /*1460*/  IADD3 R224, R183.reuse, 0x2a, RZ ;  /* 0x0000002ab7e07810 */ /* 0x040fe20007ffe0ff */
[----:B------:R-:W-:Y:S01]  /*1470*/  STL [R1+0x2200], R248 ;  /* 0x002200f801007387 */ /* 0x000fe20000100800 */
[C---:B-1----:R-:W-:Y:S01]  /*1480*/  IADD3 R18, R183.reuse, 0x49, RZ ;  /* 0x00000049b7127810 */ /* 0x042fe20007ffe0ff */
[C---:B------:R-:W-:Y:S01]  /*1490*/  IMAD.HI.U32 R9, R6.reuse, R109, RZ ;  /* 0x0000006d06097227 */ /* 0x040fe200078e00ff */
[----:B------:R-:W-:Y:S01]  /*14a0*/  IABS R103, R224 ;  /* 0x000000e000677213 */ /* 0x000fe20000000000 */
[----:B------:R-:W-:Y:S01]  /*14b0*/  STL [R1+0x2204], R247 ;  /* 0x002204f701007387 */ /* 0x000fe20000100800 */
[----:B------:R-:W-:Y:S01]  /*14c0*/  IADD3 R197, R183, 0x46, RZ ;  /* 0x00000046b7c57810 */ /* 0x000fe20007ffe0ff */
[----:B------:R-:W-:Y:S01]  /*14d0*/  IMAD.MOV R7, RZ, RZ, -R7 ;  /* 0x000000ffff077224 */ /* 0x000fe200078e0a07 */
[----:B------:R-:W-:Y:S01]  /*14e0*/  IADD3 R9, -R9, RZ, RZ ;  /* 0x000000ff09097210 */ /* 0x000fe20007ffe1ff */
        /* <DEDUP_REMOVED lines=8> */
[C---:B------:R-:W-:Y:S01]  /*1570*/  IMAD R106, R0.reuse, R5, R11 ;  /* 0x00000005006a7224 */ /* 0x040fe200078e020b */
[----:B------:R-:W-:Y:S01]  /*1580*/  IABS R11, R223 ;  /* 0x000000df000b7213 */ /* 0x000fe20000000000 */
[----:B------:R-:W-:Y:S01]  /*1590*/  IMAD.MOV R4, RZ, RZ, -R4 ;  /* 0x000000ffff047224 */ /* 0x000fe200078e0a04 */
[----:B------:R-:W-:Y:S01]  /*15a0*/  IABS R71, R194 ;  /* 0x000000c200477213 */ /* 0x000fe20000000000 */
[----:B------:R-:W-:Y:S01]  /*15b0*/  IMAD R109, R0, R9, R109 ;  /* 0x00000009006d7224 */ /* 0x000fe200078e026d */
[C---:B------:R-:W-:Y:S01]  /*15c0*/  IADD3 R193, R183.reuse, 0x4b, RZ ;  /* 0x0000004bb7c17810 */ /* 0x040fe20007ffe0ff */
[----:B------:R-:W-:Y:S01]  /*15d0*/  IMAD.HI.U32 R9, R6, R13, RZ ;  /* 0x0000000d06097227 */ /* 0x000fe200078e00ff */
[C---:B------:R-:W-:Y:S01]  /*15e0*/  IADD3 R189, R183.reuse, 0x4f, RZ ;  /* 0x0000004fb7bd7810 */ /* 0x040fe20007ffe0ff */
[----:B------:R-:W-:Y:S01]  /*15f0*/  STL [R1+0x220c], R23 ;  /* 0x00220c1701007387 */ /* 0x000fe20000100800 */
[C---:B------:R-:W-:Y:S01]  /*1600*/  IADD3 R192, R183.reuse, 0x4c, RZ ;  /* 0x0000004cb7c07810 */ /* 0x040fe20007ffe0ff */
[----:B------:R-:W-:Y:S01]  /*1610*/  IMAD R107, R0, R4, R107 ;  /* 0x00000004006b7224 */ /* 0x000fe200078e026b */
[C---:B------:R-:W-:Y:S01]  /*1620*/  IADD3 R214, R183.reuse, 0x34, RZ ;  /* 0x00000034b7d67810 */ /* 0x040fe20007ffe0ff */
[C---:B------:R-:W-:Y:S01]  /*1630*/  IMAD.HI.U32 R4, R6.reuse, R11, RZ ;  /* 0x0000000b06047227 */ /* 0x040fe200078e00ff */
[----:B------:R-:W-:Y:S01]  /*1640*/  IADD3 R190, R183, 0x4e, RZ ;  /* 0x0000004eb7be7810 */ /* 0x000fe20007ffe0ff */
[----:B------:R-:W-:Y:S01]  /*1650*/  STL [R1+0x2210], R245 ;  /* 0x002210f501007387 */ /* 0x000fe20000100800 */
[----:B------:R-:W-:Y:S01]  /*1660*/  IABS R69, R192 ;  /* 0x000000c000457213 */ /* 0x000fe20000000000 */
[C---:B------:R-:W-:Y:S01]  /*1670*/  IMAD.HI.U32 R7, R6.reuse, R105, RZ ;  /* 0x0000006906077227 */ /* 0x040fe200078e00ff */
[----:B------:R-:W-:Y:S01]  /*1680*/  IABS R93, R214 ;  /* 0x000000d6005d7213 */ /* 0x000fe20000000000 */
[----:B------:R-:W-:Y:S01]  /*1690*/  STL [R1+0x2214], R244 ;  /* 0x002214f401007387 */ /* 0x000fe20000100800 */
[----:B------:R-:W-:Y:S01]  /*16a0*/  IABS R67, R190 ;  /* 0x000000be00437213 */ /* 0x000fe20000000000 */
[----:B------:R-:W-:Y:S01]  /*16b0*/  IMAD.MOV R9, RZ, RZ, -R9 ;  /* 0x000000ffff097224 */ /* 0x000fe200078e0a09 */
[----:B------:R-:W-:Y:S01]  /*16c0*/  IADD3 R7, -R7, RZ, RZ ;  /* 0x000000ff07077210 */ /* 0x000fe20007ffe1ff */
[----:B------:R-:W-:Y:S01]  /*16d0*/  IMAD.HI.U32 R5, R6, R101, RZ ;  /* 0x0000006506057227 */ /* 0x000fe200078e00ff */
[C---:B------:R-:W-:Y:S01]  /*16e0*/  IADD3 R187, R183.reuse, 0x51, RZ ;  /* 0x00000051b7bb7810 */ /* 0x040fe20007ffe0ff */
[----:B------:R-:W-:Y:S01]  /*16f0*/  STL [R1+0x2218], R243 ;  /* 0x002218f301007387 */ /* 0x000fe20000100800 */
[----:B------:R-:W-:Y:S01]  /*1700*/  IADD3 R185, R183, 0x53, RZ ;  /* 0x00000053b7b97810 */ /* 0x000fe20007ffe0ff */
        /* <DEDUP_REMOVED lines=13> */
[----:B------:R-:W-:Y:S01]  /*17e0*/  IABS R65, R188 ;  /* 0x000000bc00417213 */ /* 0x000fe20000000000 */
[C---:B------:R-:W-:Y:S01]  /*17f0*/  IMAD.HI.U32 R5, R6.reuse, R11, RZ ;  /* 0x0000000b06057227 */ /* 0x040fe200078e00ff */
[----:B------:R-:W-:Y:S01]  /*1800*/  IABS R61, R184 ;  /* 0x000000b8003d7213 */ /* 0x000fe20000000000 */
[----:B------:R-:W-:Y:S01]  /*1810*/  STL [R1+0x2220], R241 ;  /* 0x002220f101007387 */ /* 0x000fe20000100800 */
[C---:B------:R-:W-:Y:S01]  /*1820*/  IADD3 R205, R183.reuse, 0x3e, RZ ;  /* 0x0000003eb7cd7810 */ /* 0x040fe20007ffe0ff */
[C---:B------:R-:W-:Y:S01]  /*1830*/  IMAD.HI.U32 R10, R6.reuse, R15, RZ ;  /* 0x0000000f060a7227 */ /* 0x040fe200078e00ff */
[C---:B------:R-:W-:Y:S01]  /*1840*/  IADD3 R182, R183.reuse, 0x55, RZ ;  /* 0x00000055b7b67810 */ /* 0x040fe20007ffe0ff */
[----:B------:R-:W-:Y:S01]  /*1850*/  STL [R1+0x2224], R240 ;  /* 0x002224f001007387 */ /* 0x000fe20000100800 */
[----:B------:R-:W-:Y:S01]  /*1860*/  IABS R83, R205 ;  /* 0x000000cd00537213 */ /* 0x000fe20000000000 */
        /* <DEDUP_REMOVED lines=8> */
[----:B------:R-:W-:Y:S01]  /*18f0*/  STL [R1+0x222c], R238 ;  /* 0x00222cee01007387 */ /* 0x000fe20000100800 */
[C---:B------:R-:W-:Y:S01]  /*1900*/  IADD3 R200, R183.reuse, 0x43, RZ ;  /* 0x00000043b7c87810 */ /* 0x040fe20007ffe0ff */
[----:B------:R-:W-:Y:S01]  /*1910*/  IMAD.MOV R5, RZ, RZ, -R5 ;  /* 0x000000ffff057224 */ /* 0x000fe200078e0a05 */
[----:B------:R-:W-:Y:S01]  /*1920*/  IABS R57, R179 ;  /* 0x000000b300397213 */ /* 0x000fe20000000000 */
[----:B------:R-:W-:Y:S01]  /*1930*/  IMAD.MOV R10, RZ, RZ, -R10 ;  /* 0x000000ffff0a7224 */ /* 0x000fe200078e0a0a */
[----:B------:R-:W-:Y:S01]  /*1940*/  IABS R59, R181 ;  /* 0x000000b5003b7213 */ /* 0x000fe20000000000 */
[C---:B------:R-:W-:Y:S01]  /*1950*/  IMAD R100, R0.reuse, R7, R13 ;  /* 0x0000000700647224 */ /* 0x040fe200078e020d */
[----:B------:R-:W-:Y:S01]  /*1960*/  IABS R13, R215 ;  /* 0x000000d7000d7213 */ /* 0x000fe20000000000 */
[----:B------:R-:W-:Y:S01]  /*1970*/  IMAD.MOV R9, RZ, RZ, -R9 ;  /* 0x000000ffff097224 */ /* 0x000fe200078e0a09 */
[C---:B------:R-:W-:Y:S01]  /*1980*/  IADD3 R19, R183.reuse, 0x5b, RZ ;  /* 0x0000005bb7137810 */ /* 0x040fe20007ffe0ff */
[C---:B------:R-:W-:Y:S01]  /*1990*/  IMAD R96, R0.reuse, R5, R11 ;  /* 0x0000000500607224 */ /* 0x040fe200078e020b */
[----:B------:R-:W-:Y:S01]  /*19a0*/  IABS R11, R213 ;  /* 0x000000d5000b7213 */ /* 0x000fe20000000000 */
[----:B------:R-:W-:Y:S01]  /*19b0*/  IMAD R138, R0, R10, R15 ;  /* 0x0000000a008a7224 */ /* 0x000fe200078e020f */
[----:B------:R-:W-:Y:S01]  /*19c0*/  IABS R15, R247 ;  /* 0x000000f7000f7213 */ /* 0x000fe20000000000 */
[----:B------:R-:W-:Y:S01]  /*19d0*/  IMAD.HI.U32 R10, R6, R133, RZ ;  /* 0x00000085060a7227 */ /* 0x000fe200078e00ff */
[C---:B------:R-:W-:Y:S01]  /*19e0*/  IADD3 R195, R183.reuse, 0x48, RZ ;  /* 0x00000048b7c37810 */ /* 0x040fe20007ffe0ff */
[----:B------:R-:W-:Y:S01]  /*19f0*/  STL [R1+0x2230], R237 ;  /* 0x002230ed01007387 */ /* 0x000fe20000100800 */
[C---:B------:R-:W-:Y:S01]  /*1a00*/  IADD3 R175, R183.reuse, 0x5d, RZ ;  /* 0x0000005db7af7810 */ /* 0x040fe20007ffe0ff */
[----:B------:R-:W-:Y:S01]  /*1a10*/  IMAD R99, R0, R9, R99 ;  /* 0x0000000900637224 */ /* 0x000fe200078e0263 */
[----:B------:R-:W-:Y:S01]  /*1a20*/  IADD3 R10, -R10, RZ, RZ ;  /* 0x000000ff0a0a7210 */ /* 0x000fe20007ffe1ff */
[----:B------:R-:W-:Y:S01]  /*1a30*/  IMAD.HI.U32 R9, R6, R13, RZ ;  /* 0x0000000d06097227 */ /* 0x000fe200078e00ff */
[----:B------:R-:W-:Y:S01]  /*1a40*/  IABS R73, R195 ;  /* 0x000000c300497213 */ /* 0x000fe20000000000 */
[----:B------:R-:W-:Y:S01]  /*1a50*/  STL [R1+0x2234], R236 ;  /* 0x002234ec01007387 */ /* 0x000fe20000100800 */
[C---:B------:R-:W-:Y:S01]  /*1a60*/  IADD3 R177, R183.reuse, 0x5a, RZ ;  /* 0x0000005ab7b17810 */ /* 0x040fe20007ffe0ff */
[----:B------:R-:W-:Y:S01]  /*1a70*/  IMAD R97, R0, R4, R97 ;  /* 0x0000000400617224 */ /* 0x000fe200078e0261 */
[C---:B------:R-:W-:Y:S01]  /*1a80*/  IADD3 R174, R183.reuse, 0x5e, RZ ;  /* 0x0000005eb7ae7810 */ /* 0x040fe20007ffe0ff */
[C---:B------:R-:W-:Y:S01]  /*1a90*/  IMAD.HI.U32 R4, R6.reuse, R11, RZ ;  /* 0x0000000b06047227 */ /* 0x040fe200078e00ff */
[----:B------:R-:W-:Y:S01]  /*1aa0*/  IABS R55, R177 ;  /* 0x000000b100377213 */ /* 0x000fe20000000000 */
        /* <DEDUP_REMOVED lines=8> */
[----:B------:R-:W-:Y:S01]  /*1b30*/  IMAD.MOV R4, RZ, RZ, -R4 ;  /* 0x000000ffff047224 */ /* 0x000fe200078e0a04 */
[C---:B------:R-:W-:Y:S01]  /*1b40*/  IADD3 R172, R183.reuse, 0x60, RZ ;  /* 0x00000060b7ac7810 */ /* 0x040fe20007ffe0ff */
[----:B------:R-:W-:Y:S01]  /*1b50*/  IMAD.HI.U32 R5, R6, R91, RZ ;  /* 0x0000005b06057227 */ /* 0x000fe200078e00ff */
[C---:B------:R-:W-:Y:S01]  /*1b60*/  IADD3 R170, R183.reuse, 0x62, RZ ;  /* 0x00000062b7aa7810 */ /* 0x040fe20007ffe0ff */
        /* <DEDUP_REMOVED lines=9> */
[----:B------:R-:W-:Y:S01]  /*1c00*/  IABS R11, R208 ;  /* 0x000000d0000b7213 */ /* 0x000fe20000000000 */
[----:B------:R-:W-:Y:S01]  /*1c10*/  IMAD.HI.U32 R10, R6, R15, RZ ;  /* 0x0000000f060a7227 */ /* 0x000fe200078e00ff */
[----:B------:R-:W-:Y:S01]  /*1c20*/  IABS R63, R186 ;  /* 0x000000ba003f7213 */ /* 0x000fe20000000000 */
[----:B------:R-:W-:Y:S01]  /*1c30*/  STL [R1+0x2244], R232 ;  /* 0x002244e801007387 */ /* 0x000fe20000100800 */
[C---:B------:R-:W-:Y:S01]  /*1c40*/  IADD3 R167, R183.reuse, 0x65, RZ ;  /* 0x00000065b7a77810 */ /* 0x040fe20007ffe0ff */
[----:B------:R-:W-:Y:S01]  /*1c50*/  IMAD.MOV R5, RZ, RZ, -R5 ;  /* 0x000000ffff057224 */ /* 0x000fe200078e0a05 */
[C---:B------:R-:W-:Y:S01]  /*1c60*/  IADD3 R166, R183.reuse, 0x67, RZ ;  /* 0x00000067b7a67810 */ /* 0x040fe20007ffe0ff */
[----:B------:R-:W-:Y:S01]  /*1c70*/  IMAD R95, R0, R7, R95 ;  /* 0x00000007005f7224 */ /* 0x000fe200078e025f */
[C---:B------:R-:W-:Y:S01]  /*1c80*/  IADD3 R180, R183.reuse, 0x57, RZ ;  /* 0x00000057b7b47810 */ /* 0x040fe20007ffe0ff */
[----:B------:R-:W-:Y:S01]  /*1c90*/  IMAD.MOV R10, RZ, RZ, -R10 ;  /* 0x000000ffff0a7224 */ /* 0x000fe200078e0a0a */
[C---:B------:R-:W-:Y:S01]  /*1ca0*/  IADD3 R168, R183.reuse, 0x64, RZ ;  /* 0x00000064b7a87810 */ /* 0x040fe20007ffe0ff */
[----:B------:R-:W-:Y:S01]  /*1cb0*/  IMAD.HI.U32 R7, R6, R13, RZ ;  /* 0x0000000d06077227 */ /* 0x000fe200078e00ff */
[C---:B------:R-:W-:Y:S01]  /*1cc0*/  IADD3 R165, R183.reuse, 0x68, RZ ;  /* 0x00000068b7a57810 */ /* 0x040fe20007ffe0ff */
[----:B------:R-:W-:Y:S01]  /*1cd0*/  STL [R1+0x2248], R231 ;  /* 0x002248e701007387 */ /* 0x000fe20000100800 */
[----:B------:R-:W-:Y:S01]  /*1ce0*/  IABS R45, R168 ;  /* 0x000000a8002d7213 */ /* 0x000fe20000000000 */
[----:B------:R-:W-:Y:S01]  /*1cf0*/  IMAD R91, R0, R5, R91 ;  /* 0x00000005005b7224 */ /* 0x000fe200078e025b */
[----:B------:R-:W-:Y:S01]  /*1d00*/  IABS R41, R165 ;  /* 0x000000a500297213 */ /* 0x000fe20000000000 */
[C---:B------:R-:W-:Y:S01]  /*1d10*/  IMAD.HI.U32 R5, R6.reuse, R11, RZ ;  /* 0x0000000b06057227 */ /* 0x040fe200078e00ff */
[C---:B------:R-:W-:Y:S01]  /*1d20*/  IADD3 R176, R183.reuse, 0x5c, RZ ;  /* 0x0000005cb7b07810 */ /* 0x040fe20007ffe0ff */
[----:B------:R-:W-:Y:S01]  /*1d30*/  STL [R1+0x224c], R230 ;  /* 0x00224ce601007387 */ /* 0x000fe20000100800 */
[C---:B------:R-:W-:Y:S01]  /*1d40*/  IADD3 R164, R183.reuse, 0x69, RZ ;  /* 0x00000069b7a47810 */ /* 0x040fe20007ffe0ff */
[----:B------:R-:W-:Y:S01]  /*1d50*/  IMAD.HI.U32 R9, R6, R89, RZ ;  /* 0x0000005906097227 */ /* 0x000fe200078e00ff */
[----:B------:R-:W-:Y:S01]  /*1d60*/  IABS R53, R176 ;  /* 0x000000b000357213 */ /* 0x000fe20000000000 */
[----:B------:R-:W-:Y:S01]  /*1d70*/  STL [R1+0x2250], R229 ;  /* 0x002250e501007387 */ /* 0x000fe20000100800 */
[----:B------:R-:W-:Y:S01]  /*1d80*/  IADD3 R160, R183, 0x6d, RZ ;  /* 0x0000006db7a07810 */ /* 0x000fe20007ffe0ff */
[----:B------:R-:W-:Y:S01]  /*1d90*/  IMAD R128, R0, R10, R15 ;  /* 0x0000000a00807224 */ /* 0x000fe200078e020f */
[----:B------:R-:W-:Y:S01]  /*1da0*/  IADD3 R9, -R9, RZ, RZ ;  /* 0x000000ff09097210 */ /* 0x000fe20007ffe1ff */
[----:B------:R-:W-:Y:S01]  /*1db0*/  IMAD.MOV R7, RZ, RZ, -R7 ;  /* 0x000000ffff077224 */ /* 0x000fe200078e0a07 */
[----:B------:R-:W-:Y:S01]  /*1dc0*/  IABS R15, R238 ;  /* 0x000000ee000f7213 */ /* 0x000fe20000000000 */
[----:B------:R-:W-:Y:S01]  /*1dd0*/  IMAD.HI.U32 R10, R6, R123, RZ ;  /* 0x0000007b060a7227 */ /* 0x000fe200078e00ff */
[----:B------:R-:W-:Y:S01]  /*1de0*/  STL [R1+0x2254], R22 ;  /* 0x0022541601007387 */ /* 0x000fe20000100800 */
[----:B------:R-:W-:-:S02]  /*1df0*/  IADD3 R163, R183, 0x6a, RZ ;  /* 0x0000006ab7a37810 */ /* 0x000fc40007ffe0ff */
[----:B------:R-:W-:Y:S01]  /*1e00*/  IMAD.MOV R5, RZ, RZ, -R5 ;  /* 0x000000ffff057224 */ /* 0x000fe200078e0a05 */
[----:B------:R-:W-:Y:S01]  /*1e10*/  STL [R1+0x2258], R228 ;  /* 0x002258e401007387 */ /* 0x000fe20000100800 */
[----:B------:R-:W-:Y:S01]  /*1e20*/  IMAD.HI.U32 R4, R6, R87, RZ ;  /* 0x0000005706047227 */ /* 0x000fe200078e00ff */
[C---:B------:R-:W-:Y:S02]  /*1e30*/  IADD3 R157, R183.reuse, 0x70, RZ ;  /* 0x00000070b79d7810 */ /* 0x040fe40007ffe0ff */
[----:B------:R-:W-:Y:S01]  /*1e40*/  STL [R1+0x225c], R227 ;  /* 0x00225ce301007387 */ /* 0x000fe20000100800 */
[C---:B------:R-:W-:Y:S01]  /*1e50*/  IMAD R90, R0.reuse, R7, R13 ;  /* 0x00000007005a7224 */ /* 0x040fe200078e020d */
[----:B------:R-:W-:Y:S01]  /*1e60*/  IABS R13, R206 ;  /* 0x000000ce000d7213 */ /* 0x000fe20000000000 */
[----:B------:R-:W-:Y:S01]  /*1e70*/  IMAD.MOV R10, RZ, RZ, -R10 ;  /* 0x000000ffff0a7224 */ /* 0x000fe200078e0a0a */
[----:B------:R-:W-:Y:S01]  /*1e80*/  STL [R1+0x2260], R226 ;  /* 0x002260e201007387 */ /* 0x000fe20000100800 */
[C---:B------:R-:W-:Y:S01]  /*1e90*/  IMAD R86, R0.reuse, R5, R11 ;  /* 0x0000000500567224 */ /* 0x040fe200078e020b */
[----:B------:R-:W-:Y:S01]  /*1ea0*/  IABS R11, R204 ;  /* 0x000000cc000b7213 */ /* 0x000fe20000000000 */
[----:B------:R-:W-:Y:S01]  /*1eb0*/  IMAD.MOV R4, RZ, RZ, -R4 ;  /* 0x000000ffff047224 */ /* 0x000fe200078e0a04 */
[----:B------:R-:W-:Y:S01]  /*1ec0*/  STL [R1+0x2264], R225 ;  /* 0x002264e101007387 */ /* 0x000fe20000100800 */
[C---:B------:R-:W-:Y:S01]  /*1ed0*/  IMAD R123, R0.reuse, R10, R123 ;  /* 0x0000000a007b7224 */ /* 0x040fe200078e027b */
[----:B------:R-:W-:Y:S01]  /*1ee0*/  IADD3 R171, R183, 0x61, RZ ;  /* 0x00000061b7ab7810 */ /* 0x000fe20007ffe0ff */
[----:B------:R-:W-:Y:S01]  /*1ef0*/  IMAD R89, R0, R9, R89 ;  /* 0x0000000900597224 */ /* 0x000fe200078e0259 */
[----:B------:R-:W-:Y:S01]  /*1f00*/  STL [R1+0x2268], R224 ;  /* 0x002268e001007387 */ /* 0x000fe20000100800 */
[----:B------:R-:W-:Y:S01]  /*1f10*/  IMAD.HI.U32 R10, R6, R15, RZ ;  /* 0x0000000f060a7227 */ /* 0x000fe200078e00ff */
[----:B------:R-:W-:-:S02]  /*1f20*/  IABS R39, R163 ;  /* 0x000000a300277213 */ /* 0x000fc40000000000 */
[----:B------:R-:W-:Y:S01]  /*1f30*/  STL [R1+0x226c], R223 ;  /* 0x00226cdf01007387 */ /* 0x000fe20000100800 */
[----:B------:R-:W-:Y:S01]  /*1f40*/  IMAD.HI.U32 R9, R6, R13, RZ ;  /* 0x0000000d06097227 */ /* 0x000fe200078e00ff */
[C---:B------:R-:W-:Y:S02]  /*1f50*/  IADD3 R161, R183.reuse, 0x6c, RZ ;  /* 0x0000006cb7a17810 */ /* 0x040fe40007ffe0ff */
[----:B------:R-:W-:Y:S01]  /*1f60*/  STL [R1+0x2270], R222 ;  /* 0x002270de01007387 */ /* 0x000fe20000100800 */
[----:B------:R-:W-:Y:S01]  /*1f70*/  IMAD R87, R0, R4, R87 ;  /* 0x0000000400577224 */ /* 0x000fe200078e0257 */
[----:B------:R-:W-:Y:S01]  /*1f80*/  IABS R33, R157 ;  /* 0x0000009d00217213 */ /* 0x000fe20000000000 */
[C---:B------:R-:W-:Y:S01]  /*1f90*/  IMAD.HI.U32 R4, R6.reuse, R11, RZ ;  /* 0x0000000b06047227 */ /* 0x040fe200078e00ff */
[----:B------:R-:W-:Y:S01]  /*1fa0*/  STL [R1+0x2274], R221 ;  /* 0x002274dd01007387 */ /* 0x000fe20000100800 */
[----:B------:R-:W-:Y:S02]  /*1fb0*/  IABS R37, R161 ;  /* 0x000000a100257213 */ /* 0x000fe40000000000 */
[----:B------:R-:W-:Y:S01]  /*1fc0*/  IMAD.HI.U32 R7, R6, R85, RZ ;  /* 0x0000005506077227 */ /* 0x000fe200078e00ff */
[----:B------:R-:W-:Y:S01]  /*1fd0*/  STL [R1+0x2278], R220 ;  /* 0x002278dc01007387 */ /* 0x000fe20000100800 */
[----:B------:R-:W-:-:S02]  /*1fe0*/  IADD3 R158, R183, 0x6f, RZ ;  /* 0x0000006fb79e7810 */ /* 0x000fc40007ffe0ff */
[----:B------:R-:W-:Y:S01]  /*1ff0*/  IMAD.MOV R10, RZ, RZ, -R10 ;  /* 0x000000ffff0a7224 */ /* 0x000fe200078e0a0a */
[----:B------:R-:W-:Y:S01]  /*2000*/  IADD3 R7, -R7, RZ, RZ ;  /* 0x000000ff07077210 */ /* 0x000fe20007ffe1ff */
[----:B------:R-:W-:Y:S01]  /*2010*/  IMAD.MOV R9, RZ, RZ, -R9 ;  /* 0x000000ffff097224 */ /* 0x000fe200078e0a09 */
[----:B------:R-:W-:Y:S01]  /*2020*/  STL [R1+0x227c], R219 ;  /* 0x00227cdb01007387 */ /* 0x000fe20000100800 */
[----:B------:R-:W-:Y:S01]  /*2030*/  IMAD.HI.U32 R5, R6, R81, RZ ;  /* 0x0000005106057227 */ /* 0x000fe200078e00ff */
[----:B------:R-:W-:Y:S02]  /*2040*/  IADD3 R148, R183, 0x66, RZ ;  /* 0x00000066b7947810 */ /* 0x000fe40007ffe0ff */
[----:B------:R-:W-:Y:S01]  /*2050*/  STL [R1+0x2280], R218 ;  /* 0x002280da01007387 */ /* 0x000fe20000100800 */
[----:B------:R-:W-:Y:S01]  /*2060*/  IMAD.MOV R4, RZ, RZ, -R4 ;  /* 0x000000ffff047224 */ /* 0x000fe200078e0a04 */
[----:B------:R-:W-:Y:S01]  /*2070*/  IADD3 R5, -R5, RZ, RZ ;  /* 0x000000ff05057210 */ /* 0x000fe20007ffe1ff */
[C---:B------:R-:W-:Y:S01]  /*2080*/  IMAD R118, R0.reuse, R10, R15 ;  /* 0x0000000a00767224 */ /* 0x040fe200078e020f */
[----:B------:R-:W-:Y:S01]  /*2090*/  IABS R15, R22 ;  /* 0x00000016000f7213 */ /* 0x000fe20000000000 */
[----:B------:R-:W-:Y:S01]  /*20a0*/  IMAD R84, R0, R9, R13 ;  /* 0x0000000900547224 */ /* 0x000fe200078e020d */
[----:B------:R-:W-:Y:S01]  /*20b0*/  IABS R13, R202 ;  /* 0x000000ca000d7213 */ /* 0x000fe20000000000 */
[----:B------:R-:W-:Y:S01]  /*20c0*/  IMAD.HI.U32 R10, R6, R113, RZ ;  /* 0x00000071060a7227 */ /* 0x000fe200078e00ff */
[----:B------:R-:W-:Y:S01]  /*20d0*/  STL [R1+0x2284], R217 ;  /* 0x002284d901007387 */ /* 0x000fe20000100800 */
[----:B------:R-:W-:-:S02]  /*20e0*/  IADD3 R159, R183, 0x6e, RZ ;  /* 0x0000006eb79f7810 */ /* 0x000fc40007ffe0ff */
[C---:B------:R-:W-:Y:S01]  /*20f0*/  IMAD R82, R0.reuse, R4, R11 ;  /* 0x0000000400527224 */ /* 0x040fe200078e020b */
[----:B------:R-:W-:Y:S01]  /*2100*/  IABS R11, R198 ;  /* 0x000000c6000b7213 */ /* 0x000fe20000000000 */
[----:B------:R-:W-:Y:S01]  /*2110*/  IMAD R85, R0, R7, R85 ;  /* 0x0000000700557224 */ /* 0x000fe200078e0255 */
[----:B------:R-:W-:Y:S01]  /*2120*/  IADD3 R10, -R10, RZ, RZ ;  /* 0x000000ff0a0a7210 */ /* 0x000fe20007ffe1ff */
[----:B------:R-:W-:Y:S01]  /*2130*/  IMAD.HI.U32 R7, R6, R13, RZ ;  /* 0x0000000d06077227 */ /* 0x000fe200078e00ff */
[----:B------:R-:W-:Y:S01]  /*2140*/  STL [R1+0x2288], R216 ;  /* 0x002288d801007387 */ /* 0x000fe20000100800 */
[----:B------:R-:W-:Y:S02]  /*2150*/  IABS R43, R148 ;  /* 0x00000094002b7213 */ /* 0x000fe40000000000 */
[----:B------:R-:W-:Y:S01]  /*2160*/  IMAD R81, R0, R5, R81 ;  /* 0x0000000500517224 */ /* 0x000fe200078e0251 */
[----:B------:R-:W-:Y:S01]  /*2170*/  STL [R1+0x228c], R215 ;  /* 0x00228cd701007387 */ /* 0x000fe20000100800 */
[----:B------:R-:W-:Y:S01]  /*2180*/  IMAD.HI.U32 R5, R6, R11, RZ ;  /* 0x0000000b06057227 */ /* 0x000fe200078e00ff */
[----:B------:R-:W-:-:S02]  /*2190*/  IADD3 R141, R145, 0x40, RZ ;  /* 0x00000040918d7810 */ /* 0x000fc40007ffe0ff */
[----:B------:R-:W-:Y:S01]  /*21a0*/  STL [R1+0x2290], R214 ;  /* 0x002290d601007387 */ /* 0x000fe20000100800 */
[----:B------:R-:W-:Y:S01]  /*21b0*/  IMAD.MOV R7, RZ, RZ, -R7 ;  /* 0x000000ffff077224 */ /* 0x000fe200078e0a07 */
[----:B------:R-:W-:Y:S01]  /*21c0*/  IABS R35, R159 ;  /* 0x0000009f00237213 */ /* 0x000fe20000000000 */
[----:B------:R-:W-:Y:S01]  /*21d0*/  IMAD.HI.U32 R4, R6, R77, RZ ;  /* 0x0000004d06047227 */ /* 0x000fe200078e00ff */
[----:B------:R-:W-:Y:S01]  /*21e0*/  STL [R1+0x2294], R213 ;  /* 0x002294d501007387 */ /* 0x000fe20000100800 */
[C---:B------:R-:W-:Y:S02]  /*21f0*/  IADD3 R162, R183.reuse, 0x6b, RZ ;  /* 0x0000006bb7a27810 */ /* 0x040fe40007ffe0ff */
[----:B------:R-:W-:Y:S01]  /*2200*/  IMAD R113, R0, R10, R113 ;  /* 0x0000000a00717224 */ /* 0x000fe200078e0271 */
[----:B------:R-:W-:Y:S01]  /*2210*/  IADD3 R4, -R4, RZ, RZ ;  /* 0x000000ff04047210 */ /* 0x000fe20007ffe1ff */
[----:B------:R-:W-:Y:S01]  /*2220*/  IMAD.HI.U32 R9, R6, R79, RZ ;  /* 0x0000004f06097227 */ /* 0x000fe200078e00ff */
[----:B------:R-:W-:Y:S01]  /*2230*/  STL [R1+0x2298], R212 ;  /* 0x002298d401007387 */ /* 0x000fe20000100800 */
[----:B------:R-:W-:-:S02]  /*2240*/  IADD3 R156, R183, 0x71, RZ ;  /* 0x00000071b79c7810 */ /* 0x000fc40007ffe0ff */
[----:B------:R-:W-:Y:S01]  /*2250*/  IMAD.MOV R5, RZ, RZ, -R5 ;  /* 0x000000ffff057224 */ /* 0x000fe200078e0a05 */
[----:B------:R-:W-:Y:S01]  /*2260*/  STL [R1+0x229c], R21 ;  /* 0x00229c1501007387 */ /* 0x000fe20000100800 */
[----:B------:R-:W-:Y:S01]  /*2270*/  IMAD.HI.U32 R10, R6, R15, RZ ;  /* 0x0000000f060a7227 */ /* 0x000fe200078e00ff */
[----:B------:R-:W-:Y:S02]  /*2280*/  IADD3 R140, R145, 0x20, RZ ;  /* 0x00000020918c7810 */ /* 0x000fe40007ffe0ff */
        /* <DEDUP_REMOVED lines=10> */
[----:B------:R-:W-:Y:S01]  /*2330*/  IABS R3, R140 ;  /* 0x0000008c00037213 */ /* 0x000fe20000000000 */
[----:B------:R-:W-:Y:S01]  /*2340*/  IMAD R108, R0, R10, R15 ;  /* 0x0000000a006c7224 */ /* 0x000fe200078e020f */
[----:B------:R-:W-:Y:S01]  /*2350*/  IABS R15, R219 ;  /* 0x000000db000f7213 */ /* 0x000fe20000000000 */
[----:B------:R-:W-:Y:S01]  /*2360*/  IMAD.HI.U32 R9, R6, R13, RZ ;  /* 0x0000000d06097227 */ /* 0x000fe200078e00ff */
[----:B------:R-:W-:Y:S01]  /*2370*/  STL [R1+0x22ac], R208 ;  /* 0x0022acd001007387 */ /* 0x000fe20000100800 */
[----:B------:R-:W-:-:S02]  /*2380*/  IADD3 R155, R183, 0x72, RZ ;  /* 0x00000072b79b7810 */ /* 0x000fc40007ffe0ff */
[----:B------:R-:W-:Y:S01]  /*2390*/  IMAD R77, R0, R4, R77 ;  /* 0x00000004004d7224 */ /* 0x000fe200078e024d */
[----:B------:R-:W-:Y:S01]  /*23a0*/  STL [R1+0x22b0], R207 ;  /* 0x0022b0cf01007387 */ /* 0x000fe20000100800 */
[C---:B------:R-:W-:Y:S01]  /*23b0*/  IMAD.HI.U32 R10, R6.reuse, R103, RZ ;  /* 0x00000067060a7227 */ /* 0x040fe200078e00ff */
[C---:B------:R-:W-:Y:S02]  /*23c0*/  IADD3 R143, R145.reuse, 0x80, RZ ;  /* 0x00000080918f7810 */ /* 0x040fe40007ffe0ff */
[----:B------:R-:W-:Y:S01]  /*23d0*/  STL [R1+0x22b4], R206 ;  /* 0x0022b4ce01007387 */ /* 0x000fe20000100800 */
[C---:B------:R-:W-:Y:S01]  /*23e0*/  IMAD.HI.U32 R4, R6.reuse, R11, RZ ;  /* 0x0000000b06047227 */ /* 0x040fe200078e00ff */
[----:B------:R-:W-:Y:S02]  /*23f0*/  IABS R31, R155 ;  /* 0x0000009b001f7213 */ /* 0x000fe40000000000 */
[----:B------:R-:W-:Y:S01]  /*2400*/  STL [R1+0x22b8], R205 ;  /* 0x0022b8cd01007387 */ /* 0x000fe20000100800 */
[----:B------:R-:W-:Y:S01]  /*2410*/  IMAD.MOV R9, RZ, RZ, -R9 ;  /* 0x000000ffff097224 */ /* 0x000fe200078e0a09 */
[C---:B------:R-:W-:Y:S01]  /*2420*/  IADD3 R142, R145.reuse, 0x60, RZ ;  /* 0x00000060918e7810 */ /* 0x040fe20007ffe0ff */
[----:B------:R-:W-:Y:S01]  /*2430*/  IMAD.MOV R10, RZ, RZ, -R10 ;  /* 0x000000ffff0a7224 */ /* 0x000fe200078e0a0a */
[----:B------:R-:W-:Y:S01]  /*2440*/  STL [R1+0x22bc], R204 ;  /* 0x0022bccc01007387 */ /* 0x000fe20000100800 */
[----:B------:R-:W-:Y:S01]  /*2450*/  IMAD.HI.U32 R7, R6, R75, RZ ;  /* 0x0000004b06077227 */ /* 0x000fe200078e00ff */
[----:B------:R-:W-:-:S02]  /*2460*/  IADD3 R24, R145, 0xc0, RZ ;  /* 0x000000c091187810 */ /* 0x000fc40007ffe0ff */
[----:B------:R-:W-:Y:S01]  /*2470*/  STL [R1+0x22c0], R203 ;  /* 0x0022c0cb01007387 */ /* 0x000fe20000100800 */
[----:B------:R-:W-:Y:S01]  /*2480*/  IMAD.MOV R4, RZ, RZ, -R4 ;  /* 0x000000ffff047224 */ /* 0x000fe200078e0a04 */
[C---:B------:R-:W-:Y:S01]  /*2490*/  IADD3 R144, R145.reuse, 0xa0, RZ ;  /* 0x000000a091907810 */ /* 0x040fe20007ffe0ff */
[----:B------:R-:W-:Y:S01]  /*24a0*/  IMAD.HI.U32 R5, R6, R71, RZ ;  /* 0x0000004706057227 */ /* 0x000fe200078e00ff */
[----:B------:R-:W-:Y:S01]  /*24b0*/  STL [R1+0x22c4], R202 ;  /* 0x0022c4ca01007387 */ /* 0x000fe20000100800 */
[----:B------:R-:W-:Y:S02]  /*24c0*/  IADD3 R20, R145, 0xe0, RZ ;  /* 0x000000e091147810 */ /* 0x000fe40007ffe0ff */
[C---:B------:R-:W-:Y:S01]  /*24d0*/  IMAD R74, R0.reuse, R9, R13 ;  /* 0x00000009004a7224 */ /* 0x040fe200078e020d */
[----:B------:R-:W-:Y:S01]  /*24e0*/  IABS R13, R193 ;  /* 0x000000c1000d7213 */ /* 0x000fe20000000000 */
[C---:B------:R-:W-:Y:S01]  /*24f0*/  IMAD R103, R0.reuse, R10, R103 ;  /* 0x0000000a00677224 */ /* 0x040fe200078e0267 */
[----:B------:R-:W-:Y:S01]  /*2500*/  STL [R1+0x22c8], R201 ;  /* 0x0022c8c901007387 */ /* 0x000fe20000100800 */
[----:B------:R-:W-:Y:S01]  /*2510*/  IMAD.MOV R7, RZ, RZ, -R7 ;  /* 0x000000ffff077224 */ /* 0x000fe200078e0a07 */
[C---:B------:R-:W-:Y:S01]  /*2520*/  IADD3 R154, R183.reuse, 0x73, RZ ;  /* 0x00000073b79a7810 */ /* 0x040fe20007ffe0ff */
[----:B------:R-:W-:Y:S01]  /*2530*/  IMAD R72, R0, R4, R11 ;  /* 0x0000000400487224 */ /* 0x000fe200078e020b */
[----:B------:R-:W-:Y:S01]  /*2540*/  IABS R11, R189 ;  /* 0x000000bd000b7213 */ /* 0x000fe20000000000 */
[----:B------:R-:W-:Y:S01]  /*2550*/  IMAD.HI.U32 R10, R6, R15, RZ ;  /* 0x0000000f060a7227 */ /* 0x000fe200078e00ff */
[----:B------:R-:W-:Y:S01]  /*2560*/  STL [R1+0x22cc], R200 ;  /* 0x0022ccc801007387 */ /* 0x000fe20000100800 */
[----:B------:R-:W-:-:S02]  /*2570*/  IADD3 R153, R183, 0x74, RZ ;  /* 0x00000074b7997810 */ /* 0x000fc40007ffe0ff */
[----:B------:R-:W-:Y:S01]  /*2580*/  IMAD.MOV R5, RZ, RZ, -R5 ;  /* 0x000000ffff057224 */ /* 0x000fe200078e0a05 */
[----:B------:R-:W-:Y:S01]  /*2590*/  STL [R1+0x22d0], R199 ;  /* 0x0022d0c701007387 */ /* 0x000fe20000100800 */
[----:B------:R-:W-:Y:S01]  /*25a0*/  IMAD R75, R0, R7, R75 ;  /* 0x00000007004b7224 */ /* 0x000fe200078e024b */
[C---:B------:R-:W-:Y:S01]  /*25b0*/  IADD3 R152, R183.reuse, 0x75, RZ ;  /* 0x00000075b7987810 */ /* 0x040fe20007ffe0ff */
[----:B------:R-:W-:Y:S01]  /*25c0*/  IMAD.MOV R10, RZ, RZ, -R10 ;  /* 0x000000ffff0a7224 */ /* 0x000fe200078e0a0a */
[----:B------:R-:W-:Y:S01]  /*25d0*/  STL [R1+0x22d4], R198 ;  /* 0x0022d4c601007387 */ /* 0x000fe20000100800 */
[----:B------:R-:W-:Y:S01]  /*25e0*/  IMAD.HI.U32 R7, R6, R13, RZ ;  /* 0x0000000d06077227 */ /* 0x000fe200078e00ff */
[C---:B------:R-:W-:Y:S02]  /*25f0*/  IADD3 R151, R183.reuse, 0x76, RZ ;  /* 0x00000076b7977810 */ /* 0x040fe40007ffe0ff */
[----:B------:R-:W-:Y:S01]  /*2600*/  STL [R1+0x22d8], R197 ;  /* 0x0022d8c501007387 */ /* 0x000fe20000100800 */
[----:B------:R-:W-:Y:S01]  /*2610*/  IMAD R71, R0, R5, R71 ;  /* 0x0000000500477224 */ /* 0x000fe200078e0247 */
[C---:B------:R-:W-:Y:S01]  /*2620*/  IADD3 R150, R183.reuse, 0x77, RZ ;  /* 0x00000077b7967810 */ /* 0x040fe20007ffe0ff */
[----:B------:R-:W-:Y:S01]  /*2630*/  IMAD.HI.U32 R5, R6, R11, RZ ;  /* 0x0000000b06057227 */ /* 0x000fe200078e00ff */
[----:B------:R-:W-:Y:S01]  /*2640*/  STL [R1+0x22dc], R196 ;  /* 0x0022dcc401007387 */ /* 0x000fe20000100800 */
[----:B------:R-:W-:-:S02]  /*2650*/  IADD3 R146, R183, 0x78, RZ ;  /* 0x00000078b7927810 */ /* 0x000fc40007ffe0ff */
[----:B------:R-:W-:Y:S01]  /*2660*/  IMAD.HI.U32 R9, R6, R69, RZ ;  /* 0x0000004506097227 */ /* 0x000fe200078e00ff */
[----:B------:R-:W-:Y:S01]  /*2670*/  STL [R1+0x22e0], R195 ;  /* 0x0022e0c301007387 */ /* 0x000fe20000100800 */
[----:B------:R-:W-:Y:S02]  /*2680*/  IABS R28, R152 ;  /* 0x00000098001c7213 */ /* 0x000fe40000000000 */
[----:B------:R-:W-:Y:S01]  /*2690*/  IMAD R98, R0, R10, R15 ;  /* 0x0000000a00627224 */ /* 0x000fe200078e020f */
[----:B------:R-:W-:Y:S01]  /*26a0*/  IADD3 R9, -R9, RZ, RZ ;  /* 0x000000ff09097210 */ /* 0x000fe20007ffe1ff */
[----:B------:R-:W-:Y:S01]  /*26b0*/  IMAD.MOV R7, RZ, RZ, -R7 ;  /* 0x000000ffff077224 */ /* 0x000fe200078e0a07 */
[----:B------:R-:W-:Y:S01]  /*26c0*/  IABS R15, R210 ;  /* 0x000000d2000f7213 */ /* 0x000fe20000000000 */
[----:B------:R-:W-:Y:S01]  /*26d0*/  IMAD.HI.U32 R10, R6, R93, RZ ;  /* 0x0000005d060a7227 */ /* 0x000fe200078e00ff */
[----:B------:R-:W-:Y:S01]  /*26e0*/  STL [R1+0x22e4], R18 ;  /* 0x0022e41201007387 */ /* 0x000fe20000100800 */
[----:B------:R-:W-:-:S02]  /*26f0*/  IABS R26, R150 ;  /* 0x00000096001a7213 */ /* 0x000fc40000000000 */
[----:B------:R-:W-:Y:S01]  /*2700*/  IMAD.MOV R5, RZ, RZ, -R5 ;  /* 0x000000ffff057224 */ /* 0x000fe200078e0a05 */
[----:B------:R-:W-:Y:S01]  /*2710*/  IADD3 R10, -R10, RZ, RZ ;  /* 0x000000ff0a0a7210 */ /* 0x000fe20007ffe1ff */
[----:B------:R-:W-:Y:S01]  /*2720*/  IMAD.HI.U32 R4, R6, R67, RZ ;  /* 0x0000004306047227 */ /* 0x000fe200078e00ff */
[----:B------:R-:W-:Y:S01]  /*2730*/  STL [R1+0x22e8], R194 ;  /* 0x0022e8c201007387 */ /* 0x000fe20000100800 */
[----:B------:R-:W-:Y:S02]  /*2740*/  IABS R27, R151 ;  /* 0x00000097001b7213 */ /* 0x000fe40000000000 */
[C---:B------:R-:W-:Y:S01]  /*2750*/  IMAD R70, R0.reuse, R7, R13 ;  /* 0x0000000700467224 */ /* 0x040fe200078e020d */
[----:B------:R-:W-:Y:S01]  /*2760*/  IABS R13, R187 ;  /* 0x000000bb000d7213 */ /* 0x000fe20000000000 */
[C---:B------:R-:W-:Y:S01]  /*2770*/  IMAD R66, R0.reuse, R5, R11 ;  /* 0x0000000500427224 */ /* 0x040fe200078e020b */
[----:B------:R-:W-:Y:S01]  /*2780*/  IABS R11, R185 ;  /* 0x000000b9000b7213 */ /* 0x000fe20000000000 */
[----:B------:R-:W-:Y:S01]  /*2790*/  IMAD.MOV R4, RZ, RZ, -R4 ;  /* 0x000000ffff047224 */ /* 0x000fe200078e0a04 */
[----:B------:R-:W-:Y:S01]  /*27a0*/  STL [R1+0x22ec], R193 ;  /* 0x0022ecc101007387 */ /* 0x000fe20000100800 */
[----:B------:R-:W-:Y:S01]  /*27b0*/  IMAD R69, R0, R9, R69 ;  /* 0x0000000900457224 */ /* 0x000fe200078e0245 */
[----:B------:R-:W-:Y:S01]  /*27c0*/  IABS R30, R154 ;  /* 0x0000009a001e7213 */ /* 0x000fe20000000000 */
[----:B------:R-:W-:Y:S01]  /*27d0*/  IMAD.HI.U32 R9, R6, R13, RZ ;  /* 0x0000000d06097227 */ /* 0x000fe200078e00ff */
[----:B------:R-:W-:Y:S01]  /*27e0*/  STL [R1+0x22f0], R192 ;  /* 0x0022f0c001007387 */ /* 0x000fe20000100800 */
[----:B------:R-:W-:-:S02]  /*27f0*/  IABS R29, R153 ;  /* 0x00000099001d7213 */ /* 0x000fc40000000000 */
[C---:B------:R-:W-:Y:S01]  /*2800*/  IMAD R67, R0.reuse, R4, R67 ;  /* 0x0000000400437224 */ /* 0x040fe200078e0243 */
[----:B------:R-:W-:Y:S01]  /*2810*/  STL [R1+0x22f4], R191 ;  /* 0x0022f4bf01007387 */ /* 0x000fe20000100800 */
[----:B------:R-:W-:Y:S01]  /*2820*/  IMAD R93, R0, R10, R93 ;  /* 0x0000000a005d7224 */ /* 0x000fe200078e025d */
[----:B------:R-:W-:Y:S01]  /*2830*/  IABS R25, R146 ;  /* 0x0000009200197213 */ /* 0x000fe20000000000 */
[C---:B------:R-:W-:Y:S01]  /*2840*/  IMAD.HI.U32 R4, R6.reuse, R11, RZ ;  /* 0x0000000b06047227 */ /* 0x040fe200078e00ff */
[----:B------:R-:W-:Y:S03]  /*2850*/  STL [R1+0x22f8], R190 ;  /* 0x0022f8be01007387 */ /* 0x000fe60000100800 */
[C---:B------:R-:W-:Y:S01]  /*2860*/  IMAD.HI.U32 R10, R6.reuse, R15, RZ ;  /* 0x0000000f060a7227 */ /* 0x040fe200078e00ff */
[----:B------:R-:W-:Y:S03]  /*2870*/  STL [R1+0x22fc], R189 ;  /* 0x0022fcbd01007387 */ /* 0x000fe60000100800 */
[C---:B------:R-:W-:Y:S01]  /*2880*/  IMAD.HI.U32 R7, R6.reuse, R65, RZ ;  /* 0x0000004106077227 */ /* 0x040fe200078e00ff */
[----:B------:R-:W-:Y:S03]  /*2890*/  STL [R1+0x2300], R188 ;  /* 0x002300bc01007387 */ /* 0x000fe60000100800 */
[----:B------:R-:W-:Y:S01]  /*28a0*/  IMAD.MOV R9, RZ, RZ, -R9 ;  /* 0x000000ffff097224 */ /* 0x000fe200078e0a09 */
[----:B------:R-:W-:Y:S01]  /*28b0*/  IADD3 R7, -R7, RZ, RZ ;  /* 0x000000ff07077210 */ /* 0x000fe20007ffe1ff */
[----:B------:R-:W-:Y:S01]  /*28c0*/  IMAD.HI.U32 R5, R6, R61, RZ ;  /* 0x0000003d06057227 */ /* 0x000fe200078e00ff */
[----:B------:R-:W-:Y:S03]  /*28d0*/  STL [R1+0x2304], R187 ;  /* 0x002304bb01007387 */ /* 0x000fe60000100800 */
[----:B------:R-:W-:Y:S01]  /*28e0*/  IMAD.MOV R4, RZ, RZ, -R4 ;  /* 0x000000ffff047224 */ /* 0x000fe200078e0a04 */
[----:B------:R-:W-:Y:S01]  /*28f0*/  IADD3 R5, -R5, RZ, RZ ;  /* 0x000000ff05057210 */ /* 0x000fe20007ffe1ff */
[----:B------:R-:W-:Y:S01]  /*2900*/  IMAD.MOV R10, RZ, RZ, -R10 ;  /* 0x000000ffff0a7224 */ /* 0x000fe200078e0a0a */
[----:B------:R-:W-:Y:S01]  /*2910*/  STL [R1+0x2308], R186 ;  /* 0x002308ba01007387 */ /* 0x000fe20000100800 */
[C---:B------:R-:W-:Y:S01]  /*2920*/  IMAD R64, R0.reuse, R9, R13 ;  /* 0x0000000900407224 */ /* 0x040fe200078e020d */
[----:B------:R-:W-:Y:S01]  /*2930*/  IABS R13, R182 ;  /* 0x000000b6000d7213 */ /* 0x000fe20000000000 */
[C---:B------:R-:W-:Y:S01]  /*2940*/  IMAD R62, R0.reuse, R4, R11 ;  /* 0x00000004003e7224 */ /* 0x040fe200078e020b */
[----:B------:R-:W-:Y:S01]  /*2950*/  IABS R11, R178 ;  /* 0x000000b2000b7213 */ /* 0x000fe20000000000 */
[----:B------:R-:W-:Y:S01]  /*2960*/  IMAD R88, R0, R10, R15 ;  /* 0x0000000a00587224 */ /* 0x000fe200078e020f */
[----:B------:R-:W-:Y:S01]  /*2970*/  IABS R15, R200 ;  /* 0x000000c8000f7213 */ /* 0x000fe20000000000 */
[----:B------:R-:W-:Y:S01]  /*2980*/  IMAD.HI.U32 R10, R6, R83, RZ ;  /* 0x00000053060a7227 */ /* 0x000fe200078e00ff */
[----:B------:R-:W-:Y:S03]  /*2990*/  STL [R1+0x230c], R185 ;  /* 0x00230cb901007387 */ /* 0x000fe60000100800 */
[----:B------:R-:W-:Y:S01]  /*29a0*/  IMAD R65, R0, R7, R65 ;  /* 0x0000000700417224 */ /* 0x000fe200078e0241 */
[----:B------:R-:W-:Y:S01]  /*29b0*/  STL [R1+0x2310], R184 ;  /* 0x002310b801007387 */ /* 0x000fe20000100800 */
[----:B------:R-:W-:-:S03]  /*29c0*/  IMAD.HI.U32 R7, R6, R13, RZ ;  /* 0x0000000d06077227 */ /* 0x000fc600078e00ff */
[----:B------:R-:W-:Y:S01]  /*29d0*/  STL [R1+0x2314], R182 ;  /* 0x002314b601007387 */ /* 0x000fe20000100800 */
[----:B------:R-:W-:Y:S02]  /*29e0*/  IMAD R61, R0, R5, R61 ;  /* 0x00000005003d7224 */ /* 0x000fe400078e023d */
[----:B------:R-:W-:Y:S01]  /*29f0*/  IMAD.MOV R10, RZ, RZ, -R10 ;  /* 0x000000ffff0a7224 */ /* 0x000fe200078e0a0a */
[----:B------:R-:W-:Y:S01]  /*2a00*/  STL [R1+0x2318], R181 ;  /* 0x002318b501007387 */ /* 0x000fe20000100800 */
[----:B------:R-:W-:-:S03]  /*2a10*/  IMAD.HI.U32 R5, R6, R11, RZ ;  /* 0x0000000b06057227 */ /* 0x000fc600078e00ff */
[----:B------:R-:W-:Y:S01]  /*2a20*/  STL [R1+0x231c], R180 ;  /* 0x00231cb401007387 */ /* 0x000fe20000100800 */
[----:B------:R-:W-:Y:S02]  /*2a30*/  IMAD.MOV R7, RZ, RZ, -R7 ;  /* 0x000000ffff077224 */ /* 0x000fe400078e0a07 */
[----:B------:R-:W-:Y:S01]  /*2a40*/  IMAD.HI.U32 R4, R6, R57, RZ ;  /* 0x0000003906047227 */ /* 0x000fe200078e00ff */
[----:B------:R-:W-:Y:S03]  /*2a50*/  STL [R1+0x2320], R179 ;  /* 0x002320b301007387 */ /* 0x000fe60000100800 */
[----:B------:R-:W-:Y:S01]  /*2a60*/  IMAD R83, R0, R10, R83 ;  /* 0x0000000a00537224 */ /* 0x000fe200078e0253 */
[----:B------:R-:W-:Y:S01]  /*2a70*/  IADD3 R4, -R4, RZ, RZ ;  /* 0x000000ff04047210 */ /* 0x000fe20007ffe1ff */
[C---:B------:R-:W-:Y:S01]  /*2a80*/  IMAD.HI.U32 R9, R6.reuse, R59, RZ ;  /* 0x0000003b06097227 */ /* 0x040fe200078e00ff */
[----:B------:R-:W-:Y:S03]  /*2a90*/  STL [R1+0x2324], R178 ;  /* 0x002324b201007387 */ /* 0x000fe60000100800 */
[----:B------:R-:W-:Y:S01]  /*2aa0*/  IMAD.MOV R5, RZ, RZ, -R5 ;  /* 0x000000ffff057224 */ /* 0x000fe200078e0a05 */
[----:B------:R-:W-:Y:S01]  /*2ab0*/  STL [R1+0x2328], R177 ;  /* 0x002328b101007387 */ /* 0x000fe20000100800 */
[----:B------:R-:W-:-:S03]  /*2ac0*/  IMAD.HI.U32 R10, R6, R15, RZ ;  /* 0x0000000f060a7227 */ /* 0x000fc600078e00ff */
        /* <DEDUP_REMOVED lines=9> */
[C---:B------:R-:W-:Y:S02]  /*2b60*/  IMAD R59, R0.reuse, R9, R59 ;  /* 0x00000009003b7224 */ /* 0x040fe400078e023b */
        /* <DEDUP_REMOVED lines=8> */
[----:B------:R-:W-:Y:S01]  /*2bf0*/  IMAD.HI.U32 R4, R6, R11, RZ ;  /* 0x0000000b06047227 */ /* 0x000fe200078e00ff */
[----:B------:R-:W-:Y:S02]  /*2c00*/  IADD3 R10, -R10, RZ, RZ ;  /* 0x000000ff0a0a7210 */ /* 0x000fe40007ffe1ff */
[----:B------:R-:W-:Y:S01]  /*2c10*/  STL [R1+0x2344], R171 ;  /* 0x002344ab01007387 */ /* 0x000fe20000100800 */
[----:B------:R-:W-:Y:S02]  /*2c20*/  IMAD.MOV R9, RZ, RZ, -R9 ;  /* 0x000000ffff097224 */ /* 0x000fe400078e0a09 */
        /* <DEDUP_REMOVED lines=14> */
[----:B------:R-:W-:Y:S02]  /*2d10*/  IMAD R73, R0, R10, R73 ;  /* 0x0000000a00497224 */ /* 0x000fe400078e0249 */
[----:B------:R-:W-:Y:S01]  /*2d20*/  IMAD.HI.U32 R10, R6, R15, RZ ;  /* 0x0000000f060a7227 */ /* 0x000fe200078e00ff */
[----:B------:R-:W-:Y:S03]  /*2d30*/  STL [R1+0x2374], R166 ;  /* 0x002374a601007387 */ /* 0x000fe60000100800 */
[----:B------:R-:W-:Y:S01]  /*2d40*/  IMAD R55, R0, R7, R55 ;  /* 0x0000000700377224 */ /* 0x000fe200078e0237 */
[----:B------:R-:W-:Y:S01]  /*2d50*/  STL [R1+0x237c], R165 ;  /* 0x00237ca501007387 */ /* 0x000fe20000100800 */
[----:B------:R-:W-:-:S03]  /*2d60*/  IMAD.HI.U32 R7, R6, R13, RZ ;  /* 0x0000000d06077227 */ /* 0x000fc600078e00ff */
[----:B------:R-:W-:Y:S01]  /*2d70*/  STL [R1+0x239c], R164 ;  /* 0x00239ca401007387 */ /* 0x000fe20000100800 */
[----:B------:R-:W-:Y:S02]  /*2d80*/  IMAD R51, R0, R5, R51 ;  /* 0x0000000500337224 */ /* 0x000fe400078e0233 */
[C---:B------:R-:W-:Y:S01]  /*2d90*/  IMAD.HI.U32 R5, R6.reuse, R11, RZ ;  /* 0x0000000b06057227 */ /* 0x040fe200078e00ff */
[----:B------:R-:W-:Y:S03]  /*2da0*/  STL [R1+0x23a0], R163 ;  /* 0x0023a0a301007387 */ /* 0x000fe60000100800 */
[----:B------:R-:W-:Y:S01]  /*2db0*/  IMAD.MOV R10, RZ, RZ, -R10 ;  /* 0x000000ffff0a7224 */ /* 0x000fe200078e0a0a */
[----:B------:R-:W-:Y:S01]  /*2dc0*/  STL [R1+0x23b0], R162 ;  /* 0x0023b0a201007387 */ /* 0x000fe20000100800 */
[----:B------:R-:W-:-:S03]  /*2dd0*/  IMAD.HI.U32 R9, R6, R49, RZ ;  /* 0x0000003106097227 */ /* 0x000fc600078e00ff */
[----:B------:R-:W-:Y:S01]  /*2de0*/  STL [R1+0x2398], R161 ;  /* 0x002398a101007387 */ /* 0x000fe20000100800 */
[----:B------:R-:W-:Y:S01]  /*2df0*/  IMAD.MOV R7, RZ, RZ, -R7 ;  /* 0x000000ffff077224 */ /* 0x000fe200078e0a07 */
[----:B------:R-:W-:Y:S01]  /*2e00*/  IADD3 R9, -R9, RZ, RZ ;  /* 0x000000ff09097210 */ /* 0x000fe20007ffe1ff */
[----:B------:R-:W-:Y:S01]  /*2e10*/  IMAD.MOV R5, RZ, RZ, -R5 ;  /* 0x000000ffff057224 */ /* 0x000fe200078e0a05 */
[----:B------:R-:W-:Y:S01]  /*2e20*/  STL [R1+0x2394], R160 ;  /* 0x002394a001007387 */ /* 0x000fe20000100800 */
[----:B------:R-:W-:Y:S01]  /*2e30*/  IMAD R68, R0, R10, R15 ;  /* 0x0000000a00447224 */ /* 0x000fe200078e020f */
[----:B------:R-:W-:Y:S01]  /*2e40*/  IABS R15, R180 ;  /* 0x000000b4000f7213 */ /* 0x000fe20000000000 */
[C---:B------:R-:W-:Y:S01]  /*2e50*/  IMAD.HI.U32 R4, R6.reuse, R47, RZ ;  /* 0x0000002f06047227 */ /* 0x040fe200078e00ff */
[----:B------:R-:W-:Y:S03]  /*2e60*/  STL [R1+0x2390], R159 ;  /* 0x0023909f01007387 */ /* 0x000fe60000100800 */
[----:B------:R-:W-:Y:S01]  /*2e70*/  IMAD.HI.U32 R10, R6, R63, RZ ;  /* 0x0000003f060a7227 */ /* 0x000fe200078e00ff */
[----:B------:R-:W-:Y:S03]  /*2e80*/  STL [R1+0x238c], R158 ;  /* 0x00238c9e01007387 */ /* 0x000fe60000100800 */
[C---:B------:R-:W-:Y:S01]  /*2e90*/  IMAD R50, R0.reuse, R7, R13 ;  /* 0x0000000700327224 */ /* 0x040fe200078e020d */
[----:B------:R-:W-:Y:S01]  /*2ea0*/  IABS R13, R167 ;  /* 0x000000a7000d7213 */ /* 0x000fe20000000000 */
[----:B------:R-:W-:Y:S01]  /*2eb0*/  IMAD R46, R0, R5, R11 ;  /* 0x00000005002e7224 */ /* 0x000fe200078e020b */
[----:B------:R-:W-:Y:S01]  /*2ec0*/  IABS R11, R166 ;  /* 0x000000a6000b7213 */ /* 0x000fe20000000000 */
[----:B------:R-:W-:Y:S01]  /*2ed0*/  IMAD.MOV R4, RZ, RZ, -R4 ;  /* 0x000000ffff047224 */ /* 0x000fe200078e0a04 */
[----:B------:R-:W-:Y:S01]  /*2ee0*/  STL [R1+0x2388], R157 ;  /* 0x0023889d01007387 */ /* 0x000fe20000100800 */
[----:B------:R-:W-:-:S02]  /*2ef0*/  IMAD.MOV R10, RZ, RZ, -R10 ;  /* 0x000000ffff0a7224 */ /* 0x000fc400078e0a0a */
[----:B------:R-:W-:Y:S01]  /*2f00*/  IMAD R49, R0, R9, R49 ;  /* 0x0000000900317224 */ /* 0x000fe200078e0231 */
[----:B------:R-:W-:Y:S01]  /*2f10*/  STL [R1+0x23bc], R156 ;  /* 0x0023bc9c01007387 */ /* 0x000fe20000100800 */
[----:B------:R-:W-:-:S03]  /*2f20*/  IMAD.HI.U32 R9, R6, R13, RZ ;  /* 0x0000000d06097227 */ /* 0x000fc600078e00ff */
[----:B------:R1:W-:Y:S01]  /*2f30*/  STL [R1+0x1580], R145 ;  /* 0x0015809101007387 */ /* 0x0003e20000100800 */
[C---:B------:R-:W-:Y:S02]  /*2f40*/  IMAD R47, R0.reuse, R4, R47 ;  /* 0x00000004002f7224 */ /* 0x040fe400078e022f */
[----:B------:R-:W-:Y:S01]  /*2f50*/  IMAD R63, R0, R10, R63 ;  /* 0x0000000a003f7224 */ /* 0x000fe200078e023f */
[----:B------:R-:W-:Y:S01]  /*2f60*/  STL [R1+0x23b8], R155 ;  /* 0x0023b89b01007387 */ /* 0x000fe20000100800 */
[----:B------:R-:W-:-:S03]  /*2f70*/  IMAD.HI.U32 R4, R6, R11, RZ ;  /* 0x0000000b06047227 */ /* 0x000fc600078e00ff */
[----:B------:R4:W-:Y:S01]  /*2f80*/  STL [R1+0x1584], R140 ;  /* 0x0015848c01007387 */ /* 0x0009e20000100800 */
[----:B------:R-:W-:-:S03]  /*2f90*/  IMAD.HI.U32 R10, R6, R15, RZ ;  /* 0x0000000f060a7227 */ /* 0x000fc600078e00ff */
[----:B------:R1:W-:Y:S01]  /*2fa0*/  STL [R1+0x1a80], R141 ;  /* 0x001a808d01007387 */ /* 0x0003e20000100800 */
[----:B------:R-:W-:-:S03]  /*2fb0*/  IMAD.HI.U32 R7, R6, R45, RZ ;  /* 0x0000002d06077227 */ /* 0x000fc600078e00ff */
[----:B------:R1:W-:Y:S01]  /*2fc0*/  STL [R1+0x1a84], R142 ;  /* 0x001a848e01007387 */ /* 0x0003e20000100800 */
[----:B------:R-:W-:Y:S01]  /*2fd0*/  IMAD.MOV R9, RZ, RZ, -R9 ;  /* 0x000000ffff097224 */ /* 0x000fe200078e0a09 */
[----:B------:R-:W-:Y:S01]  /*2fe0*/  IADD3 R7, -R7, RZ, RZ ;  /* 0x000000ff07077210 */ /* 0x000fe20007ffe1ff */
[----:B------:R-:W-:Y:S01]  /*2ff0*/  IMAD.HI.U32 R5, R6, R41, RZ ;  /* 0x0000002906057227 */ /* 0x000fe200078e00ff */
[----:B------:R1:W-:Y:S03]  /*3000*/  STL [R1+0x1a90], R143 ;  /* 0x001a908f01007387 */ /* 0x0003e60000100800 */
[----:B------:R-:W-:Y:S01]  /*3010*/  IMAD.MOV R4, RZ, RZ, -R4 ;  /* 0x000000ffff047224 */ /* 0x000fe200078e0a04 */
[----:B------:R-:W-:Y:S01]  /*3020*/  IADD3 R5, -R5, RZ, RZ ;  /* 0x000000ff05057210 */ /* 0x000fe20007ffe1ff */
[----:B------:R-:W-:Y:S01]  /*3030*/  IMAD.MOV R10, RZ, RZ, -R10 ;  /* 0x000000ffff0a7224 */ /* 0x000fe200078e0a0a */
[----:B------:R1:W-:Y:S01]  /*3040*/  STL [R1+0x1a94], R144 ;  /* 0x001a949001007387 */ /* 0x0003e20000100800 */
[C---:B------:R-:W-:Y:S01]  /*3050*/  IMAD R44, R0.reuse, R9, R13 ;  /* 0x00000009002c7224 */ /* 0x040fe200078e020d */
[----:B------:R-:W-:Y:S01]  /*3060*/  IABS R13, R164 ;  /* 0x000000a4000d7213 */ /* 0x000fe20000000000 */
[C---:B------:R-:W-:Y:S01]  /*3070*/  IMAD R42, R0.reuse, R4, R11 ;  /* 0x00000004002a7224 */ /* 0x040fe200078e020b */
[----:B------:R-:W-:Y:S01]  /*3080*/  IABS R11, R160 ;  /* 0x000000a0000b7213 */ /* 0x000fe20000000000 */
[----:B------:R-:W-:Y:S01]  /*3090*/  IMAD R58, R0, R10, R15 ;  /* 0x0000000a003a7224 */ /* 0x000fe200078e020f */
[----:B------:R-:W-:Y:S01]  /*30a0*/  IABS R15, R171 ;  /* 0x000000ab000f7213 */ /* 0x000fe20000000000 */
[----:B------:R-:W-:Y:S01]  /*30b0*/  IMAD.HI.U32 R10, R6, R53, RZ ;  /* 0x00000035060a7227 */ /* 0x000fe200078e00ff */
[----:B------:R1:W-:Y:S03]  /*30c0*/  STL [R1+0x1a9c], R24 ;  /* 0x001a9c1801007387 */ /* 0x0003e60000100800 */
[----:B------:R-:W-:Y:S01]  /*30d0*/  IMAD R45, R0, R7, R45 ;  /* 0x00000007002d7224 */ /* 0x000fe200078e022d */
[----:B------:R-:W-:Y:S01]  /*30e0*/  IADD3 R10, -R10, RZ, RZ ;  /* 0x000000ff0a0a7210 */ /* 0x000fe20007ffe1ff */
[----:B------:R-:W-:Y:S01]  /*30f0*/  IMAD.HI.U32 R7, R6, R13, RZ ;  /* 0x0000000d06077227 */ /* 0x000fe200078e00ff */
[----:B------:R1:W-:Y:S03]  /*3100*/  STL [R1+0x1a98], R20 ;  /* 0x001a981401007387 */ /* 0x0003e60000100800 */
[----:B------:R-:W-:Y:S01]  /*3110*/  IMAD R41, R0, R5, R41 ;  /* 0x0000000500297224 */ /* 0x000fe200078e0229 */
[----:B------:R-:W-:Y:S01]  /*3120*/  STL [R1+0x23ac], R154 ;  /* 0x0023ac9a01007387 */ /* 0x000fe20000100800 */
[----:B------:R-:W-:-:S03]  /*3130*/  IMAD.HI.U32 R5, R6, R11, RZ ;  /* 0x0000000b06057227 */ /* 0x000fc600078e00ff */
[----:B------:R-:W-:Y:S01]  /*3140*/  STL [R1+0x23a8], R153 ;  /* 0x0023a89901007387 */ /* 0x000fe20000100800 */
[----:B------:R-:W-:-:S03]  /*3150*/  IMAD.HI.U32 R9, R6, R39, RZ ;  /* 0x0000002706097227 */ /* 0x000fc600078e00ff */
[----:B------:R-:W-:Y:S01]  /*3160*/  STL [R1+0x23a4], R152 ;  /* 0x0023a49801007387 */ /* 0x000fe20000100800 */
[----:B------:R-:W-:Y:S02]  /*3170*/  IMAD.MOV R7, RZ, RZ, -R7 ;  /* 0x000000ffff077224 */ /* 0x000fe400078e0a07 */
[----:B------:R-:W-:Y:S01]  /*3180*/  IMAD.MOV R36, RZ, RZ, -R5 ;  /* 0x000000ffff247224 */ /* 0x000fe200078e0a05 */
[----:B------:R-:W-:Y:S01]  /*3190*/  STL [R1+0x2384], R151 ;  /* 0x0023849701007387 */ /* 0x000fe20000100800 */
[----:B------:R-:W-:-:S03]  /*31a0*/  IMAD.HI.U32 R5, R6, R33, RZ ;  /* 0x0000002106057227 */ /* 0x000fc600078e00ff */
[----:B------:R-:W-:Y:S01]  /*31b0*/  STL [R1+0x2380], R150 ;  /* 0x0023809601007387 */ /* 0x000fe20000100800 */
[----:B------:R-:W-:Y:S01]  /*31c0*/  IMAD R53, R0, R10, R53 ;  /* 0x0000000a00357224 */ /* 0x000fe200078e0235 */
[----:B------:R-:W-:Y:S01]  /*31d0*/  IADD3 R5, -R5, RZ, RZ ;  /* 0x000000ff05057210 */ /* 0x000fe20007ffe1ff */
[----:B------:R-:W-:Y:S01]  /*31e0*/  IMAD.HI.U32 R10, R6, R15, RZ ;  /* 0x0000000f060a7227 */ /* 0x000fe200078e00ff */
[----:B------:R-:W-:Y:S03]  /*31f0*/  STL [R1+0x2378], R146 ;  /* 0x0023789201007387 */ /* 0x000fe60000100800 */
[----:B------:R-:W-:Y:S02]  /*3200*/  IMAD.MOV R9, RZ, RZ, -R9 ;  /* 0x000000ffff097224 */ /* 0x000fe400078e0a09 */
[----:B------:R-:W-:Y:S01]  /*3210*/  IMAD R40, R0, R7, R13 ;  /* 0x0000000700287224 */ /* 0x000fe200078e020d */
[----:B------:R-:W-:Y:S01]  /*3220*/  IABS R13, R158 ;  /* 0x0000009e000d7213 */ /* 0x000fe20000000000 */
[----:B------:R-:W-:-:S04]  /*3230*/  IMAD.HI.U32 R4, R6, R37, RZ ;  /* 0x0000002506047227 */ /* 0x000fc800078e00ff */
[----:B------:R-:W-:Y:S02]  /*3240*/  IMAD.MOV R10, RZ, RZ, -R10 ;  /* 0x000000ffff0a7224 */ /* 0x000fe400078e0a0a */
[----:B------:R-:W-:Y:S01]  /*3250*/  IMAD R39, R0, R9, R39 ;  /* 0x0000000900277224 */ /* 0x000fe200078e0227 */
[----:B------:R-:W-:Y:S01]  /*3260*/  IADD3 R9, -R4, RZ, RZ ;  /* 0x000000ff04097210 */ /* 0x000fe20007ffe1ff */
[----:B------:R-:W-:-:S04]  /*3270*/  IMAD.HI.U32 R4, R6, R13, RZ ;  /* 0x0000000d06047227 */ /* 0x000fc800078e00ff */
[C---:B------:R-:W-:Y:S01]  /*3280*/  IMAD R48, R0.reuse, R10, R15 ;  /* 0x0000000a00307224 */ /* 0x040fe200078e020f */
[----:B------:R-:W-:Y:S01]  /*3290*/  IABS R15, R162 ;  /* 0x000000a2000f7213 */ /* 0x000fe20000000000 */
[----:B------:R-:W-:Y:S01]  /*32a0*/  IMAD R33, R0, R5, R33 ;  /* 0x0000000500217224 */ /* 0x000fe200078e0221 */
[----:B------:R-:W-:Y:S01]  /*32b0*/  IABS R5, R141 ;  /* 0x0000008d00057213 */ /* 0x000fe20000000000 */
[----:B------:R-:W-:-:S04]  /*32c0*/  IMAD.HI.U32 R10, R6, R43, RZ ;  /* 0x0000002b060a7227 */ /* 0x000fc800078e00ff */
[----:B------:R-:W-:Y:S02]  /*32d0*/  IMAD.MOV R4, RZ, RZ, -R4 ;  /* 0x000000ffff047224 */ /* 0x000fe400078e0a04 */
[----:B------:R-:W-:-:S04]  /*32e0*/  IMAD.HI.U32 R7, R6, R35, RZ ;  /* 0x0000002306077227 */ /* 0x000fc800078e00ff */
[----:B------:R-:W-:Y:S02]  /*32f0*/  IMAD.MOV R10, RZ, RZ, -R10 ;  /* 0x000000ffff0a7224 */ /* 0x000fe400078e0a0a */
[C---:B------:R-:W-:Y:S02]  /*3300*/  IMAD R37, R0.reuse, R9, R37 ;  /* 0x0000000900257224 */ /* 0x040fe400078e0225 */
[----:B------:R-:W-:Y:S01]  /*3310*/  IMAD R34, R0, R4, R13 ;  /* 0x0000000400227224 */ /* 0x000fe200078e020d */
[----:B------:R-:W-:Y:S01]  /*3320*/  IABS R13, R156 ;  /* 0x0000009c000d7213 */ /* 0x000fe20000000000 */
[----:B------:R-:W-:-:S04]  /*3330*/  IMAD.HI.U32 R9, R12, R5, RZ ;  /* 0x000000050c097227 */ /* 0x000fc800078e00ff */
[----:B------:R-:W-:Y:S02]  /*3340*/  IMAD.MOV R7, RZ, RZ, -R7 ;  /* 0x000000ffff077224 */ /* 0x000fe400078e0a07 */
[----:B------:R-:W-:Y:S02]  /*3350*/  IMAD R43, R0, R10, R43 ;  /* 0x0000000a002b7224 */ /* 0x000fe400078e022b */
[----:B------:R-:W-:-:S04]  /*3360*/  IMAD.HI.U32 R10, R6, R15, RZ ;  /* 0x0000000f060a7227 */ /* 0x000fc800078e00ff */
[----:B------:R-:W-:Y:S02]  /*3370*/  IMAD.MOV R9, RZ, RZ, -R9 ;  /* 0x000000ffff097224 */ /* 0x000fe400078e0a09 */
[----:B------:R-:W-:Y:S02]  /*3380*/  IMAD R35, R0, R7, R35 ;  /* 0x0000000700237224 */ /* 0x000fe400078e0223 */
[----:B------:R-:W-:-:S04]  /*3390*/  IMAD.HI.U32 R32, R6, R13, RZ ;  /* 0x0000000d06207227 */ /* 0x000fc800078e00ff */
[----:B------:R-:W-:-:S04]  /*33a0*/  IMAD.HI.U32 R7, R12, R3, RZ ;  /* 0x000000030c077227 */ /* 0x000fc800078e00ff */
[----:B------:R-:W-:Y:S01]  /*33b0*/  IMAD R36, R0, R36, R11 ;  /* 0x0000002400247224 */ /* 0x000fe200078e020b */
[----:B------:R-:W-:Y:S01]  /*33c0*/  IABS R11, R145 ;  /* 0x00000091000b7213 */ /* 0x000fe20000000000 */
[----:B------:R-:W-:Y:S02]  /*33d0*/  IMAD.MOV R10, RZ, RZ, -R10 ;  /* 0x000000ffff0a7224 */ /* 0x000fe400078e0a0a */
[----:B------:R-:W-:Y:S01]  /*33e0*/  IMAD R5, R8, R9, R5 ;  /* 0x0000000908057224 */ /* 0x000fe200078e0205 */
[----:B------:R-:W-:Y:S01]  /*33f0*/  IABS R9, R143 ;  /* 0x0000008f00097213 */ /* 0x000fe20000000000 */
[----:B------:R-:W-:Y:S02]  /*3400*/  IMAD.MOV R32, RZ, RZ, -R32 ;  /* 0x000000ffff207224 */ /* 0x000fe400078e0a20 */
[----:B------:R-:W-:Y:S02]  /*3410*/  IMAD.MOV R7, RZ, RZ, -R7 ;  /* 0x000000ffff077224 */ /* 0x000fe400078e0a07 */
[----:B------:R-:W-:-:S02]  /*3420*/  IMAD R38, R0, R10, R15 ;  /* 0x0000000a00267224 */ /* 0x000fc400078e020f */
[----:B------:R-:W-:-:S04]  /*3430*/  IMAD.HI.U32 R10, R12, R11, RZ ;  /* 0x0000000b0c0a7227 */ /* 0x000fc800078e00ff */
[----:B------:R-:W-:Y:S01]  /*3440*/  IMAD.HI.U32 R4, R6, R31, RZ ;  /* 0x0000001f06047227 */ /* 0x000fe200078e00ff */
[----:B------:R-:W-:-:S03]  /*3450*/  IADD3 R10, -R10, RZ, RZ ;  /* 0x000000ff0a0a7210 */ /* 0x000fc60007ffe1ff */
[----:B------:R-:W-:Y:S01]  /*3460*/  IMAD R32, R0, R32, R13 ;  /* 0x0000002000207224 */ /* 0x000fe200078e020d */
[----:B------:R-:W-:Y:S01]  /*3470*/  IABS R13, R24 ;  /* 0x00000018000d7213 */ /* 0x000fe20000000000 */
[----:B------:R-:W-:Y:S01]  /*3480*/  IMAD R3, R8, R7, R3 ;  /* 0x0000000708037224 */ /* 0x000fe200078e0203 */
[----:B------:R-:W-:Y:S01]  /*3490*/  IABS R7, R142 ;  /* 0x0000008e00077213 */ /* 0x000fe20000000000 */
[----:B--2---:R-:W-:-:S03]  /*34a0*/  IMAD.HI.U32 R16, R12, R9, RZ ;  /* 0x000000090c107227 */ /* 0x004fc600078e00ff */
[----:B------:R-:W-:Y:S01]  /*34b0*/  ISETP.GT.U32.AND P0, PT, R8, R3, PT ;  /* 0x000000030800720c */ /* 0x000fe20003f04070 */
[----:B------:R-:W-:Y:S01]  /*34c0*/  IMAD.MOV R4, RZ, RZ, -R4 ;  /* 0x000000ffff047224 */ /* 0x000fe200078e0a04 */
[----:B------:R-:W-:Y:S01]  /*34d0*/  IADD3 R16, -R16, RZ, RZ ;  /* 0x000000ff10107210 */ /* 0x000fe20007ffe1ff */
[----:B------:R-:W-:-:S04]  /*34e0*/  IMAD.HI.U32 R17, R12, R7, RZ ;  /* 0x000000070c117227 */ /* 0x000fc800078e00ff */
[----:B---3--:R-:W-:-:S04]  /*34f0*/  IMAD.HI.U32 R14, R12, R13, RZ ;  /* 0x0000000d0c0e7227 */ /* 0x008fc800078e00ff */
[----:B------:R-:W-:Y:S02]  /*3500*/  IMAD R31, R0, R4, R31 ;  /* 0x00000004001f7224 */ /* 0x000fe400078e021f */
[C---:B------:R-:W-:Y:S01]  /*3510*/  IMAD R4, R8.reuse, R10, R11 ;  /* 0x0000000a08047224 */ /* 0x040fe200078e020b */
[----:B------:R-:W-:Y:S01]  /*3520*/  IABS R11, R144 ;  /* 0x00000090000b7213 */ /* 0x000fe20000000000 */
[----:B------:R-:W-:Y:S01]  /*3530*/  IMAD.MOV R17, RZ, RZ, -R17 ;  /* 0x000000ffff117224 */ /* 0x000fe200078e0a11 */
[----:B------:R-:W-:Y:S01]  /*3540*/  IABS R10, R20 ;  /* 0x00000014000a7213 */ /* 0x000fe20000000000 */
[----:B------:R-:W-:Y:S01]  /*3550*/  IMAD.MOV R14, RZ, RZ, -R14 ;  /* 0x000000ffff0e7224 */ /* 0x000fe200078e0a0e */
[C---:B------:R-:W-:Y:S01]  /*3560*/  ISETP.GT.U32.AND P1, PT, R8.reuse, R4, PT ;  /* 0x000000040800720c */ /* 0x040fe20003f24070 */
[C---:B------:R-:W-:Y:S02]  /*3570*/  IMAD R9, R8.reuse, R16, R9 ;  /* 0x0000001008097224 */ /* 0x040fe400078e0209 */
[----:B------:R-:W-:-:S02]  /*3580*/  IMAD R7, R8, R17, R7 ;  /* 0x0000001108077224 */ /* 0x000fc400078e0207 */
[C---:B------:R-:W-:Y:S01]  /*3590*/  IMAD R13, R8.reuse, R14, R13 ;  /* 0x0000000e080d7224 */ /* 0x040fe200078e020d */
[----:B------:R-:W-:Y:S01]  /*35a0*/  ISETP.GT.U32.AND P3, PT, R8, R9, PT ;  /* 0x000000090800720c */ /* 0x000fe20003f64070 */
[----:B------:R-:W-:Y:S01]  /*35b0*/  IMAD.HI.U32 R15, R12, R11, RZ ;  /* 0x0000000b0c0f7227 */ /* 0x000fe200078e00ff */
[C---:B------:R-:W-:Y:S02]  /*35c0*/  ISETP.GT.U32.AND P2, PT, R8.reuse, R7, PT ;  /* 0x000000070800720c */ /* 0x040fe40003f44070 */
[----:B------:R-:W-:Y:S01]  /*35d0*/  ISETP.GT.U32.AND P5, PT, R8, R13, PT ;  /* 0x0000000d0800720c */ /* 0x000fe20003fa4070 */
[----:B------:R-:W-:Y:S02]  /*35e0*/  IMAD.MOV R15, RZ, RZ, -R15 ;  /* 0x000000ffff0f7224 */ /* 0x000fe400078e0a0f */
[----:B------:R-:W-:Y:S01]  /*35f0*/  @!P1 IMAD.IADD R4, R4, 0x1, -R8 ;  /* 0x0000000104049824 */ /* 0x000fe200078e0a08 */
[C---:B------:R-:W-:Y:S01]  /*3600*/  ISETP.GT.U32.AND P1, PT, R8.reuse, R5, PT ;  /* 0x000000050800720c */ /* 0x040fe20003f24070 */
[----:B------:R-:W-:-:S02]  /*3610*/  IMAD R11, R8, R15, R11 ;  /* 0x0000000f080b7224 */ /* 0x000fc400078e020b */
[--C-:B------:R-:W-:Y:S01]  /*3620*/  @!P0 IMAD.IADD R3, R3, 0x1, -R8.reuse ;  /* 0x0000000103038824 */ /* 0x100fe200078e0a08 */
[C---:B------:R-:W-:Y:S01]  /*3630*/  ISETP.GT.U32.AND P0, PT, R8.reuse, R4, PT ;  /* 0x000000040800720c */ /* 0x040fe20003f04070 */
[--C-:B------:R-:W-:Y:S01]  /*3640*/  @!P3 IMAD.IADD R9, R9, 0x1, -R8.reuse ;  /* 0x000000010909b824 */ /* 0x100fe200078e0a08 */
[----:B------:R-:W-:Y:S01]  /*3650*/  ISETP.GT.U32.AND P4, PT, R8, R11, PT ;  /* 0x0000000b0800720c */ /* 0x000fe20003f84070 */
[----:B------:R-:W-:Y:S01]  /*3660*/  IMAD.HI.U32 R12, R12, R10, RZ ;  /* 0x0000000a0c0c7227 */ /* 0x000fe200078e00ff */
[----:B------:R-:W-:Y:S02]  /*3670*/  @!P2 IADD3 R7, R7, -R8, RZ ;  /* 0x800000080707a210 */ /* 0x000fe40007ffe0ff */
[C---:B------:R-:W-:Y:S01]  /*3680*/  ISETP.GT.U32.AND P2, PT, R8.reuse, R9, PT ;  /* 0x000000090800720c */ /* 0x040fe20003f44070 */
[--C-:B------:R-:W-:Y:S01]  /*3690*/  @!P5 IMAD.IADD R13, R13, 0x1, -R8.reuse ;  /* 0x000000010d0dd824 */ /* 0x100fe200078e0a08 */
[C---:B------:R-:W-:Y:S01]  /*36a0*/  ISETP.GT.U32.AND P5, PT, R8.reuse, R3, PT ;  /* 0x000000030800720c */ /* 0x040fe20003fa4070 */
[----:B------:R-:W-:Y:S01]  /*36b0*/  @!P1 IMAD.IADD R5, R5, 0x1, -R8 ;  /* 0x0000000105059824 */ /* 0x000fe200078e0a08 */
[----:B------:R-:W-:Y:S01]  /*36c0*/  ISETP.GT.U32.AND P1, PT, R8, R7, PT ;  /* 0x000000070800720c */ /* 0x000fe20003f24070 */
[----:B------:R-:W-:-:S02]  /*36d0*/  IMAD.MOV R12, RZ, RZ, -R12 ;  /* 0x000000ffff0c7224 */ /* 0x000fc400078e0a0c */
[--C-:B------:R-:W-:Y:S01]  /*36e0*/  @!P0 IMAD.IADD R4, R4, 0x1, -R8.reuse ;  /* 0x0000000104048824 */ /* 0x100fe200078e0a08 */
[C---:B------:R-:W-:Y:S01]  /*36f0*/  ISETP.GT.U32.AND P0, PT, R8.reuse, R5, PT ;  /* 0x000000050800720c */ /* 0x040fe20003f04070 */
[----:B------:R-:W-:Y:S01]  /*3700*/  @!P4 IMAD.IADD R11, R11, 0x1, -R8 ;  /* 0x000000010b0bc824 */ /* 0x000fe200078e0a08 */
[C---:B------:R-:W-:Y:S01]  /*3710*/  ISETP.GT.U32.AND P4, PT, R8.reuse, R13, PT ;  /* 0x0000000d0800720c */ /* 0x040fe20003f84070 */
[----:B------:R-:W-:Y:S02]  /*3720*/  IMAD R10, R8, R12, R10 ;  /* 0x0000000c080a7224 */ /* 0x000fe400078e020a */
[--C-:B------:R-:W-:Y:S01]  /*3730*/  @!P2 IMAD.IADD R9, R9, 0x1, -R8.reuse ;  /* 0x000000010909a824 */ /* 0x100fe200078e0a08 */
[----:B------:R-:W-:Y:S01]  /*3740*/  ISETP.GE.AND P2, PT, R145, RZ, PT ;  /* 0x000000ff9100720c */ /* 0x000fe20003f46270 */
[----:B------:R-:W-:Y:S01]  /*3750*/  @!P5 IMAD.IADD R3, R3, 0x1, -R8 ;  /* 0x000000010303d824 */ /* 0x000fe200078e0a08 */
[----:B------:R-:W-:Y:S01]  /*3760*/  ISETP.GT.U32.AND P5, PT, R0, R2, PT ;  /* 0x000000020000720c */ /* 0x000fe20003fa4070 */
[----:B-1----:R-:W2:Y:S01]  /*3770*/  LDL.LU R145, [R1+0x2634] ;  /* 0x0026340001917983 */ /* 0x002ea20000300800 */
[----:B------:R-:W-:Y:S01]  /*3780*/  @!P1 IADD3 R7, R7, -R8, RZ ;  /* 0x8000000807079210 */ /* 0x000fe20007ffe0ff */
[----:B------:R-:W-:Y:S01]  /*3790*/  IMAD.HI.U32 R15, R6, R28, RZ ;  /* 0x0000001c060f7227 */ /* 0x000fe200078e00ff */
[----:B------:R-:W-:-:S02]  /*37a0*/  ISETP.GE.AND P1, PT, R140, RZ, PT ;  /* 0x000000ff8c00720c */ /* 0x000fc40003f26270 */
[----:B----4-:R-:W3:Y:S01]  /*37b0*/  LDL.LU R140, [R1+0x2630] ;  /* 0x00263000018c7983 */ /* 0x010ee20000300800 */
[--C-:B------:R-:W-:Y:S01]  /*37c0*/  @!P4 IMAD.IADD R13, R13, 0x1, -R8.reuse ;  /* 0x000000010d0dc824 */ /* 0x100fe200078e0a08 */
[----:B------:R-:W-:Y:S01]  /*37d0*/  ISETP.GE.AND P4, PT, R141, RZ, PT ;  /* 0x000000ff8d00720c */ /* 0x000fe20003f86270 */
[----:B------:R-:W-:Y:S01]  /*37e0*/  @!P0 IMAD.IADD R5, R5, 0x1, -R8 ;  /* 0x0000000105058824 */ /* 0x000fe200078e0a08 */
[----:B------:R-:W4:Y:S01]  /*37f0*/  LDL.LU R141, [R1+0x262c] ;  /* 0x00262c00018d7983 */ /* 0x000f220000300800 */
[----:B------:R-:W-:Y:S01]  /*3800*/  ISETP.GE.AND P0, PT, R142, RZ, PT ;  /* 0x000000ff8e00720c */ /* 0x000fe20003f06270 */
[----:B------:R-:W-:Y:S01]  /*3810*/  IMAD.HI.U32 R12, R6, R26, RZ ;  /* 0x0000001a060c7227 */ /* 0x000fe200078e00ff */
[C---:B------:R-:W-:Y:S01]  /*3820*/  ISETP.GT.U32.AND P6, PT, R8.reuse, R10, PT ;  /* 0x0000000a0800720c */ /* 0x040fe20003fc4070 */
[----:B------:R-:W3:Y:S01]  /*3830*/  LDL.LU R142, [R1+0x2628] ;  /* 0x00262800018e7983 */ /* 0x000ee20000300800 */
[----:B------:R-:W-:Y:S01]  /*3840*/  ISETP.GT.U32.AND P3, PT, R8, R11, PT ;  /* 0x0000000b0800720c */ /* 0x000fe20003f64070 */
[----:B------:R-:W-:Y:S01]  /*3850*/  @!P5 IMAD.IADD R2, R2, 0x1, -R0 ;  /* 0x000000010202d824 */ /* 0x000fe200078e0a00 */
[----:B------:R-:W-:Y:S01]  /*3860*/  ISETP.GE.AND P5, PT, R143, RZ, PT ;  /* 0x000000ff8f00720c */ /* 0x000fe20003fa6270 */
[----:B------:R-:W-:Y:S01]  /*3870*/  @!P2 IMAD.MOV R4, RZ, RZ, -R4 ;  /* 0x000000ffff04a224 */ /* 0x000fe200078e0a04 */
[----:B------:R-:W4:Y:S01]  /*3880*/  LDL.LU R143, [R1+0x2624] ;  /* 0x00262400018f7983 */ /* 0x000f220000300800 */
[----:B------:R-:W-:Y:S01]  /*3890*/  ISETP.GE.AND P2, PT, R144, RZ, PT ;  /* 0x000000ff9000720c */ /* 0x000fe20003f46270 */
[----:B------:R-:W-:Y:S01]  /*38a0*/  @!P1 IMAD.MOV R3, RZ, RZ, -R3 ;  /* 0x000000ffff039224 */ /* 0x000fe200078e0a03 */
[----:B------:R-:W-:Y:S01]  /*38b0*/  IADD3 R15, -R15, RZ, RZ ;  /* 0x000000ff0f0f7210 */ /* 0x000fe20007ffe1ff */
[----:B------:R-:W4:Y:S01]  /*38c0*/  LDL.LU R144, [R1+0x2620] ;  /* 0x0026200001907983 */ /* 0x000f220000300800 */
[----:B------:R-:W-:Y:S01]  /*38d0*/  ISETP.GE.AND P1, PT, R24, RZ, PT ;  /* 0x000000ff1800720c */ /* 0x000fe20003f26270 */
[----:B------:R-:W-:Y:S01]  /*38e0*/  IMAD.HI.U32 R14, R6, R27, RZ ;  /* 0x0000001b060e7227 */ /* 0x000fe200078e00ff */
[----:B------:R-:W-:Y:S01]  /*38f0*/  @!P4 IADD3 R5, -R5, RZ, RZ ;  /* 0x000000ff0505c210 */ /* 0x000fe20007ffe1ff */
[----:B------:R-:W4:Y:S01]  /*3900*/  LDL.LU R24, [R1+0x261c] ;  /* 0x00261c0001187983 */ /* 0x000f220000300800 */
[----:B------:R-:W-:Y:S01]  /*3910*/  ISETP.GE.AND P4, PT, R20, RZ, PT ;  /* 0x000000ff1400720c */ /* 0x000fe20003f86270 */
[----:B------:R-:W-:Y:S01]  /*3920*/  IMAD.MOV R12, RZ, RZ, -R12 ;  /* 0x000000ffff0c7224 */ /* 0x000fe200078e0a0c */
[----:B------:R-:W-:Y:S01]  /*3930*/  @!P6 IADD3 R10, R10, -R8, RZ ;  /* 0x800000080a0ae210 */ /* 0x000fe20007ffe0ff */
[----:B------:R-:W4:Y:S01]  /*3940*/  LDL.LU R20, [R1+0x2618] ;  /* 0x0026180001147983 */ /* 0x000f220000300800 */
[----:B------:R-:W-:-:S02]  /*3950*/  IMAD.MOV R14, RZ, RZ, -R14 ;  /* 0x000000ffff0e7224 */ /* 0x000fc400078e0a0e */
[----:B------:R-:W-:Y:S01]  /*3960*/  ISETP.GT.U32.AND P6, PT, R8, R10, PT ;  /* 0x0000000a0800720c */ /* 0x000fe20003fc4070 */
[----:B------:R-:W-:Y:S02]  /*3970*/  @!P3 IMAD.IADD R11, R11, 0x1, -R8 ;  /* 0x000000010b0bb824 */ /* 0x000fe400078e0a08 */
[----:B------:R-:W-:Y:S01]  /*3980*/  IMAD R26, R0, R12, R26 ;  /* 0x0000000c001a7224 */ /* 0x000fe200078e021a */
[----:B------:R-:W-:Y:S01]  /*3990*/  ISETP.NE.AND P3, PT, RZ, c[0x0][0x178], PT ;  /* 0x00005e00ff007a0c */ /* 0x000fe20003f65270 */
[----:B------:R-:W-:Y:S01]  /*39a0*/  IMAD.HI.U32 R17, R6, R30, RZ ;  /* 0x0000001e06117227 */ /* 0x000fe200078e00ff */
[----:B------:R-:W4:Y:S01]  /*39b0*/  LDL R12, [R1+0x21cc] ;  /* 0x0021cc00010c7983 */ /* 0x000f220000100800 */
[----:B------:R-:W-:Y:S02]  /*39c0*/  @!P5 IADD3 R9, -R9, RZ, RZ ;  /* 0x000000ff0909d210 */ /* 0x000fe40007ffe1ff */
[C---:B------:R-:W-:Y:S02]  /*39d0*/  IMAD R28, R0.reuse, R15, R28 ;  /* 0x0000000f001c7224 */ /* 0x040fe400078e021c */
[----:B------:R-:W-:-:S02]  /*39e0*/  IMAD R27, R0, R14, R27 ;  /* 0x0000000e001b7224 */ /* 0x000fc400078e021b */
[----:B------:R-:W-:Y:S01]  /*39f0*/  @!P6 IADD3 R10, R10, -R8, RZ ;  /* 0x800000080a0ae210 */ /* 0x000fe20007ffe0ff */
[----:B------:R-:W-:Y:S01]  /*3a00*/  @!P0 IMAD.MOV R7, RZ, RZ, -R7 ;  /* 0x000000ffff078224 */ /* 0x000fe200078e0a07 */
[----:B------:R-:W-:Y:S01]  /*3a10*/  LOP3.LUT R15, RZ, c[0x0][0x178], RZ, 0x33, !PT ;  /* 0x00005e00ff0f7a12 */ /* 0x000fe200078e33ff */
[----:B------:R-:W-:Y:S01]  /*3a20*/  @!P2 IMAD.MOV R11, RZ, RZ, -R11 ;  /* 0x000000ffff0ba224 */ /* 0x000fe200078e0a0b */
[----:B------:R-:W4:Y:S01]  /*3a30*/  LDL R14, [R1+0x21d0] ;  /* 0x0021d000010e7983 */ /* 0x000f220000100800 */
[----:B------:R-:W-:Y:S01]  /*3a40*/  @!P1 IMAD.MOV R13, RZ, RZ, -R13 ;  /* 0x000000ffff0d9224 */ /* 0x000fe200078e0a0d */
[----:B------:R-:W-:Y:S01]  /*3a50*/  IADD3 R17, -R17, RZ, RZ ;  /* 0x000000ff11117210 */ /* 0x000fe20007ffe1ff */
[----:B------:R-:W-:Y:S01]  /*3a60*/  @!P4 IMAD.MOV R10, RZ, RZ, -R10 ;  /* 0x000000ffff0ac224 */ /* 0x000fe200078e0a0a */
[C---:B------:R-:W-:Y:S01]  /*3a70*/  SEL R4, R15.reuse, R4, !P3 ;  /* 0x000000040f047207 */ /* 0x040fe20005800000 */
[----:B------:R-:W-:Y:S01]  /*3a80*/  IMAD.HI.U32 R16, R6, R29, RZ ;  /* 0x0000001d06107227 */ /* 0x000fe200078e00ff */
[----:B------:R-:W-:-:S02]  /*3a90*/  SEL R3, R15, R3, !P3 ;  /* 0x000000030f037207 */ /* 0x000fc40005800000 */
[C---:B------:R-:W-:Y:S01]  /*3aa0*/  SEL R5, R15.reuse, R5, !P3 ;  /* 0x000000050f057207 */ /* 0x040fe20005800000 */
[C---:B------:R-:W-:Y:S01]  /*3ab0*/  IMAD R30, R0.reuse, R17, R30 ;  /* 0x00000011001e7224 */ /* 0x040fe200078e021e */
[C---:B------:R-:W-:Y:S01]  /*3ac0*/  SEL R7, R15.reuse, R7, !P3 ;  /* 0x000000070f077207 */ /* 0x040fe20005800000 */
[----:B------:R-:W4:Y:S01]  /*3ad0*/  LDL R17, [R1+0x21d8] ;  /* 0x0021d80001117983 */ /* 0x000f220000100800 */
[C---:B------:R-:W-:Y:S01]  /*3ae0*/  SEL R9, R15.reuse, R9, !P3 ;  /* 0x000000090f097207 */ /* 0x040fe20005800000 */
[----:B------:R-:W-:Y:S01]  /*3af0*/  IMAD.MOV R16, RZ, RZ, -R16 ;  /* 0x000000ffff107224 */ /* 0x000fe200078e0a10 */
[C---:B------:R-:W-:Y:S02]  /*3b00*/  SEL R11, R15.reuse, R11, !P3 ;  /* 0x0000000b0f0b7207 */ /* 0x040fe40005800000 */
[C---:B------:R-:W-:Y:S01]  /*3b10*/  SEL R13, R15.reuse, R13, !P3 ;  /* 0x0000000d0f0d7207 */ /* 0x040fe20005800000 */
[C---:B------:R-:W-:Y:S01]  /*3b20*/  IMAD R29, R0.reuse, R16, R29 ;  /* 0x00000010001d7224 */ /* 0x040fe200078e021d */
[----:B------:R-:W-:Y:S01]  /*3b30*/  SEL R15, R15, R10, !P3 ;  /* 0x0000000a0f0f7207 */ /* 0x000fe20005800000 */
[----:B------:R-:W4:Y:S04]  /*3b40*/  LDL R16, [R1+0x21d4] ;  /* 0x0021d40001107983 */ /* 0x000f280000100800 */
[----:B------:R-:W4:Y:S01]  /*3b50*/  LDL R10, [R1+0x21c8] ;  /* 0x0021c800010a7983 */ /* 0x000f220000100800 */
[----:B------:R-:W-:-:S13]  /*3b60*/  ISETP.GT.U32.AND P3, PT, R0, R2, PT ;  /* 0x000000020000720c */ /* 0x000fda0003f64070 */
[----:B------:R-:W-:Y:S01]  /*3b70*/  @!P3 IMAD.IADD R2, R2, 0x1, -R0 ;  /* 0x000000010202b824 */ /* 0x000fe200078e0a00 */
[----:B--2---:R-:W-:-:S13]  /*3b80*/  ISETP.GT.U32.AND P6, PT, R0, R145, PT ;  /* 0x000000910000720c */ /* 0x004fda0003fc4070 */
[----:B------:R-:W-:Y:S01]  /*3b90*/  @!P6 IMAD.IADD R145, R145, 0x1, -R0 ;  /* 0x000000019191e824 */ /* 0x000fe200078e0a00 */
[C---:B---3--:R-:W-:Y:S02]  /*3ba0*/  ISETP.GT.U32.AND P2, PT, R0.reuse, R142, PT ;  /* 0x0000008e0000720c */ /* 0x048fe40003f44070 */
[C---:B----4-:R-:W-:Y:S02]  /*3bb0*/  ISETP.GT.U32.AND P6, PT, R0.reuse, R143, PT ;  /* 0x0000008f0000720c */ /* 0x050fe40003fc4070 */
[C---:B------:R-:W-:Y:S02]  /*3bc0*/  ISETP.GT.U32.AND P4, PT, R0.reuse, R145, PT ;  /* 0x000000910000720c */ /* 0x040fe40003f84070 */
[C---:B------:R-:W-:Y:S02]  /*3bd0*/  ISETP.GT.U32.AND P0, PT, R0.reuse, R144, PT ;  /* 0x000000900000720c */ /* 0x040fe40003f04070 */
[----:B------:R-:W-:-:S05]  /*3be0*/  ISETP.GT.U32.AND P5, PT, R0, R140, PT ;  /* 0x0000008c0000720c */ /* 0x000fca0003fa4070 */
[--C-:B------:R-:W-:Y:S02]  /*3bf0*/  @!P2 IMAD.IADD R142, R142, 0x1, -R0.reuse ;  /* 0x000000018e8ea824 */ /* 0x100fe400078e0a00 */
[--C-:B------:R-:W-:Y:S01]  /*3c00*/  @!P6 IMAD.IADD R143, R143, 0x1, -R0.reuse ;  /* 0x000000018f8fe824 */ /* 0x100fe200078e0a00 */
[----:B------:R-:W-:Y:S01]  /*3c10*/  ISETP.GE.AND P2, PT, R20, RZ, PT ;  /* 0x000000ff1400720c */ /* 0x000fe20003f46270 */
[----:B------:R-:W-:Y:S01]  /*3c20*/  @!P4 IMAD.IADD R145, R145, 0x1, -R0 ;  /* 0x000000019191c824 */ /* 0x000fe200078e0a00 */
[C---:B------:R-:W-:Y:S02]  /*3c30*/  ISETP.GT.U32.AND P3, PT, R0.reuse, R142, PT ;  /* 0x0000008e0000720c */ /* 0x040fe40003f64070 */
[----:B------:R-:W-:Y:S02]  /*3c40*/  ISETP.GT.U32.AND P4, PT, R0, R143, PT ;  /* 0x0000008f0000720c */ /* 0x000fe40003f84070 */
[----:B------:R-:W-:Y:S02]  /*3c50*/  @!P0 IADD3 R144, R144, -R0, RZ ;  /* 0x8000000090908210 */ /* 0x000fe40007ffe0ff */
[----:B------:R-:W-:-:S02]  /*3c60*/  ISETP.GT.U32.AND P0, PT, R0, R139, PT ;  /* 0x0000008b0000720c */ /* 0x000fc40003f04070 */
[----:B------:R-:W-:Y:S02]  /*3c70*/  ISETP.GT.U32.AND P1, PT, R0, R141, PT ;  /* 0x0000008d0000720c */ /* 0x000fe40003f24070 */
[----:B------:R-:W-:Y:S02]  /*3c80*/  @!P5 IADD3 R140, R140, -R0, RZ ;  /* 0x800000008c8cd210 */ /* 0x000fe40007ffe0ff */
[----:B------:R-:W-:Y:S02]  /*3c90*/  @!P2 IADD3 R2, -R2, RZ, RZ ;  /* 0x000000ff0202a210 */ /* 0x000fe40007ffe1ff */
[C---:B------:R-:W-:Y:S01]  /*3ca0*/  ISETP.GT.U32.AND P2, PT, R0.reuse, R140, PT ;  /* 0x0000008c0000720c */ /* 0x040fe20003f44070 */
[--C-:B------:R-:W-:Y:S01]  /*3cb0*/  @!P4 IMAD.IADD R143, R143, 0x1, -R0.reuse ;  /* 0x000000018f8fc824 */ /* 0x100fe200078e0a00 */
[----:B------:R-:W-:Y:S02]  /*3cc0*/  ISETP.GT.U32.AND P4, PT, R0, R137, PT ;  /* 0x000000890000720c */ /* 0x000fe40003f84070 */
[----:B------:R-:W-:Y:S01]  /*3cd0*/  @!P3 IADD3 R142, R142, -R0, RZ ;  /* 0x800000008e8eb210 */ /* 0x000fe20007ffe0ff */
[--C-:B------:R-:W-:Y:S01]  /*3ce0*/  @!P0 IMAD.IADD R139, R139, 0x1, -R0.reuse ;  /* 0x000000018b8b8824 */ /* 0x100fe200078e0a00 */
[----:B------:R-:W-:Y:S01]  /*3cf0*/  ISETP.GT.U32.AND P3, PT, R0, R136, PT ;  /* 0x000000880000720c */ /* 0x000fe20003f64070 */
[----:B------:R-:W-:Y:S01]  /*3d00*/  @!P1 IMAD.IADD R141, R141, 0x1, -R0 ;  /* 0x000000018d8d9824 */ /* 0x000fe200078e0a00 */
[----:B------:R-:W-:-:S02]  /*3d10*/  IADD3 R20, R183, 0x79, RZ ;  /* 0x00000079b7147810 */ /* 0x000fc40007ffe0ff */
[C---:B------:R-:W-:Y:S02]  /*3d20*/  ISETP.GT.U32.AND P5, PT, R0.reuse, R139, PT ;  /* 0x0000008b0000720c */ /* 0x040fe40003fa4070 */
[----:B------:R-:W-:Y:S01]  /*3d30*/  ISETP.GT.U32.AND P0, PT, R0, R141, PT ;  /* 0x0000008d0000720c */ /* 0x000fe20003f04070 */
[--C-:B------:R-:W-:Y:S01]  /*3d40*/  @!P2 IMAD.IADD R140, R140, 0x1, -R0.reuse ;  /* 0x000000018c8ca824 */ /* 0x100fe200078e0a00 */
[----:B------:R-:W-:Y:S01]  /*3d50*/  ISETP.GT.U32.AND P2, PT, R0, R134, PT ;  /* 0x000000860000720c */ /* 0x000fe20003f44070 */
[--C-:B------:R-:W-:Y:S01]  /*3d60*/  @!P4 IMAD.IADD R137, R137, 0x1, -R0.reuse ;  /* 0x000000018989c824 */ /* 0x100fe200078e0a00 */
[----:B------:R1:W-:Y:S01]  /*3d70*/  STL [R1+0x2370], R20 ;  /* 0x0023701401007387 */ /* 0x0003e20000100800 */
[----:B------:R-:W-:Y:S02]  /*3d80*/  ISETP.GE.AND P4, PT, R12, RZ, PT ;  /* 0x000000ff0c00720c */ /* 0x000fe40003f86270 */
[--C-:B------:R-:W-:Y:S01]  /*3d90*/  @!P3 IMAD.IADD R136, R136, 0x1, -R0.reuse ;  /* 0x000000018888b824 */ /* 0x100fe200078e0a00 */
[----:B------:R-:W-:Y:S01]  /*3da0*/  ISETP.GE.AND P3, PT, R14, RZ, PT ;  /* 0x000000ff0e00720c */ /* 0x000fe20003f66270 */
[----:B------:R-:W2:Y:S04]  /*3db0*/  LDL R12, [R1+0x21e0] ;  /* 0x0021e000010c7983 */ /* 0x000ea80000100800 */
[----:B------:R-:W3:Y:S01]  /*3dc0*/  LDL R14, [R1+0x21e4] ;  /* 0x0021e400010e7983 */ /* 0x000ee20000100800 */
[--C-:B------:R-:W-:Y:S01]  /*3dd0*/  @!P5 IMAD.IADD R139, R139, 0x1, -R0.reuse ;  /* 0x000000018b8bd824 */ /* 0x100fe200078e0a00 */
[----:B------:R-:W-:Y:S01]  /*3de0*/  ISETP.GE.AND P5, PT, R10, RZ, PT ;  /* 0x000000ff0a00720c */ /* 0x000fe20003fa6270 */
[----:B------:R-:W-:Y:S01]  /*3df0*/  @!P0 IMAD.IADD R141, R141, 0x1, -R0 ;  /* 0x000000018d8d8824 */ /* 0x000fe200078e0a00 */
[----:B------:R-:W-:Y:S01]  /*3e00*/  ISETP.GT.U32.AND P0, PT, R0, R135, PT ;  /* 0x000000870000720c */ /* 0x000fe20003f04070 */
[----:B------:R-:W4:Y:S01]  /*3e10*/  LDL R10, [R1+0x21dc] ;  /* 0x0021dc00010a7983 */ /* 0x000f220000100800 */
[----:B------:R-:W-:-:S02]  /*3e20*/  @!P2 IADD3 R134, R134, -R0, RZ ;  /* 0x800000008686a210 */ /* 0x000fc40007ffe0ff */
[----:B------:R-:W-:Y:S02]  /*3e30*/  ISETP.GE.AND P2, PT, R17, RZ, PT ;  /* 0x000000ff1100720c */ /* 0x000fe40003f46270 */
[----:B------:R-:W4:Y:S07]  /*3e40*/  LDL R17, [R1+0x21ec] ;  /* 0x0021ec0001117983 */ /* 0x000f2e0000100800 */
[----:B------:R-:W-:Y:S01]  /*3e50*/  @!P0 IMAD.IADD R135, R135, 0x1, -R0 ;  /* 0x0000000187878824 */ /* 0x000fe200078e0a00 */
[----:B------:R-:W-:-:S02]  /*3e60*/  ISETP.GE.AND P0, PT, R16, RZ, PT ;  /* 0x000000ff1000720c */ /* 0x000fc40003f06270 */
[----:B------:R-:W4:Y:S01]  /*3e70*/  LDL R16, [R1+0x21e8] ;  /* 0x0021e80001107983 */ /* 0x000f220000100800 */
[----:B------:R-:W-:Y:S02]  /*3e80*/  ISETP.GE.AND P6, PT, R183, RZ, PT ;  /* 0x000000ffb700720c */ /* 0x000fe40003fc6270 */
[----:B------:R-:W-:-:S11]  /*3e90*/  ISETP.GT.U32.AND P1, PT, R0, R144, PT ;  /* 0x000000900000720c */ /* 0x000fd60003f24070 */
[----:B------:R-:W-:Y:S01]  /*3ea0*/  @!P6 IMAD.MOV R145, RZ, RZ, -R145 ;  /* 0x000000ffff91e224 */ /* 0x000fe200078e0a91 */
[----:B------:R-:W-:Y:S01]  /*3eb0*/  ISETP.GT.U32.AND P6, PT, R0, R138, PT ;  /* 0x0000008a0000720c */ /* 0x000fe20003fc4070 */
[----:B------:R-:W-:Y:S01]  /*3ec0*/  @!P1 IMAD.IADD R144, R144, 0x1, -R0 ;  /* 0x0000000190909824 */ /* 0x000fe200078e0a00 */
[----:B------:R-:W-:-:S11]  /*3ed0*/  ISETP.GE.AND P1, PT, R24, RZ, PT ;  /* 0x000000ff1800720c */ /* 0x000fd60003f26270 */
[----:B------:R-:W-:Y:S02]  /*3ee0*/  @!P6 IADD3 R138, R138, -R0, RZ ;  /* 0x800000008a8ae210 */ /* 0x000fe40007ffe0ff */
[----:B------:R-:W-:Y:S02]  /*3ef0*/  @!P1 IMAD.MOV R144, RZ, RZ, -R144 ;  /* 0x000000ffff909224 */ /* 0x000fe400078e0a90 */
[C---:B------:R-:W-:Y:S02]  /*3f00*/  ISETP.GT.U32.AND P1, PT, R0.reuse, R138, PT ;  /* 0x0000008a0000720c */ /* 0x040fe40003f24070 */
[C---:B------:R-:W-:Y:S01]  /*3f10*/  ISETP.GT.U32.AND P6, PT, R0.reuse, R133, PT ;  /* 0x000000850000720c */ /* 0x040fe20003fc4070 */
[----:B------:R-:W-:Y:S01]  /*3f20*/  @!P4 IMAD.MOV R142, RZ, RZ, -R142 ;  /* 0x000000ffff8ec224 */ /* 0x000fe200078e0a8e */
[----:B------:R-:W-:Y:S02]  /*3f30*/  @!P5 IADD3 R143, -R143, RZ, RZ ;  /* 0x000000ff8f8fd210 */ /* 0x000fe40007ffe1ff */
[----:B------:R-:W-:-:S02]  /*3f40*/  ISETP.GT.U32.AND P5, PT, R0, R137, PT ;  /* 0x000000890000720c */ /* 0x000fc40003fa4070 */
[C---:B------:R-:W-:Y:S02]  /*3f50*/  ISETP.GT.U32.AND P4, PT, R0.reuse, R136, PT ;  /* 0x000000880000720c */ /* 0x040fe40003f84070 */
[----:B------:R-:W-:Y:S02]  /*3f60*/  @!P2 IADD3 R139, -R139, RZ, RZ ;  /* 0x000000ff8b8ba210 */ /* 0x000fe40007ffe1ff */
[----:B------:R-:W-:Y:S01]  /*3f70*/  ISETP.GT.U32.AND P2, PT, R0, R132, PT ;  /* 0x000000840000720c */ /* 0x000fe20003f44070 */
[--C-:B------:R-:W-:Y:S01]  /*3f80*/  @!P1 IMAD.IADD R138, R138, 0x1, -R0.reuse ;  /* 0x000000018a8a9824 */ /* 0x100fe200078e0a00 */
[C---:B------:R-:W-:Y:S01]  /*3f90*/  ISETP.GT.U32.AND P1, PT, R0.reuse, R131, PT ;  /* 0x000000830000720c */ /* 0x040fe20003f24070 */
[----:B------:R-:W-:Y:S02]  /*3fa0*/  @!P6 IMAD.IADD R133, R133, 0x1, -R0 ;  /* 0x000000018585e824 */ /* 0x000fe400078e0a00 */
[----:B------:R-:W-:Y:S01]  /*3fb0*/  @!P3 IMAD.MOV R141, RZ, RZ, -R141 ;  /* 0x000000ffff8db224 */ /* 0x000fe200078e0a8d */
[----:B------:R-:W-:-:S02]  /*3fc0*/  ISETP.GT.U32.AND P3, PT, R0, R135, PT ;  /* 0x000000870000720c */ /* 0x000fc40003f64070 */
[C---:B------:R-:W-:Y:S01]  /*3fd0*/  ISETP.GT.U32.AND P6, PT, R0.reuse, R133, PT ;  /* 0x000000850000720c */ /* 0x040fe20003fc4070 */
[----:B------:R-:W-:Y:S01]  /*3fe0*/  @!P0 IMAD.MOV R140, RZ, RZ, -R140 ;  /* 0x000000ffff8c8224 */ /* 0x000fe200078e0a8c */
[C---:B------:R-:W-:Y:S01]  /*3ff0*/  ISETP.GT.U32.AND P0, PT, R0.reuse, R134, PT ;  /* 0x000000860000720c */ /* 0x040fe20003f04070 */
[--C-:B------:R-:W-:Y:S01]  /*4000*/  @!P5 IMAD.IADD R137, R137, 0x1, -R0.reuse ;  /* 0x000000018989d824 */ /* 0x100fe200078e0a00 */
[----:B------:R-:W-:Y:S01]  /*4010*/  ISETP.GT.U32.AND P5, PT, R0, R130, PT ;  /* 0x000000820000720c */ /* 0x000fe20003fa4070 */
[--C-:B------:R-:W-:Y:S01]  /*4020*/  @!P4 IMAD.IADD R136, R136, 0x1, -R0.reuse ;  /* 0x000000018888c824 */ /* 0x100fe200078e0a00 */
[----:B------:R-:W-:Y:S01]  /*4030*/  ISETP.GT.U32.AND P4, PT, R0, R129, PT ;  /* 0x000000810000720c */ /* 0x000fe20003f84070 */
[----:B------:R-:W-:Y:S01]  /*4040*/  @!P2 IMAD.IADD R132, R132, 0x1, -R0 ;  /* 0x000000018484a824 */ /* 0x000fe200078e0a00 */
[----:B------:R-:W-:-:S03]  /*4050*/  @!P1 IADD3 R131, R131, -R0, RZ ;  /* 0x8000000083839210 */ /* 0x000fc60007ffe0ff */
[----:B------:R-:W-:Y:S02]  /*4060*/  @!P3 IADD3 R135, R135, -R0, RZ ;  /* 0x800000008787b210 */ /* 0x000fe40007ffe0ff */
[----:B------:R-:W-:Y:S01]  /*4070*/  ISETP.GT.U32.AND P3, PT, R0, R128, PT ;  /* 0x000000800000720c */ /* 0x000fe20003f64070 */
[--C-:B------:R-:W-:Y:S02]  /*4080*/  @!P6 IMAD.IADD R133, R133, 0x1, -R0.reuse ;  /* 0x000000018585e824 */ /* 0x100fe400078e0a00 */
[--C-:B------:R-:W-:Y:S01]  /*4090*/  @!P0 IMAD.IADD R134, R134, 0x1, -R0.reuse ;  /* 0x0000000186868824 */ /* 0x100fe200078e0a00 */
[----:B------:R-:W-:Y:S01]  /*40a0*/  ISETP.GT.U32.AND P0, PT, R0, R127, PT ;  /* 0x0000007f0000720c */ /* 0x000fe20003f04070 */
[--C-:B------:R-:W-:Y:S02]  /*40b0*/  @!P5 IMAD.IADD R130, R130, 0x1, -R0.reuse ;  /* 0x000000018282d824 */ /* 0x100fe400078e0a00 */
[----:B------:R-:W-:-:S06]  /*40c0*/  @!P4 IMAD.IADD R129, R129, 0x1, -R0 ;  /* 0x000000018181c824 */ /* 0x000fcc00078e0a00 */
[----:B------:R-:W-:Y:S01]  /*40d0*/  @!P3 IMAD.IADD R128, R128, 0x1, -R0 ;  /* 0x000000018080b824 */ /* 0x000fe200078e0a00 */
[----:B------:R-:W-:-:S03]  /*40e0*/  ISETP.GE.AND P3, PT, R252, RZ, PT ;  /* 0x000000fffc00720c */ /* 0x000fc60003f66270 */
[----:B------:R-:W-:Y:S02]  /*40f0*/  @!P0 IADD3 R127, R127, -R0, RZ ;  /* 0x800000007f7f8210 */ /* 0x000fe40007ffe0ff */
[----:B------:R-:W-:-:S08]  /*4100*/  ISETP.GT.U32.AND P0, PT, R0, R132, PT ;  /* 0x000000840000720c */ /* 0x000fd00003f04070 */
[----:B------:R-:W-:Y:S01]  /*4110*/  @!P3 IMAD.MOV R133, RZ, RZ, -R133 ;  /* 0x000000ffff85b224 */ /* 0x000fe200078e0a85 */
[----:B------:R-:W-:-:S04]  /*4120*/  ISETP.GT.U32.AND P3, PT, R0, R126, PT ;  /* 0x0000007e0000720c */ /* 0x000fc80003f64070 */
[----:B------:R-:W-:Y:S01]  /*4130*/  @!P0 IMAD.IADD R132, R132, 0x1, -R0 ;  /* 0x0000000184848824 */ /* 0x000fe200078e0a00 */
[----:B------:R-:W-:-:S08]  /*4140*/  ISETP.GT.U32.AND P0, PT, R0, R125, PT ;  /* 0x0000007d0000720c */ /* 0x000fd00003f04070 */
[----:B------:R-:W-:Y:S01]  /*4150*/  @!P3 IMAD.IADD R126, R126, 0x1, -R0 ;  /* 0x000000017e7eb824 */ /* 0x000fe200078e0a00 */
[----:B------:R-:W-:-:S04]  /*4160*/  ISETP.GE.AND P3, PT, R250, RZ, PT ;  /* 0x000000fffa00720c */ /* 0x000fc80003f66270 */
[----:B------:R-:W-:Y:S01]  /*4170*/  @!P0 IMAD.IADD R125, R125, 0x1, -R0 ;  /* 0x000000017d7d8824 */ /* 0x000fe200078e0a00 */
[----:B------:R-:W-:Y:S02]  /*4180*/  ISETP.GE.AND P0, PT, R249, RZ, PT ;  /* 0x000000fff900720c */ /* 0x000fe40003f06270 */
[----:B--2---:R-:W-:Y:S02]  /*4190*/  ISETP.GE.AND P2, PT, R12, RZ, PT ;  /* 0x000000ff0c00720c */ /* 0x004fe40003f46270 */
[----:B---3--:R-:W-:Y:S02]  /*41a0*/  ISETP.GE.AND P1, PT, R14, RZ, PT ;  /* 0x000000ff0e00720c */ /* 0x008fe40003f26270 */
[----:B----4-:R-:W-:Y:S02]  /*41b0*/  ISETP.GE.AND P6, PT, R10, RZ, PT ;  /* 0x000000ff0a00720c */ /* 0x010fe40003fc6270 */
[----:B------:R-:W-:-:S07]  /*41c0*/  ISETP.GE.AND P4, PT, R17, RZ, PT ;  /* 0x000000ff1100720c */ /* 0x000fce0003f86270 */
[----:B------:R-:W-:Y:S01]  /*41d0*/  @!P2 IMAD.MOV R137, RZ, RZ, -R137 ;  /* 0x000000ffff89a224 */ /* 0x000fe200078e0a89 */
[C---:B------:R-:W-:Y:S01]  /*41e0*/  ISETP.GT.U32.AND P2, PT, R0.reuse, R131, PT ;  /* 0x000000830000720c */ /* 0x040fe20003f44070 */
[----:B------:R-:W-:Y:S01]  /*41f0*/  @!P1 IMAD.MOV R136, RZ, RZ, -R136 ;  /* 0x000000ffff889224 */ /* 0x000fe200078e0a88 */
[C---:B------:R-:W-:Y:S01]  /*4200*/  ISETP.GT.U32.AND P1, PT, R0.reuse, R130, PT ;  /* 0x000000820000720c */ /* 0x040fe20003f24070 */
[----:B------:R-:W-:Y:S01]  /*4210*/  @!P6 IMAD.MOV R138, RZ, RZ, -R138 ;  /* 0x000000ffff8ae224 */ /* 0x000fe200078e0a8a */
[----:B------:R-:W-:Y:S02]  /*4220*/  ISETP.GT.U32.AND P6, PT, R0, R129, PT ;  /* 0x000000810000720c */ /* 0x000fe40003fc4070 */
[----:B------:R-:W-:Y:S01]  /*4230*/  ISETP.GE.AND P5, PT, R16, RZ, PT ;  /* 0x000000ff1000720c */ /* 0x000fe20003fa6270 */
[----:B------:R-:W-:Y:S01]  /*4240*/  @!P4 IMAD.MOV R134, RZ, RZ, -R134 ;  /* 0x000000ffff86c224 */ /* 0x000fe200078e0a86 */
[----:B------:R-:W-:-:S05]  /*4250*/  ISETP.GT.U32.AND P4, PT, R0, R128, PT ;  /* 0x000000800000720c */ /* 0x000fca0003f84070 */
[----:B------:R-:W-:Y:S02]  /*4260*/  @!P2 IADD3 R131, R131, -R0, RZ ;  /* 0x800000008383a210 */ /* 0x000fe40007ffe0ff */
[--C-:B------:R-:W-:Y:S01]  /*4270*/  @!P1 IMAD.IADD R130, R130, 0x1, -R0.reuse ;  /* 0x0000000182829824 */ /* 0x100fe200078e0a00 */
[C---:B------:R-:W-:Y:S02]  /*4280*/  ISETP.GT.U32.AND P2, PT, R0.reuse, R124, PT ;  /* 0x0000007c0000720c */ /* 0x040fe40003f44070 */
[C---:B------:R-:W-:Y:S01]  /*4290*/  ISETP.GT.U32.AND P1, PT, R0.reuse, R123, PT ;  /* 0x0000007b0000720c */ /* 0x040fe20003f24070 */
[--C-:B------:R-:W-:Y:S01]  /*42a0*/  @!P6 IMAD.IADD R129, R129, 0x1, -R0.reuse ;  /* 0x000000018181e824 */ /* 0x100fe200078e0a00 */
[C---:B------:R-:W-:Y:S02]  /*42b0*/  ISETP.GT.U32.AND P6, PT, R0.reuse, R122, PT ;  /* 0x0000007a0000720c */ /* 0x040fe40003fc4070 */
[----:B------:R-:W-:Y:S02]  /*42c0*/  @!P5 IADD3 R135, -R135, RZ, RZ ;  /* 0x000000ff8787d210 */ /* 0x000fe40007ffe1ff */
[----:B------:R-:W-:Y:S01]  /*42d0*/  ISETP.GT.U32.AND P5, PT, R0, R127, PT ;  /* 0x0000007f0000720c */ /* 0x000fe20003fa4070 */
[----:B------:R-:W-:Y:S01]  /*42e0*/  @!P4 IMAD.IADD R128, R128, 0x1, -R0 ;  /* 0x000000018080c824 */ /* 0x000fe200078e0a00 */
[----:B------:R-:W-:-:S03]  /*42f0*/  ISETP.GT.U32.AND P4, PT, R0, R121, PT ;  /* 0x000000790000720c */ /* 0x000fc60003f84070 */
[--C-:B------:R-:W-:Y:S01]  /*4300*/  @!P2 IMAD.IADD R124, R124, 0x1, -R0.reuse ;  /* 0x000000017c7ca824 */ /* 0x100fe200078e0a00 */
[----:B------:R-:W-:Y:S02]  /*4310*/  ISETP.GE.AND P2, PT, R248, RZ, PT ;  /* 0x000000fff800720c */ /* 0x000fe40003f46270 */
[-C--:B------:R-:W-:Y:S02]  /*4320*/  @!P1 IADD3 R123, R123, -R0.reuse, RZ ;  /* 0x800000007b7b9210 */ /* 0x080fe40007ffe0ff */
[----:B------:R-:W-:Y:S01]  /*4330*/  ISETP.GE.AND P1, PT, R247, RZ, PT ;  /* 0x000000fff700720c */ /* 0x000fe20003f26270 */
[--C-:B------:R-:W-:Y:S01]  /*4340*/  @!P6 IMAD.IADD R122, R122, 0x1, -R0.reuse ;  /* 0x000000017a7ae824 */ /* 0x100fe200078e0a00 */
[----:B------:R-:W-:Y:S02]  /*4350*/  ISETP.GE.AND P6, PT, R246, RZ, PT ;  /* 0x000000fff600720c */ /* 0x000fe40003fc6270 */
[----:B------:R-:W-:Y:S02]  /*4360*/  @!P5 IADD3 R127, R127, -R0, RZ ;  /* 0x800000007f7fd210 */ /* 0x000fe40007ffe0ff */
[----:B------:R-:W-:Y:S01]  /*4370*/  ISETP.GE.AND P5, PT, R251, RZ, PT ;  /* 0x000000fffb00720c */ /* 0x000fe20003fa6270 */
[----:B------:R-:W-:Y:S01]  /*4380*/  @!P4 IMAD.IADD R121, R121, 0x1, -R0 ;  /* 0x000000017979c824 */ /* 0x000fe200078e0a00 */
[C---:B------:R-:W-:Y:S01]  /*4390*/  ISETP.GT.U32.AND P4, PT, R0.reuse, R126, PT ;  /* 0x0000007e0000720c */ /* 0x040fe20003f84070 */
[----:B------:R-:W-:Y:S01]  /*43a0*/  @!P2 IMAD.MOV R129, RZ, RZ, -R129 ;  /* 0x000000ffff81a224 */ /* 0x000fe200078e0a81 */
[----:B------:R-:W-:-:S03]  /*43b0*/  ISETP.GT.U32.AND P2, PT, R0, R123, PT ;  /* 0x0000007b0000720c */ /* 0x000fc60003f44070 */
[----:B------:R-:W-:Y:S01]  /*43c0*/  @!P1 IMAD.MOV R128, RZ, RZ, -R128 ;  /* 0x000000ffff809224 */ /* 0x000fe200078e0a80 */
[C---:B------:R-:W-:Y:S02]  /*43d0*/  ISETP.GT.U32.AND P1, PT, R0.reuse, R122, PT ;  /* 0x0000007a0000720c */ /* 0x040fe40003f24070 */
[----:B------:R-:W-:Y:S02]  /*43e0*/  @!P3 IADD3 R131, -R131, RZ, RZ ;  /* 0x000000ff8383b210 */ /* 0x000fe40007ffe1ff */
[C---:B------:R-:W-:Y:S01]  /*43f0*/  ISETP.GT.U32.AND P3, PT, R0.reuse, R125, PT ;  /* 0x0000007d0000720c */ /* 0x040fe20003f64070 */
[----:B------:R-:W-:Y:S01]  /*4400*/  @!P5 IMAD.MOV R132, RZ, RZ, -R132 ;  /* 0x000000ffff84d224 */ /* 0x000fe200078e0a84 */
[----:B------:R-:W-:Y:S02]  /*4410*/  @!P6 IADD3 R127, -R127, RZ, RZ ;  /* 0x000000ff7f7fe210 */ /* 0x000fe40007ffe1ff */
[C---:B------:R-:W-:Y:S02]  /*4420*/  ISETP.GT.U32.AND P6, PT, R0.reuse, R120, PT ;  /* 0x000000780000720c */ /* 0x040fe40003fc4070 */
[C---:B------:R-:W-:Y:S01]  /*4430*/  ISETP.GT.U32.AND P5, PT, R0.reuse, R121, PT ;  /* 0x000000790000720c */ /* 0x040fe20003fa4070 */
[----:B------:R-:W-:Y:S01]  /*4440*/  @!P0 IMAD.MOV R130, RZ, RZ, -R130 ;  /* 0x000000ffff828224 */ /* 0x000fe200078e0a82 */
[----:B------:R-:W-:Y:S01]  /*4450*/  ISETP.GT.U32.AND P0, PT, R0, R124, PT ;  /* 0x0000007c0000720c */ /* 0x000fe20003f04070 */
[--C-:B------:R-:W-:Y:S01]  /*4460*/  @!P4 IMAD.IADD R126, R126, 0x1, -R0.reuse ;  /* 0x000000017e7ec824 */ /* 0x100fe200078e0a00 */
[----:B------:R-:W-:Y:S01]  /*4470*/  ISETP.GE.AND P4, PT, R23, RZ, PT ;  /* 0x000000ff1700720c */ /* 0x000fe20003f86270 */
[----:B------:R-:W-:Y:S01]  /*4480*/  @!P1 IMAD.IADD R122, R122, 0x1, -R0 ;  /* 0x000000017a7a9824 */ /* 0x000fe200078e0a00 */
[----:B------:R-:W-:-:S02]  /*4490*/  @!P2 IADD3 R123, R123, -R0, RZ ;  /* 0x800000007b7ba210 */ /* 0x000fc40007ffe0ff */
[C---:B------:R-:W-:Y:S02]  /*44a0*/  ISETP.GT.U32.AND P2, PT, R0.reuse, R117, PT ;  /* 0x000000750000720c */ /* 0x040fe40003f44070 */
[C---:B------:R-:W-:Y:S01]  /*44b0*/  ISETP.GT.U32.AND P1, PT, R0.reuse, R116, PT ;  /* 0x000000740000720c */ /* 0x040fe20003f24070 */
[--C-:B------:R-:W-:Y:S01]  /*44c0*/  @!P3 IMAD.IADD R125, R125, 0x1, -R0.reuse ;  /* 0x000000017d7db824 */ /* 0x100fe200078e0a00 */
[----:B------:R-:W-:Y:S01]  /*44d0*/  ISETP.GT.U32.AND P3, PT, R0, R119, PT ;  /* 0x000000770000720c */ /* 0x000fe20003f64070 */
[--C-:B------:R-:W-:Y:S02]  /*44e0*/  @!P6 IMAD.IADD R120, R120, 0x1, -R0.reuse ;  /* 0x000000017878e824 */ /* 0x100fe400078e0a00 */
[--C-:B------:R-:W-:Y:S01]  /*44f0*/  @!P5 IMAD.IADD R121, R121, 0x1, -R0.reuse ;  /* 0x000000017979d824 */ /* 0x100fe200078e0a00 */
[----:B------:R-:W-:Y:S01]  /*4500*/  ISETP.GE.AND P5, PT, R245, RZ, PT ;  /* 0x000000fff500720c */ /* 0x000fe20003fa6270 */
[----:B------:R-:W-:Y:S01]  /*4510*/  @!P0 IMAD.IADD R124, R124, 0x1, -R0 ;  /* 0x000000017c7c8824 */ /* 0x000fe200078e0a00 */
[C---:B------:R-:W-:Y:S01]  /*4520*/  ISETP.GT.U32.AND P0, PT, R0.reuse, R118, PT ;  /* 0x000000760000720c */ /* 0x040fe20003f04070 */
[----:B------:R-:W-:Y:S01]  /*4530*/  @!P4 IMAD.MOV R126, RZ, RZ, -R126 ;  /* 0x000000ffff7ec224 */ /* 0x000fe200078e0a7e */
[----:B------:R-:W-:Y:S01]  /*4540*/  ISETP.GT.U32.AND P4, PT, R0, R120, PT ;  /* 0x000000780000720c */ /* 0x000fe20003f84070 */
[--C-:B------:R-:W-:Y:S01]  /*4550*/  @!P2 IMAD.IADD R117, R117, 0x1, -R0.reuse ;  /* 0x000000017575a824 */ /* 0x100fe200078e0a00 */
[----:B------:R-:W-:Y:S01]  /*4560*/  ISETP.GE.AND P2, PT, R242, RZ, PT ;  /* 0x000000fff200720c */ /* 0x000fe20003f46270 */
[----:B------:R-:W-:Y:S01]  /*4570*/  @!P1 IMAD.IADD R116, R116, 0x1, -R0 ;  /* 0x0000000174749824 */ /* 0x000fe200078e0a00 */
[----:B------:R-:W-:-:S02]  /*4580*/  ISETP.GE.AND P1, PT, R241, RZ, PT ;  /* 0x000000fff100720c */ /* 0x000fc40003f26270 */
[-C--:B------:R-:W-:Y:S02]  /*4590*/  @!P3 IADD3 R119, R119, -R0.reuse, RZ ;  /* 0x800000007777b210 */ /* 0x080fe40007ffe0ff */
[----:B------:R-:W-:Y:S02]  /*45a0*/  ISETP.GT.U32.AND P6, PT, R0, R115, PT ;  /* 0x000000730000720c */ /* 0x000fe40003fc4070 */
[----:B------:R-:W-:Y:S01]  /*45b0*/  ISETP.GE.AND P3, PT, R244, RZ, PT ;  /* 0x000000fff400720c */ /* 0x000fe20003f66270 */
[----:B------:R-:W-:Y:S01]  /*45c0*/  @!P5 IMAD.MOV R125, RZ, RZ, -R125 ;  /* 0x000000ffff7dd224 */ /* 0x000fe200078e0a7d */
[----:B------:R-:W-:Y:S01]  /*45d0*/  ISETP.GT.U32.AND P5, PT, R0, R119, PT ;  /* 0x000000770000720c */ /* 0x000fe20003fa4070 */
[----:B------:R-:W-:Y:S01]  /*45e0*/  @!P0 IMAD.IADD R118, R118, 0x1, -R0 ;  /* 0x0000000176768824 */ /* 0x000fe200078e0a00 */
[----:B------:R-:W-:Y:S02]  /*45f0*/  @!P4 IADD3 R120, R120, -R0, RZ ;  /* 0x800000007878c210 */ /* 0x000fe40007ffe0ff */
[----:B------:R-:W-:-:S02]  /*4600*/  ISETP.GE.AND P0, PT, R243, RZ, PT ;  /* 0x000000fff300720c */ /* 0x000fc40003f06270 */
[C---:B------:R-:W-:Y:S01]  /*4610*/  ISETP.GT.U32.AND P4, PT, R0.reuse, R113, PT ;  /* 0x000000710000720c */ /* 0x040fe20003f84070 */
[----:B------:R-:W-:Y:S01]  /*4620*/  @!P2 IMAD.MOV R122, RZ, RZ, -R122 ;  /* 0x000000ffff7aa224 */ /* 0x000fe200078e0a7a */
[C---:B------:R-:W-:Y:S01]  /*4630*/  ISETP.GT.U32.AND P2, PT, R0.reuse, R116, PT ;  /* 0x000000740000720c */ /* 0x040fe20003f44070 */
[----:B------:R-:W-:Y:S01]  /*4640*/  @!P1 IMAD.MOV R121, RZ, RZ, -R121 ;  /* 0x000000ffff799224 */ /* 0x000fe200078e0a79 */
[----:B------:R-:W-:Y:S01]  /*4650*/  ISETP.GT.U32.AND P1, PT, R0, R114, PT ;  /* 0x000000720000720c */ /* 0x000fe20003f24070 */
[--C-:B------:R-:W-:Y:S01]  /*4660*/  @!P6 IMAD.IADD R115, R115, 0x1, -R0.reuse ;  /* 0x000000017373e824 */ /* 0x100fe200078e0a00 */
[----:B------:R-:W-:Y:S02]  /*4670*/  @!P3 IADD3 R124, -R124, RZ, RZ ;  /* 0x000000ff7c7cb210 */ /* 0x000fe40007ffe1ff */
[C---:B------:R-:W-:Y:S01]  /*4680*/  ISETP.GT.U32.AND P3, PT, R0.reuse, R118, PT ;  /* 0x000000760000720c */ /* 0x040fe20003f64070 */
[----:B------:R-:W-:Y:S01]  /*4690*/  @!P5 IMAD.IADD R119, R119, 0x1, -R0 ;  /* 0x000000017777d824 */ /* 0x000fe200078e0a00 */
[----:B------:R-:W-:-:S02]  /*46a0*/  ISETP.GT.U32.AND P6, PT, R0, R115, PT ;  /* 0x000000730000720c */ /* 0x000fc40003fc4070 */
[C---:B------:R-:W-:Y:S01]  /*46b0*/  ISETP.GT.U32.AND P5, PT, R0.reuse, R112, PT ;  /* 0x000000700000720c */ /* 0x040fe20003fa4070 */
[----:B------:R-:W-:Y:S01]  /*46c0*/  @!P0 IMAD.MOV R123, RZ, RZ, -R123 ;  /* 0x000000ffff7b8224 */ /* 0x000fe200078e0a7b */
[----:B------:R-:W-:Y:S01]  /*46d0*/  ISETP.GT.U32.AND P0, PT, R0, R117, PT ;  /* 0x000000750000720c */ /* 0x000fe20003f04070 */
[--C-:B------:R-:W-:Y:S01]  /*46e0*/  @!P4 IMAD.IADD R113, R113, 0x1, -R0.reuse ;  /* 0x000000017171c824 */ /* 0x100fe200078e0a00 */
[----:B------:R-:W-:Y:S01]  /*46f0*/  ISETP.GE.AND P4, PT, R238, RZ, PT ;  /* 0x000000ffee00720c */ /* 0x000fe20003f86270 */
[--C-:B------:R-:W-:Y:S01]  /*4700*/  @!P1 IMAD.IADD R114, R114, 0x1, -R0.reuse ;  /* 0x0000000172729824 */ /* 0x100fe200078e0a00 */
[-C--:B------:R-:W-:Y:S02]  /*4710*/  @!P2 IADD3 R116, R116, -R0.reuse, RZ ;  /* 0x800000007474a210 */ /* 0x080fe40007ffe0ff */
[----:B------:R-:W-:Y:S02]  /*4720*/  ISETP.GT.U32.AND P2, PT, R0, R109, PT ;  /* 0x0000006d0000720c */ /* 0x000fe40003f44070 */
[----:B------:R-:W-:Y:S01]  /*4730*/  ISETP.GE.AND P1, PT, R239, RZ, PT ;  /* 0x000000ffef00720c */ /* 0x000fe20003f26270 */
[--C-:B------:R-:W-:Y:S01]  /*4740*/  @!P3 IMAD.IADD R118, R118, 0x1, -R0.reuse ;  /* 0x000000017676b824 */ /* 0x100fe200078e0a00 */
[----:B------:R-:W-:Y:S01]  /*4750*/  ISETP.GT.U32.AND P3, PT, R0, R111, PT ;  /* 0x0000006f0000720c */ /* 0x000fe20003f64070 */
[----:B------:R-:W-:Y:S01]  /*4760*/  @!P6 IMAD.IADD R115, R115, 0x1, -R0 ;  /* 0x000000017373e824 */ /* 0x000fe200078e0a00 */
[----:B------:R-:W-:-:S02]  /*4770*/  @!P5 IADD3 R112, R112, -R0, RZ ;  /* 0x800000007070d210 */ /* 0x000fc40007ffe0ff */
[----:B------:R-:W-:Y:S01]  /*4780*/  ISETP.GE.AND P6, PT, R240, RZ, PT ;  /* 0x000000fff000720c */ /* 0x000fe20003fc6270 */
[----:B------:R-:W-:Y:S01]  /*4790*/  @!P0 IMAD.IADD R117, R117, 0x1, -R0 ;  /* 0x0000000175758824 */ /* 0x000fe200078e0a00 */
[C---:B------:R-:W-:Y:S01]  /*47a0*/  ISETP.GT.U32.AND P0, PT, R0.reuse, R110, PT ;  /* 0x0000006e0000720c */ /* 0x040fe20003f04070 */
[----:B------:R-:W-:Y:S01]  /*47b0*/  @!P4 IMAD.MOV R118, RZ, RZ, -R118 ;  /* 0x000000ffff76c224 */ /* 0x000fe200078e0a76 */
[C---:B------:R-:W-:Y:S01]  /*47c0*/  ISETP.GT.U32.AND P4, PT, R0.reuse, R112, PT ;  /* 0x000000700000720c */ /* 0x040fe20003f84070 */
[--C-:B------:R-:W-:Y:S01]  /*47d0*/  @!P2 IMAD.IADD R109, R109, 0x1, -R0.reuse ;  /* 0x000000016d6da824 */ /* 0x100fe200078e0a00 */
[C---:B------:R-:W-:Y:S01]  /*47e0*/  ISETP.GT.U32.AND P2, PT, R0.reuse, R114, PT ;  /* 0x000000720000720c */ /* 0x040fe20003f44070 */
[----:B------:R-:W-:Y:S01]  /*47f0*/  @!P1 IMAD.MOV R119, RZ, RZ, -R119 ;  /* 0x000000ffff779224 */ /* 0x000fe200078e0a77 */
[----:B------:R-:W-:Y:S01]  /*4800*/  ISETP.GT.U32.AND P1, PT, R0, R113, PT ;  /* 0x000000710000720c */ /* 0x000fe20003f24070 */
[----:B------:R-:W-:Y:S01]  /*4810*/  @!P3 IMAD.IADD R111, R111, 0x1, -R0 ;  /* 0x000000016f6fb824 */ /* 0x000fe200078e0a00 */
[----:B------:R-:W-:-:S03]  /*4820*/  ISETP.GE.AND P3, PT, R236, RZ, PT ;  /* 0x000000ffec00720c */ /* 0x000fc60003f66270 */
[----:B------:R-:W-:Y:S02]  /*4830*/  @!P6 IADD3 R120, -R120, RZ, RZ ;  /* 0x000000ff7878e210 */ /* 0x000fe40007ffe1ff */
[----:B------:R-:W-:Y:S01]  /*4840*/  ISETP.GT.U32.AND P6, PT, R0, R111, PT ;  /* 0x0000006f0000720c */ /* 0x000fe20003fc4070 */
[--C-:B------:R-:W-:Y:S01]  /*4850*/  @!P0 IMAD.IADD R110, R110, 0x1, -R0.reuse ;  /* 0x000000016e6e8824 */ /* 0x100fe200078e0a00 */
[----:B------:R-:W-:Y:S02]  /*4860*/  @!P4 IADD3 R112, R112, -R0, RZ ;  /* 0x800000007070c210 */ /* 0x000fe40007ffe0ff */
[----:B------:R-:W-:Y:S02]  /*4870*/  ISETP.GE.AND P0, PT, R235, RZ, PT ;  /* 0x000000ffeb00720c */ /* 0x000fe40003f06270 */
[----:B------:R-:W-:Y:S01]  /*4880*/  ISETP.GT.U32.AND P4, PT, R0, R105, PT ;  /* 0x000000690000720c */ /* 0x000fe20003f84070 */
[--C-:B------:R-:W-:Y:S01]  /*4890*/  @!P2 IMAD.IADD R114, R114, 0x1, -R0.reuse ;  /* 0x000000017272a824 */ /* 0x100fe200078e0a00 */
[C---:B------:R-:W-:Y:S01]  /*48a0*/  ISETP.GT.U32.AND P2, PT, R0.reuse, R107, PT ;  /* 0x0000006b0000720c */ /* 0x040fe20003f44070 */
[----:B------:R-:W-:Y:S01]  /*48b0*/  @!P1 IMAD.IADD R113, R113, 0x1, -R0 ;  /* 0x0000000171719824 */ /* 0x000fe200078e0a00 */
[----:B------:R-:W-:-:S02]  /*48c0*/  ISETP.GT.U32.AND P1, PT, R0, R106, PT ;  /* 0x0000006a0000720c */ /* 0x000fc40003f24070 */
[----:B------:R-:W-:Y:S01]  /*48d0*/  ISETP.GE.AND P5, PT, R237, RZ, PT ;  /* 0x000000ffed00720c */ /* 0x000fe20003fa6270 */
[--C-:B------:R-:W-:Y:S01]  /*48e0*/  @!P6 IMAD.IADD R111, R111, 0x1, -R0.reuse ;  /* 0x000000016f6fe824 */ /* 0x100fe200078e0a00 */
[----:B------:R-:W-:Y:S02]  /*48f0*/  @!P3 IADD3 R116, -R116, RZ, RZ ;  /* 0x000000ff7474b210 */ /* 0x000fe40007ffe1ff */
[C---:B------:R-:W-:Y:S02]  /*4900*/  ISETP.GT.U32.AND P3, PT, R0.reuse, R110, PT ;  /* 0x0000006e0000720c */ /* 0x040fe40003f64070 */
[C---:B------:R-:W-:Y:S01]  /*4910*/  ISETP.GT.U32.AND P6, PT, R0.reuse, R104, PT ;  /* 0x000000680000720c */ /* 0x040fe20003fc4070 */
[----:B------:R-:W-:Y:S01]  /*4920*/  @!P0 IMAD.MOV R115, RZ, RZ, -R115 ;  /* 0x000000ffff738224 */ /* 0x000fe200078e0a73 */
[----:B------:R-:W-:Y:S01]  /*4930*/  ISETP.GT.U32.AND P0, PT, R0, R108, PT ;  /* 0x0000006c0000720c */ /* 0x000fe20003f04070 */
[--C-:B------:R-:W-:Y:S01]  /*4940*/  @!P4 IMAD.IADD R105, R105, 0x1, -R0.reuse ;  /* 0x000000016969c824 */ /* 0x100fe200078e0a00 */
[----:B------:R-:W-:Y:S01]  /*4950*/  ISETP.GE.AND P4, PT, R230, RZ, PT ;  /* 0x000000ffe600720c */ /* 0x000fe20003f86270 */
[--C-:B------:R-:W-:Y:S01]  /*4960*/  @!P2 IMAD.IADD R107, R107, 0x1, -R0.reuse ;  /* 0x000000016b6ba824 */ /* 0x100fe200078e0a00 */
[----:B------:R-:W-:Y:S01]  /*4970*/  ISETP.GE.AND P2, PT, R232, RZ, PT ;  /* 0x000000ffe800720c */ /* 0x000fe20003f46270 */
[--C-:B------:R-:W-:Y:S01]  /*4980*/  @!P1 IMAD.IADD R106, R106, 0x1, -R0.reuse ;  /* 0x000000016a6a9824 */ /* 0x100fe200078e0a00 */
[----:B------:R-:W-:Y:S01]  /*4990*/  ISETP.GE.AND P1, PT, R231, RZ, PT ;  /* 0x000000ffe700720c */ /* 0x000fe20003f26270 */
[----:B------:R-:W-:Y:S01]  /*49a0*/  @!P5 IMAD.MOV R117, RZ, RZ, -R117 ;  /* 0x000000ffff75d224 */ /* 0x000fe200078e0a75 */
[----:B------:R-:W-:Y:S01]  /*49b0*/  ISETP.GT.U32.AND P5, PT, R0, R109, PT ;  /* 0x0000006d0000720c */ /* 0x000fe20003fa4070 */
[----:B------:R-:W-:Y:S01]  /*49c0*/  @!P3 IMAD.IADD R110, R110, 0x1, -R0 ;  /* 0x000000016e6eb824 */ /* 0x000fe200078e0a00 */
[----:B------:R-:W-:-:S02]  /*49d0*/  ISETP.GT.U32.AND P3, PT, R0, R103, PT ;  /* 0x000000670000720c */ /* 0x000fc40003f64070 */
[-C--:B------:R-:W-:Y:S02]  /*49e0*/  @!P6 IADD3 R104, R104, -R0.reuse, RZ ;  /* 0x800000006868e210 */ /* 0x080fe40007ffe0ff */
[----:B------:R-:W-:Y:S01]  /*49f0*/  @!P0 IADD3 R108, R108, -R0, RZ ;  /* 0x800000006c6c8210 */ /* 0x000fe20007ffe0ff */
[----:B------:R-:W-:Y:S01]  /*4a00*/  @!P4 IMAD.MOV R110, RZ, RZ, -R110 ;  /* 0x000000ffff6ec224 */ /* 0x000fe200078e0a6e */
[----:B------:R-:W-:Y:S02]  /*4a10*/  ISETP.GE.AND P0, PT, R233, RZ, PT ;  /* 0x000000ffe900720c */ /* 0x000fe40003f06270 */
[----:B------:R-:W-:Y:S01]  /*4a20*/  ISETP.GT.U32.AND P4, PT, R0, R104, PT ;  /* 0x000000680000720c */ /* 0x000fe20003f84070 */
[----:B------:R-:W-:Y:S01]  /*4a30*/  @!P1 IMAD.MOV R111, RZ, RZ, -R111 ;  /* 0x000000ffff6f9224 */ /* 0x000fe200078e0a6f */
[----:B------:R-:W-:Y:S02]  /*4a40*/  @!P2 IADD3 R112, -R112, RZ, RZ ;  /* 0x000000ff7070a210 */ /* 0x000fe40007ffe1ff */
[C---:B------:R-:W-:Y:S01]  /*4a50*/  ISETP.GT.U32.AND P2, PT, R0.reuse, R106, PT ;  /* 0x0000006a0000720c */ /* 0x040fe20003f44070 */
[----:B------:R-:W-:Y:S01]  /*4a60*/  @!P5 IMAD.IADD R109, R109, 0x1, -R0 ;  /* 0x000000016d6dd824 */ /* 0x000fe200078e0a00 */
[----:B------:R-:W-:-:S02]  /*4a70*/  ISETP.GT.U32.AND P1, PT, R0, R105, PT ;  /* 0x000000690000720c */ /* 0x000fc40003f24070 */
[----:B------:R-:W-:Y:S02]  /*4a80*/  ISETP.GE.AND P5, PT, R234, RZ, PT ;  /* 0x000000ffea00720c */ /* 0x000fe40003fa6270 */
[----:B------:R-:W-:Y:S01]  /*4a90*/  ISETP.GE.AND P6, PT, R229, RZ, PT ;  /* 0x000000ffe500720c */ /* 0x000fe20003fc6270 */
[--C-:B------:R-:W-:Y:S01]  /*4aa0*/  @!P3 IMAD.IADD R103, R103, 0x1, -R0.reuse ;  /* 0x000000016767b824 */ /* 0x100fe200078e0a00 */
[----:B------:R-:W-:Y:S01]  /*4ab0*/  ISETP.GT.U32.AND P3, PT, R0, R108, PT ;  /* 0x0000006c0000720c */ /* 0x000fe20003f64070 */
[----:B------:R-:W-:Y:S01]  /*4ac0*/  @!P0 IMAD.MOV R113, RZ, RZ, -R113 ;  /* 0x000000ffff718224 */ /* 0x000fe200078e0a71 */
[----:B------:R-:W-:Y:S02]  /*4ad0*/  @!P4 IADD3 R104, R104, -R0, RZ ;  /* 0x800000006868c210 */ /* 0x000fe40007ffe0ff */
[C---:B------:R-:W-:Y:S02]  /*4ae0*/  ISETP.GT.U32.AND P0, PT, R0.reuse, R107, PT ;  /* 0x0000006b0000720c */ /* 0x040fe40003f04070 */
[----:B------:R-:W-:Y:S01]  /*4af0*/  ISETP.GT.U32.AND P4, PT, R0, R98, PT ;  /* 0x000000620000720c */ /* 0x000fe20003f84070 */
[--C-:B------:R-:W-:Y:S01]  /*4b00*/  @!P2 IMAD.IADD R106, R106, 0x1, -R0.reuse ;  /* 0x000000016a6aa824 */ /* 0x100fe200078e0a00 */
[C---:B------:R-:W-:Y:S01]  /*4b10*/  ISETP.GT.U32.AND P2, PT, R0.reuse, R100, PT ;  /* 0x000000640000720c */ /* 0x040fe20003f44070 */
[----:B------:R-:W-:Y:S01]  /*4b20*/  @!P1 IMAD.IADD R105, R105, 0x1, -R0 ;  /* 0x0000000169699824 */ /* 0x000fe200078e0a00 */
[C---:B------:R-:W-:Y:S01]  /*4b30*/  ISETP.GT.U32.AND P1, PT, R0.reuse, R99, PT ;  /* 0x000000630000720c */ /* 0x040fe20003f24070 */
[----:B------:R-:W-:Y:S01]  /*4b40*/  @!P5 IMAD.MOV R114, RZ, RZ, -R114 ;  /* 0x000000ffff72d224 */ /* 0x000fe200078e0a72 */
[C---:B------:R-:W-:Y:S01]  /*4b50*/  ISETP.GT.U32.AND P5, PT, R0.reuse, R103, PT ;  /* 0x000000670000720c */ /* 0x040fe20003fa4070 */
[----:B------:R-:W-:Y:S01]  /*4b60*/  @!P6 IMAD.MOV R109, RZ, RZ, -R109 ;  /* 0x000000ffff6de224 */ /* 0x000fe200078e0a6d */
[----:B------:R-:W-:-:S02]  /*4b70*/  ISETP.GT.U32.AND P6, PT, R0, R102, PT ;  /* 0x000000660000720c */ /* 0x000fc40003fc4070 */
[-C--:B------:R-:W-:Y:S02]  /*4b80*/  @!P3 IADD3 R108, R108, -R0.reuse, RZ ;  /* 0x800000006c6cb210 */ /* 0x080fe40007ffe0ff */
[----:B------:R-:W-:Y:S01]  /*4b90*/  ISETP.GE.AND P3, PT, R22, RZ, PT ;  /* 0x000000ff1600720c */ /* 0x000fe20003f66270 */
[--C-:B------:R-:W-:Y:S01]  /*4ba0*/  @!P0 IMAD.IADD R107, R107, 0x1, -R0.reuse ;  /* 0x000000016b6b8824 */ /* 0x100fe200078e0a00 */
[----:B------:R-:W-:Y:S01]  /*4bb0*/  ISETP.GT.U32.AND P0, PT, R0, R101, PT ;  /* 0x000000650000720c */ /* 0x000fe20003f04070 */
[--C-:B------:R-:W-:Y:S01]  /*4bc0*/  @!P4 IMAD.IADD R98, R98, 0x1, -R0.reuse ;  /* 0x000000016262c824 */ /* 0x100fe200078e0a00 */
[----:B------:R-:W-:Y:S01]  /*4bd0*/  ISETP.GE.AND P4, PT, R224, RZ, PT ;  /* 0x000000ffe000720c */ /* 0x000fe20003f86270 */
[--C-:B------:R-:W-:Y:S01]  /*4be0*/  @!P1 IMAD.IADD R99, R99, 0x1, -R0.reuse ;  /* 0x0000000163639824 */ /* 0x100fe200078e0a00 */
[----:B------:R-:W-:Y:S02]  /*4bf0*/  @!P2 IADD3 R100, R100, -R0, RZ ;  /* 0x800000006464a210 */ /* 0x000fe40007ffe0ff */
[----:B------:R-:W-:Y:S01]  /*4c00*/  ISETP.GE.AND P2, PT, R226, RZ, PT ;  /* 0x000000ffe200720c */ /* 0x000fe20003f46270 */
[--C-:B------:R-:W-:Y:S01]  /*4c10*/  @!P5 IMAD.IADD R103, R103, 0x1, -R0.reuse ;  /* 0x000000016767d824 */ /* 0x100fe200078e0a00 */
[----:B------:R-:W-:Y:S01]  /*4c20*/  ISETP.GE.AND P1, PT, R225, RZ, PT ;  /* 0x000000ffe100720c */ /* 0x000fe20003f26270 */
[----:B------:R-:W-:Y:S01]  /*4c30*/  @!P6 IMAD.IADD R102, R102, 0x1, -R0 ;  /* 0x000000016666e824 */ /* 0x000fe200078e0a00 */
[----:B------:R-:W-:Y:S01]  /*4c40*/  ISETP.GE.AND P5, PT, R228, RZ, PT ;  /* 0x000000ffe400720c */ /* 0x000fe20003fa6270 */
[----:B------:R-:W-:-:S03]  /*4c50*/  @!P3 IMAD.MOV R108, RZ, RZ, -R108 ;  /* 0x000000ffff6cb224 */ /* 0x000fc600078e0a6c */
[C---:B------:R-:W-:Y:S01]  /*4c60*/  ISETP.GT.U32.AND P3, PT, R0.reuse, R102, PT ;  /* 0x000000660000720c */ /* 0x040fe20003f64070 */
[----:B------:R-:W-:Y:S01]  /*4c70*/  @!P0 IMAD.IADD R101, R101, 0x1, -R0 ;  /* 0x0000000165658824 */ /* 0x000fe200078e0a00 */
[----:B------:R-:W-:Y:S01]  /*4c80*/  ISETP.GE.AND P0, PT, R227, RZ, PT ;  /* 0x000000ffe300720c */ /* 0x000fe20003f06270 */
[----:B------:R-:W-:Y:S01]  /*4c90*/  @!P4 IMAD.MOV R103, RZ, RZ, -R103 ;  /* 0x000000ffff67c224 */ /* 0x000fe200078e0a67 */
[C---:B------:R-:W-:Y:S02]  /*4ca0*/  ISETP.GT.U32.AND P4, PT, R0.reuse, R96, PT ;  /* 0x000000600000720c */ /* 0x040fe40003f84070 */
[----:B------:R-:W-:Y:S01]  /*4cb0*/  @!P2 IADD3 R105, -R105, RZ, RZ ;  /* 0x000000ff6969a210 */ /* 0x000fe20007ffe1ff */
[----:B------:R-:W-:Y:S01]  /*4cc0*/  @!P1 IMAD.MOV R104, RZ, RZ, -R104 ;  /* 0x000000ffff689224 */ /* 0x000fe200078e0a68 */
[C---:B------:R-:W-:Y:S02]  /*4cd0*/  ISETP.GT.U32.AND P6, PT, R0.reuse, R97, PT ;  /* 0x000000610000720c */ /* 0x040fe40003fc4070 */
[C---:B------:R-:W-:Y:S01]  /*4ce0*/  ISETP.GT.U32.AND P2, PT, R0.reuse, R99, PT ;  /* 0x000000630000720c */ /* 0x040fe20003f44070 */
[----:B------:R-:W-:Y:S01]  /*4cf0*/  @!P5 IMAD.MOV R107, RZ, RZ, -R107 ;  /* 0x000000ffff6bd224 */ /* 0x000fe200078e0a6b */
[----:B------:R-:W-:-:S02]  /*4d00*/  ISETP.GT.U32.AND P1, PT, R0, R98, PT ;  /* 0x000000620000720c */ /* 0x000fc40003f24070 */
[----:B------:R-:W-:Y:S01]  /*4d10*/  ISETP.GT.U32.AND P5, PT, R0, R101, PT ;  /* 0x000000650000720c */ /* 0x000fe20003fa4070 */
[----:B------:R-:W-:Y:S01]  /*4d20*/  @!P3 IMAD.IADD R102, R102, 0x1, -R0 ;  /* 0x000000016666b824 */ /* 0x000fe200078e0a00 */
[C---:B------:R-:W-:Y:S01]  /*4d30*/  ISETP.GT.U32.AND P3, PT, R0.reuse, R95, PT ;  /* 0x0000005f0000720c */ /* 0x040fe20003f64070 */
[----:B------:R-:W-:Y:S01]  /*4d40*/  @!P0 IMAD.MOV R106, RZ, RZ, -R106 ;  /* 0x000000ffff6a8224 */ /* 0x000fe200078e0a6a */
[----:B------:R-:W-:Y:S01]  /*4d50*/  ISETP.GT.U32.AND P0, PT, R0, R100, PT ;  /* 0x000000640000720c */ /* 0x000fe20003f04070 */
[--C-:B------:R-:W-:Y:S01]  /*4d60*/  @!P4 IMAD.IADD R96, R96, 0x1, -R0.reuse ;  /* 0x000000016060c824 */ /* 0x100fe200078e0a00 */
[----:B------:R-:W-:Y:S02]  /*4d70*/  ISETP.GE.AND P4, PT, R222, RZ, PT ;  /* 0x000000ffde00720c */ /* 0x000fe40003f86270 */
[----:B------:R-:W-:Y:S01]  /*4d80*/  @!P6 IADD3 R97, R97, -R0, RZ ;  /* 0x800000006161e210 */ /* 0x000fe20007ffe0ff */
[--C-:B------:R-:W-:Y:S01]  /*4d90*/  @!P2 IMAD.IADD R99, R99, 0x1, -R0.reuse ;  /* 0x000000016363a824 */ /* 0x100fe200078e0a00 */
[----:B------:R-:W-:Y:S01]  /*4da0*/  ISETP.GT.U32.AND P2, PT, R0, R92, PT ;  /* 0x0000005c0000720c */ /* 0x000fe20003f44070 */
[----:B------:R-:W-:Y:S01]  /*4db0*/  @!P1 IMAD.IADD R98, R98, 0x1, -R0 ;  /* 0x0000000162629824 */ /* 0x000fe200078e0a00 */
[----:B------:R-:W-:-:S02]  /*4dc0*/  ISETP.GT.U32.AND P1, PT, R0, R91, PT ;  /* 0x0000005b0000720c */ /* 0x000fc40003f24070 */
[----:B------:R-:W-:Y:S02]  /*4dd0*/  @!P5 IADD3 R101, R101, -R0, RZ ;  /* 0x800000006565d210 */ /* 0x000fe40007ffe0ff */
[C---:B------:R-:W-:Y:S02]  /*4de0*/  ISETP.GT.U32.AND P6, PT, R0.reuse, R97, PT ;  /* 0x000000610000720c */ /* 0x040fe40003fc4070 */
[----:B------:R-:W-:Y:S01]  /*4df0*/  ISETP.GT.U32.AND P5, PT, R0, R94, PT ;  /* 0x0000005e0000720c */ /* 0x000fe20003fa4070 */
[--C-:B------:R-:W-:Y:S01]  /*4e00*/  @!P3 IMAD.IADD R95, R95, 0x1, -R0.reuse ;  /* 0x000000015f5fb824 */ /* 0x100fe200078e0a00 */
[----:B------:R-:W-:Y:S01]  /*4e10*/  ISETP.GE.AND P3, PT, R221, RZ, PT ;  /* 0x000000ffdd00720c */ /* 0x000fe20003f66270 */
[----:B------:R-:W-:Y:S01]  /*4e20*/  @!P0 IMAD.IADD R100, R100, 0x1, -R0 ;  /* 0x0000000164648824 */ /* 0x000fe200078e0a00 */
[----:B------:R-:W-:Y:S02]  /*4e30*/  @!P4 IADD3 R101, -R101, RZ, RZ ;  /* 0x000000ff6565c210 */ /* 0x000fe40007ffe1ff */
[----:B------:R-:W-:-:S02]  /*4e40*/  ISETP.GT.U32.AND P0, PT, R0, R93, PT ;  /* 0x0000005d0000720c */ /* 0x000fc40003f04070 */
[----:B------:R-:W-:Y:S01]  /*4e50*/  ISETP.GT.U32.AND P4, PT, R0, R95, PT ;  /* 0x0000005f0000720c */ /* 0x000fe20003f84070 */
[--C-:B------:R-:W-:Y:S01]  /*4e60*/  @!P2 IMAD.IADD R92, R92, 0x1, -R0.reuse ;  /* 0x000000015c5ca824 */ /* 0x100fe200078e0a00 */
[----:B------:R-:W-:Y:S01]  /*4e70*/  ISETP.GE.AND P2, PT, R218, RZ, PT ;  /* 0x000000ffda00720c */ /* 0x000fe20003f46270 */
[--C-:B------:R-:W-:Y:S01]  /*4e80*/  @!P1 IMAD.IADD R91, R91, 0x1, -R0.reuse ;  /* 0x000000015b5b9824 */ /* 0x100fe200078e0a00 */
[----:B------:R-:W-:Y:S01]  /*4e90*/  ISETP.GT.U32.AND P1, PT, R0, R96, PT ;  /* 0x000000600000720c */ /* 0x000fe20003f24070 */
[----:B------:R-:W-:Y:S01]  /*4ea0*/  @!P5 IMAD.IADD R94, R94, 0x1, -R0 ;  /* 0x000000015e5ed824 */ /* 0x000fe200078e0a00 */
[----:B------:R-:W-:Y:S02]  /*4eb0*/  @!P6 IADD3 R97, R97, -R0, RZ ;  /* 0x800000006161e210 */ /* 0x000fe40007ffe0ff */
[----:B------:R-:W-:Y:S01]  /*4ec0*/  ISETP.GE.AND P6, PT, R223, RZ, PT ;  /* 0x000000ffdf00720c */ /* 0x000fe20003fc6270 */
[----:B------:R-:W-:Y:S01]  /*4ed0*/  @!P3 IMAD.MOV R100, RZ, RZ, -R100 ;  /* 0x000000ffff64b224 */ /* 0x000fe200078e0a64 */
[----:B------:R-:W-:-:S02]  /*4ee0*/  ISETP.GT.U32.AND P3, PT, R0, R94, PT ;  /* 0x0000005e0000720c */ /* 0x000fc40003f64070 */
[----:B------:R-:W-:Y:S01]  /*4ef0*/  @!P0 IADD3 R93, R93, -R0, RZ ;  /* 0x800000005d5d8210 */ /* 0x000fe20007ffe0ff */
[--C-:B------:R-:W-:Y:S01]  /*4f00*/  @!P4 IMAD.IADD R95, R95, 0x1, -R0.reuse ;  /* 0x000000015f5fc824 */ /* 0x100fe200078e0a00 */
[----:B------:R-:W-:Y:S02]  /*4f10*/  ISETP.GE.AND P0, PT, R219, RZ, PT ;  /* 0x000000ffdb00720c */ /* 0x000fe40003f06270 */
[----:B------:R-:W-:Y:S01]  /*4f20*/  ISETP.GT.U32.AND P4, PT, R0, R88, PT ;  /* 0x000000580000720c */ /* 0x000fe20003f84070 */
[----:B------:R-:W-:Y:S01]  /*4f30*/  @!P1 IMAD.IADD R96, R96, 0x1, -R0 ;  /* 0x0000000160609824 */ /* 0x000fe200078e0a00 */
[----:B------:R-:W-:Y:S02]  /*4f40*/  @!P2 IADD3 R97, -R97, RZ, RZ ;  /* 0x000000ff6161a210 */ /* 0x000fe40007ffe1ff */
[C---:B------:R-:W-:Y:S01]  /*4f50*/  ISETP.GT.U32.AND P2, PT, R0.reuse, R90, PT ;  /* 0x0000005a0000720c */ /* 0x040fe20003f44070 */
[----:B------:R-:W-:Y:S01]  /*4f60*/  @!P6 IMAD.MOV R102, RZ, RZ, -R102 ;  /* 0x000000ffff66e224 */ /* 0x000fe200078e0a66 */
[----:B------:R-:W-:-:S02]  /*4f70*/  ISETP.GT.U32.AND P1, PT, R0, R89, PT ;  /* 0x000000590000720c */ /* 0x000fc40003f24070 */
[----:B------:R-:W-:Y:S01]  /*4f80*/  ISETP.GT.U32.AND P6, PT, R0, R93, PT ;  /* 0x0000005d0000720c */ /* 0x000fe20003fc4070 */
[----:B------:R-:W-:Y:S01]  /*4f90*/  @!P3 IMAD.IADD R94, R94, 0x1, -R0 ;  /* 0x000000015e5eb824 */ /* 0x000fe200078e0a00 */
[----:B------:R-:W-:Y:S02]  /*4fa0*/  ISETP.GE.AND P5, PT, R220, RZ, PT ;  /* 0x000000ffdc00720c */ /* 0x000fe40003fa6270 */
        /* <DEDUP_REMOVED lines=8> */
[----:B------:R-:W-:Y:S02]  /*5030*/  ISETP.GE.AND P1, PT, R215, RZ, PT ;  /* 0x000000ffd700720c */ /* 0x000fe40003f26270 */
[----:B------:R-:W-:Y:S02]  /*5040*/  @!P6 IADD3 R93, R93, -R0, RZ ;  /* 0x800000005d5de210 */ /* 0x000fe40007ffe0ff */
[C---:B------:R-:W-:Y:S01]  /*5050*/  ISETP.GT.U32.AND P6, PT, R0.reuse, R86, PT ;  /* 0x000000560000720c */ /* 0x040fe20003fc4070 */
[----:B------:R-:W-:Y:S01]  /*5060*/  @!P5 IMAD.MOV R99, RZ, RZ, -R99 ;  /* 0x000000ffff63d224 */ /* 0x000fe200078e0a63 */
[----:B------:R-:W-:Y:S01]  /*5070*/  ISETP.GT.U32.AND P5, PT, R0, R91, PT ;  /* 0x0000005b0000720c */ /* 0x000fe20003fa4070 */
[--C-:B------:R-:W-:Y:S01]  /*5080*/  @!P3 IMAD.IADD R87, R87, 0x1, -R0.reuse ;  /* 0x000000015757b824 */ /* 0x100fe200078e0a00 */
[----:B------:R-:W-:Y:S01]  /*5090*/  ISETP.GE.AND P3, PT, R213, RZ, PT ;  /* 0x000000ffd500720c */ /* 0x000fe20003f66270 */
[----:B------:R-:W-:Y:S01]  /*50a0*/  @!P0 IMAD.IADD R92, R92, 0x1, -R0 ;  /* 0x000000015c5c8824 */ /* 0x000fe200078e0a00 */
[----:B------:R-:W-:-:S02]  /*50b0*/  @!P4 IADD3 R93, -R93, RZ, RZ ;  /* 0x000000ff5d5dc210 */ /* 0x000fc40007ffe1ff */
[C---:B------:R-:W-:Y:S02]  /*50c0*/  ISETP.GT.U32.AND P0, PT, R0.reuse, R85, PT ;  /* 0x000000550000720c */ /* 0x040fe40003f04070 */
[C---:B------:R-:W-:Y:S01]  /*50d0*/  ISETP.GT.U32.AND P4, PT, R0.reuse, R87, PT ;  /* 0x000000570000720c */ /* 0x040fe20003f84070 */
[----:B------:R-:W-:Y:S01]  /*50e0*/  @!P2 IMAD.MOV R95, RZ, RZ, -R95 ;  /* 0x000000ffff5fa224 */ /* 0x000fe200078e0a5f */
[C---:B------:R-:W-:Y:S01]  /*50f0*/  ISETP.GT.U32.AND P2, PT, R0.reuse, R89, PT ;  /* 0x000000590000720c */ /* 0x040fe20003f44070 */
[----:B------:R-:W-:Y:S01]  /*5100*/  @!P1 IMAD.MOV R94, RZ, RZ, -R94 ;  /* 0x000000ffff5e9224 */ /* 0x000fe200078e0a5e */
[----:B------:R-:W-:Y:S01]  /*5110*/  ISETP.GT.U32.AND P1, PT, R0, R88, PT ;  /* 0x000000580000720c */ /* 0x000fe20003f24070 */
[--C-:B------:R-:W-:Y:S01]  /*5120*/  @!P6 IMAD.IADD R86, R86, 0x1, -R0.reuse ;  /* 0x000000015656e824 */ /* 0x100fe200078e0a00 */
[----:B------:R-:W-:Y:S01]  /*5130*/  ISETP.GE.AND P6, PT, R212, RZ, PT ;  /* 0x000000ffd400720c */ /* 0x000fe20003fc6270 */
[----:B------:R-:W-:Y:S01]  /*5140*/  @!P5 IMAD.IADD R91, R91, 0x1, -R0 ;  /* 0x000000015b5bd824 */ /* 0x000fe200078e0a00 */
[----:B------:R-:W-:Y:S01]  /*5150*/  ISETP.GE.AND P5, PT, R217, RZ, PT ;  /* 0x000000ffd900720c */ /* 0x000fe20003fa6270 */
[----:B------:R-:W-:Y:S01]  /*5160*/  @!P3 IMAD.MOV R92, RZ, RZ, -R92 ;  /* 0x000000ffff5cb224 */ /* 0x000fe200078e0a5c */
[----:B------:R-:W-:-:S02]  /*5170*/  ISETP.GT.U32.AND P3, PT, R0, R86, PT ;  /* 0x000000560000720c */ /* 0x000fc40003f64070 */
[----:B------:R-:W-:Y:S01]  /*5180*/  @!P0 IADD3 R85, R85, -R0, RZ ;  /* 0x8000000055558210 */ /* 0x000fe20007ffe0ff */
[--C-:B------:R-:W-:Y:S01]  /*5190*/  @!P4 IMAD.IADD R87, R87, 0x1, -R0.reuse ;  /* 0x000000015757c824 */ /* 0x100fe200078e0a00 */
[C---:B------:R-:W-:Y:S02]  /*51a0*/  ISETP.GT.U32.AND P0, PT, R0.reuse, R90, PT ;  /* 0x0000005a0000720c */ /* 0x040fe40003f04070 */
[----:B------:R-:W-:Y:S01]  /*51b0*/  ISETP.GT.U32.AND P4, PT, R0, R81, PT ;  /* 0x000000510000720c */ /* 0x000fe20003f84070 */
[----:B------:R-:W-:Y:S01]  /*51c0*/  @!P1 IMAD.IADD R88, R88, 0x1, -R0 ;  /* 0x0000000158589824 */ /* 0x000fe200078e0a00 */
[----:B------:R-:W-:Y:S02]  /*51d0*/  @!P2 IADD3 R89, R89, -R0, RZ ;  /* 0x800000005959a210 */ /* 0x000fe40007ffe0ff */
[C---:B------:R-:W-:Y:S02]  /*51e0*/  ISETP.GT.U32.AND P2, PT, R0.reuse, R83, PT ;  /* 0x000000530000720c */ /* 0x040fe40003f44070 */
[C---:B------:R-:W-:Y:S01]  /*51f0*/  ISETP.GT.U32.AND P1, PT, R0.reuse, R82, PT ;  /* 0x000000520000720c */ /* 0x040fe20003f24070 */
[----:B------:R-:W-:Y:S01]  /*5200*/  @!P5 IMAD.MOV R96, RZ, RZ, -R96 ;  /* 0x000000ffff60d224 */ /* 0x000fe200078e0a60 */
[C---:B------:R-:W-:Y:S01]  /*5210*/  ISETP.GT.U32.AND P5, PT, R0.reuse, R85, PT ;  /* 0x000000550000720c */ /* 0x040fe20003fa4070 */
[----:B------:R-:W-:Y:S01]  /*5220*/  @!P6 IMAD.MOV R91, RZ, RZ, -R91 ;  /* 0x000000ffff5be224 */ /* 0x000fe200078e0a5b */
[----:B------:R-:W-:Y:S01]  /*5230*/  ISETP.GT.U32.AND P6, PT, R0, R84, PT ;  /* 0x000000540000720c */ /* 0x000fe20003fc4070 */
[--C-:B------:R-:W-:Y:S01]  /*5240*/  @!P3 IMAD.IADD R86, R86, 0x1, -R0.reuse ;  /* 0x000000015656b824 */ /* 0x100fe200078e0a00 */
[----:B------:R-:W-:Y:S01]  /*5250*/  ISETP.GT.U32.AND P3, PT, R0, R80, PT ;  /* 0x000000500000720c */ /* 0x000fe20003f64070 */
[----:B------:R-:W-:Y:S01]  /*5260*/  @!P0 IMAD.IADD R90, R90, 0x1, -R0 ;  /* 0x000000015a5a8824 */ /* 0x000fe200078e0a00 */
[----:B------:R-:W-:-:S02]  /*5270*/  @!P4 IADD3 R81, R81, -R0, RZ ;  /* 0x800000005151c210 */ /* 0x000fc40007ffe0ff */
[----:B------:R-:W-:Y:S02]  /*5280*/  ISETP.GE.AND P0, PT, R21, RZ, PT ;  /* 0x000000ff1500720c */ /* 0x000fe40003f06270 */
[----:B------:R-:W-:Y:S01]  /*5290*/  ISETP.GE.AND P4, PT, R208, RZ, PT ;  /* 0x000000ffd000720c */ /* 0x000fe20003f86270 */
[--C-:B------:R-:W-:Y:S01]  /*52a0*/  @!P2 IMAD.IADD R83, R83, 0x1, -R0.reuse ;  /* 0x000000015353a824 */ /* 0x100fe200078e0a00 */
[----:B------:R-:W-:Y:S01]  /*52b0*/  ISETP.GE.AND P2, PT, R210, RZ, PT ;  /* 0x000000ffd200720c */ /* 0x000fe20003f46270 */
[--C-:B------:R-:W-:Y:S01]  /*52c0*/  @!P1 IMAD.IADD R82, R82, 0x1, -R0.reuse ;  /* 0x0000000152529824 */ /* 0x100fe200078e0a00 */
[----:B------:R-:W-:Y:S01]  /*52d0*/  ISETP.GE.AND P1, PT, R209, RZ, PT ;  /* 0x000000ffd100720c */ /* 0x000fe20003f26270 */
[--C-:B------:R-:W-:Y:S01]  /*52e0*/  @!P6 IMAD.IADD R84, R84, 0x1, -R0.reuse ;  /* 0x000000015454e824 */ /* 0x100fe200078e0a00 */
[----:B------:R-:W-:Y:S01]  /*52f0*/  @!P5 IADD3 R85, R85, -R0, RZ ;  /* 0x800000005555d210 */ /* 0x000fe20007ffe0ff */
[----:B------:R-:W-:Y:S01]  /*5300*/  @!P3 IMAD.IADD R80, R80, 0x1, -R0 ;  /* 0x000000015050b824 */ /* 0x000fe200078e0a00 */
[----:B------:R-:W-:-:S02]  /*5310*/  ISETP.GE.AND P5, PT, R211, RZ, PT ;  /* 0x000000ffd300720c */ /* 0x000fc40003fa6270 */
[----:B------:R-:W-:Y:S02]  /*5320*/  ISETP.GT.U32.AND P6, PT, R0, R79, PT ;  /* 0x0000004f0000720c */ /* 0x000fe40003fc4070 */
[----:B------:R-:W-:Y:S02]  /*5330*/  ISETP.GE.AND P3, PT, R207, RZ, PT ;  /* 0x000000ffcf00720c */ /* 0x000fe40003f66270 */
[----:B------:R-:W-:Y:S02]  /*5340*/  @!P0 IADD3 R90, -R90, RZ, RZ ;  /* 0x000000ff5a5a8210 */ /* 0x000fe40007ffe1ff */
[----:B------:R-:W-:Y:S02]  /*5350*/  @!P4 IADD3 R86, -R86, RZ, RZ ;  /* 0x000000ff5656c210 */ /* 0x000fe40007ffe1ff */
[C---:B------:R-:W-:Y:S02]  /*5360*/  ISETP.GT.U32.AND P0, PT, R0.reuse, R84, PT ;  /* 0x000000540000720c */ /* 0x040fe40003f04070 */
[C---:B------:R-:W-:Y:S01]  /*5370*/  ISETP.GT.U32.AND P4, PT, R0.reuse, R80, PT ;  /* 0x000000500000720c */ /* 0x040fe20003f84070 */
[----:B------:R-:W-:Y:S01]  /*5380*/  @!P2 IMAD.MOV R88, RZ, RZ, -R88 ;  /* 0x000000ffff58a224 */ /* 0x000fe200078e0a58 */
[C---:B------:R-:W-:Y:S01]  /*5390*/  ISETP.GT.U32.AND P2, PT, R0.reuse, R82, PT ;  /* 0x000000520000720c */ /* 0x040fe20003f44070 */
[----:B------:R-:W-:Y:S01]  /*53a0*/  @!P1 IMAD.MOV R87, RZ, RZ, -R87 ;  /* 0x000000ffff579224 */ /* 0x000fe200078e0a57 */
[----:B------:R-:W-:Y:S01]  /*53b0*/  ISETP.GT.U32.AND P1, PT, R0, R81, PT ;  /* 0x000000510000720c */ /* 0x000fe20003f24070 */
[----:B------:R-:W-:-:S02]  /*53c0*/  @!P6 IMAD.IADD R79, R79, 0x1, -R0 ;  /* 0x000000014f4fe824 */ /* 0x000fc400078e0a00 */
[----:B------:R-:W-:Y:S01]  /*53d0*/  @!P5 IMAD.MOV R89, RZ, RZ, -R89 ;  /* 0x000000ffff59d224 */ /* 0x000fe200078e0a59 */
[C---:B------:R-:W-:Y:S01]  /*53e0*/  ISETP.GT.U32.AND P5, PT, R0.reuse, R83, PT ;  /* 0x000000530000720c */ /* 0x040fe20003fa4070 */
[----:B------:R-:W-:Y:S01]  /*53f0*/  @!P3 IMAD.MOV R85, RZ, RZ, -R85 ;  /* 0x000000ffff55b224 */ /* 0x000fe200078e0a55 */
[----:B------:R-:W-:Y:S01]  /*5400*/  ISETP.GT.U32.AND P3, PT, R0, R78, PT ;  /* 0x0000004e0000720c */ /* 0x000fe20003f64070 */
[--C-:B------:R-:W-:Y:S01]  /*5410*/  @!P0 IMAD.IADD R84, R84, 0x1, -R0.reuse ;  /* 0x0000000154548824 */ /* 0x100fe200078e0a00 */
[----:B------:R-:W-:Y:S01]  /*5420*/  ISETP.GT.U32.AND P6, PT, R0, R79, PT ;  /* 0x0000004f0000720c */ /* 0x000fe20003fc4070 */
[--C-:B------:R-:W-:Y:S01]  /*5430*/  @!P4 IMAD.IADD R80, R80, 0x1, -R0.reuse ;  /* 0x000000015050c824 */ /* 0x100fe200078e0a00 */
[C---:B------:R-:W-:Y:S02]  /*5440*/  ISETP.GT.U32.AND P0, PT, R0.reuse, R77, PT ;  /* 0x0000004d0000720c */ /* 0x040fe40003f04070 */
[----:B------:R-:W-:Y:S01]  /*5450*/  ISETP.GT.U32.AND P4, PT, R0, R73, PT ;  /* 0x000000490000720c */ /* 0x000fe20003f84070 */
[----:B------:R-:W-:Y:S01]  /*5460*/  @!P1 IMAD.IADD R81, R81, 0x1, -R0 ;  /* 0x0000000151519824 */ /* 0x000fe200078e0a00 */
[----:B------:R-:W-:-:S02]  /*5470*/  @!P2 IADD3 R82, R82, -R0, RZ ;  /* 0x800000005252a210 */ /* 0x000fc40007ffe0ff */
[C---:B------:R-:W-:Y:S02]  /*5480*/  ISETP.GT.U32.AND P2, PT, R0.reuse, R75, PT ;  /* 0x0000004b0000720c */ /* 0x040fe40003f44070 */
[----:B------:R-:W-:Y:S01]  /*5490*/  ISETP.GT.U32.AND P1, PT, R0, R74, PT ;  /* 0x0000004a0000720c */ /* 0x000fe20003f24070 */
[--C-:B------:R-:W-:Y:S01]  /*54a0*/  @!P5 IMAD.IADD R83, R83, 0x1, -R0.reuse ;  /* 0x000000015353d824 */ /* 0x100fe200078e0a00 */
[----:B------:R-:W-:Y:S02]  /*54b0*/  @!P3 IADD3 R78, R78, -R0, RZ ;  /* 0x800000004e4eb210 */ /* 0x000fe40007ffe0ff */
[----:B------:R-:W-:Y:S02]  /*54c0*/  ISETP.GT.U32.AND P5, PT, R0, R76, PT ;  /* 0x0000004c0000720c */ /* 0x000fe40003fa4070 */
[----:B------:R-:W-:Y:S01]  /*54d0*/  ISETP.GE.AND P3, PT, R205, RZ, PT ;  /* 0x000000ffcd00720c */ /* 0x000fe20003f66270 */
[--C-:B------:R-:W-:Y:S01]  /*54e0*/  @!P6 IMAD.IADD R79, R79, 0x1, -R0.reuse ;  /* 0x000000014f4fe824 */ /* 0x100fe200078e0a00 */
[----:B------:R-:W-:Y:S01]  /*54f0*/  ISETP.GE.AND P6, PT, R206, RZ, PT ;  /* 0x000000ffce00720c */ /* 0x000fe20003fc6270 */
[--C-:B------:R-:W-:Y:S01]  /*5500*/  @!P0 IMAD.IADD R77, R77, 0x1, -R0.reuse ;  /* 0x000000014d4d8824 */ /* 0x100fe200078e0a00 */
[----:B------:R-:W-:Y:S01]  /*5510*/  ISETP.GE.AND P0, PT, R204, RZ, PT ;  /* 0x000000ffcc00720c */ /* 0x000fe20003f06270 */
[--C-:B------:R-:W-:Y:S01]  /*5520*/  @!P4 IMAD.IADD R73, R73, 0x1, -R0.reuse ;  /* 0x000000014949c824 */ /* 0x100fe200078e0a00 */
[----:B------:R-:W-:Y:S01]  /*5530*/  ISETP.GT.U32.AND P4, PT, R0, R78, PT ;  /* 0x0000004e0000720c */ /* 0x000fe20003f84070 */
[----:B------:R-:W-:Y:S01]  /*5540*/  @!P2 IMAD.IADD R75, R75, 0x1, -R0 ;  /* 0x000000014b4ba824 */ /* 0x000fe200078e0a00 */
[----:B------:R-:W-:-:S02]  /*5550*/  ISETP.GE.AND P2, PT, R202, RZ, PT ;  /* 0x000000ffca00720c */ /* 0x000fc40003f46270 */
[----:B------:R-:W-:Y:S02]  /*5560*/  @!P1 IADD3 R74, R74, -R0, RZ ;  /* 0x800000004a4a9210 */ /* 0x000fe40007ffe0ff */
[----:B------:R-:W-:Y:S01]  /*5570*/  ISETP.GE.AND P1, PT, R201, RZ, PT ;  /* 0x000000ffc900720c */ /* 0x000fe20003f26270 */
[----:B------:R-:W-:Y:S02]  /*5580*/  @!P5 IMAD.IADD R76, R76, 0x1, -R0 ;  /* 0x000000014c4cd824 */ /* 0x000fe400078e0a00 */
[----:B------:R-:W-:Y:S01]  /*5590*/  @!P3 IMAD.MOV R83, RZ, RZ, -R83 ;  /* 0x000000ffff53b224 */ /* 0x000fe200078e0a53 */
[----:B------:R-:W-:Y:S01]  /*55a0*/  ISETP.GT.U32.AND P3, PT, R0, R77, PT ;  /* 0x0000004d0000720c */ /* 0x000fe20003f64070 */
[----:B------:R-:W-:Y:S01]  /*55b0*/  @!P6 IMAD.MOV R84, RZ, RZ, -R84 ;  /* 0x000000ffff54e224 */ /* 0x000fe200078e0a54 */
[----:B------:R-:W-:Y:S02]  /*55c0*/  ISETP.GE.AND P5, PT, R203, RZ, PT ;  /* 0x000000ffcb00720c */ /* 0x000fe40003fa6270 */
[----:B------:R-:W-:-:S02]  /*55d0*/  @!P0 IADD3 R82, -R82, RZ, RZ ;  /* 0x000000ff52528210 */ /* 0x000fc40007ffe1ff */
[----:B------:R-:W-:Y:S02]  /*55e0*/  @!P4 IADD3 R78, R78, -R0, RZ ;  /* 0x800000004e4ec210 */ /* 0x000fe40007ffe0ff */
[C---:B------:R-:W-:Y:S02]  /*55f0*/  ISETP.GT.U32.AND P0, PT, R0.reuse, R76, PT ;  /* 0x0000004c0000720c */ /* 0x040fe40003f04070 */
[C---:B------:R-:W-:Y:S02]  /*5600*/  ISETP.GT.U32.AND P6, PT, R0.reuse, R75, PT ;  /* 0x0000004b0000720c */ /* 0x040fe40003fc4070 */
[C---:B------:R-:W-:Y:S01]  /*5610*/  ISETP.GT.U32.AND P4, PT, R0.reuse, R71, PT ;  /* 0x000000470000720c */ /* 0x040fe20003f84070 */
[----:B------:R-:W-:Y:S01]  /*5620*/  @!P2 IMAD.MOV R80, RZ, RZ, -R80 ;  /* 0x000000ffff50a224 */ /* 0x000fe200078e0a50 */
[C---:B------:R-:W-:Y:S01]  /*5630*/  ISETP.GT.U32.AND P2, PT, R0.reuse, R74, PT ;  /* 0x0000004a0000720c */ /* 0x040fe20003f44070 */
[----:B------:R-:W-:Y:S01]  /*5640*/  @!P1 IMAD.MOV R79, RZ, RZ, -R79 ;  /* 0x000000ffff4f9224 */ /* 0x000fe200078e0a4f */
[C---:B------:R-:W-:Y:S01]  /*5650*/  ISETP.GT.U32.AND P1, PT, R0.reuse, R72, PT ;  /* 0x000000480000720c */ /* 0x040fe20003f24070 */
[--C-:B------:R-:W-:Y:S01]  /*5660*/  @!P3 IMAD.IADD R77, R77, 0x1, -R0.reuse ;  /* 0x000000014d4db824 */ /* 0x100fe200078e0a00 */
[C---:B------:R-:W-:Y:S01]  /*5670*/  ISETP.GT.U32.AND P3, PT, R0.reuse, R70, PT ;  /* 0x000000460000720c */ /* 0x040fe20003f64070 */
[----:B------:R-:W-:Y:S01]  /*5680*/  @!P5 IMAD.MOV R81, RZ, RZ, -R81 ;  /* 0x000000ffff51d224 */ /* 0x000fe200078e0a51 */
[----:B------:R-:W-:Y:S01]  /*5690*/  ISETP.GT.U32.AND P5, PT, R0, R73, PT ;  /* 0x000000490000720c */ /* 0x000fe20003fa4070 */
[--C-:B------:R-:W-:Y:S01]  /*56a0*/  @!P0 IMAD.IADD R76, R76, 0x1, -R0.reuse ;  /* 0x000000014c4c8824 */ /* 0x100fe200078e0a00 */
[C---:B------:R-:W-:Y:S01]  /*56b0*/  ISETP.GT.U32.AND P0, PT, R0.reuse, R69, PT ;  /* 0x000000450000720c */ /* 0x040fe20003f04070 */
[--C-:B------:R-:W-:Y:S01]  /*56c0*/  @!P6 IMAD.IADD R75, R75, 0x1, -R0.reuse ;  /* 0x000000014b4be824 */ /* 0x100fe200078e0a00 */
[----:B------:R-:W-:Y:S01]  /*56d0*/  ISETP.GT.U32.AND P6, PT, R0, R68, PT ;  /* 0x000000440000720c */ /* 0x000fe20003fc4070 */
[----:B------:R-:W-:Y:S01]  /*56e0*/  @!P4 IMAD.IADD R71, R71, 0x1, -R0 ;  /* 0x000000014747c824 */ /* 0x000fe200078e0a00 */
[----:B------:R-:W-:-:S02]  /*56f0*/  ISETP.GE.AND P4, PT, R198, RZ, PT ;  /* 0x000000ffc600720c */ /* 0x000fc40003f86270 */
[-C--:B------:R-:W-:Y:S01]  /*5700*/  @!P2 IADD3 R74, R74, -R0.reuse, RZ ;  /* 0x800000004a4aa210 */ /* 0x080fe20007ffe0ff */
[--C-:B------:R-:W-:Y:S01]  /*5710*/  @!P1 IMAD.IADD R72, R72, 0x1, -R0.reuse ;  /* 0x0000000148489824 */ /* 0x100fe200078e0a00 */
[----:B------:R-:W-:Y:S02]  /*5720*/  ISETP.GT.U32.AND P2, PT, R0, R67, PT ;  /* 0x000000430000720c */ /* 0x000fe40003f44070 */
[----:B------:R-:W-:Y:S02]  /*5730*/  ISETP.GE.AND P1, PT, R199, RZ, PT ;  /* 0x000000ffc700720c */ /* 0x000fe40003f26270 */
[----:B------:R-:W-:Y:S02]  /*5740*/  @!P3 IADD3 R70, R70, -R0, RZ ;  /* 0x800000004646b210 */ /* 0x000fe40007ffe0ff */
[----:B------:R-:W-:Y:S01]  /*5750*/  ISETP.GE.AND P3, PT, R197, RZ, PT ;  /* 0x000000ffc500720c */ /* 0x000fe20003f66270 */
[--C-:B------:R-:W-:Y:S01]  /*5760*/  @!P5 IMAD.IADD R73, R73, 0x1, -R0.reuse ;  /* 0x000000014949d824 */ /* 0x100fe200078e0a00 */
[----:B------:R-:W-:Y:S01]  /*5770*/  ISETP.GE.AND P5, PT, R200, RZ, PT ;  /* 0x000000ffc800720c */ /* 0x000fe20003fa6270 */
[--C-:B------:R-:W-:Y:S01]  /*5780*/  @!P0 IMAD.IADD R69, R69, 0x1, -R0.reuse ;  /* 0x0000000145458824 */ /* 0x100fe200078e0a00 */
[----:B------:R-:W-:Y:S01]  /*5790*/  ISETP.GE.AND P0, PT, R196, RZ, PT ;  /* 0x000000ffc400720c */ /* 0x000fe20003f06270 */
[----:B------:R-:W-:Y:S01]  /*57a0*/  @!P6 IMAD.IADD R68, R68, 0x1, -R0 ;  /* 0x000000014444e824 */ /* 0x000fe200078e0a00 */
[----:B------:R-:W-:Y:S01]  /*57b0*/  ISETP.GE.AND P6, PT, R195, RZ, PT ;  /* 0x000000ffc300720c */ /* 0x000fe20003fc6270 */
[----:B------:R-:W-:Y:S01]  /*57c0*/  @!P4 IMAD.MOV R76, RZ, RZ, -R76 ;  /* 0x000000ffff4cc224 */ /* 0x000fe200078e0a4c */
[C---:B------:R-:W-:Y:S01]  /*57d0*/  ISETP.GT.U32.AND P4, PT, R0.reuse, R70, PT ;  /* 0x000000460000720c */ /* 0x040fe20003f84070 */
[----:B------:R-:W-:Y:S01]  /*57e0*/  @!P2 IMAD.IADD R67, R67, 0x1, -R0 ;  /* 0x000000014343a824 */ /* 0x000fe200078e0a00 */
[C---:B------:R-:W-:Y:S01]  /*57f0*/  ISETP.GT.U32.AND P2, PT, R0.reuse, R72, PT ;  /* 0x000000480000720c */ /* 0x040fe20003f44070 */
[----:B------:R-:W-:Y:S01]  /*5800*/  @!P1 IMAD.MOV R77, RZ, RZ, -R77 ;  /* 0x000000ffff4d9224 */ /* 0x000fe200078e0a4d */
[C---:B------:R-:W-:Y:S01]  /*5810*/  ISETP.GT.U32.AND P1, PT, R0.reuse, R71, PT ;  /* 0x000000470000720c */ /* 0x040fe20003f24070 */
[----:B------:R-:W-:Y:S01]  /*5820*/  @!P3 IMAD.MOV R75, RZ, RZ, -R75 ;  /* 0x000000ffff4bb224 */ /* 0x000fe200078e0a4b */
[----:B------:R-:W-:-:S02]  /*5830*/  ISETP.GT.U32.AND P3, PT, R0, R69, PT ;  /* 0x000000450000720c */ /* 0x000fc40003f64070 */
[----:B------:R-:W-:Y:S02]  /*5840*/  @!P5 IADD3 R78, -R78, RZ, RZ ;  /* 0x000000ff4e4ed210 */ /* 0x000fe40007ffe1ff */
[----:B------:R-:W-:Y:S01]  /*5850*/  @!P0 IADD3 R74, -R74, RZ, RZ ;  /* 0x000000ff4a4a8210 */ /* 0x000fe20007ffe1ff */
[----:B------:R-:W-:Y:S01]  /*5860*/  @!P6 IMAD.MOV R73, RZ, RZ, -R73 ;  /* 0x000000ffff49e224 */ /* 0x000fe200078e0a49 */
[----:B------:R-:W-:Y:S02]  /*5870*/  ISETP.GT.U32.AND P5, PT, R0, R67, PT ;  /* 0x000000430000720c */ /* 0x000fe40003fa4070 */
[----:B------:R-:W-:Y:S02]  /*5880*/  @!P4 IADD3 R70, R70, -R0, RZ ;  /* 0x800000004646c210 */ /* 0x000fe40007ffe0ff */
[C---:B------:R-:W-:Y:S02]  /*5890*/  ISETP.GT.U32.AND P0, PT, R0.reuse, R68, PT ;  /* 0x000000440000720c */ /* 0x040fe40003f04070 */
[----:B------:R-:W-:-:S02]  /*58a0*/  ISETP.GT.U32.AND P6, PT, R0, R66, PT ;  /* 0x000000420000720c */ /* 0x000fc40003fc4070 */
[----:B------:R-:W-:Y:S01]  /*58b0*/  ISETP.GT.U32.AND P4, PT, R0, R64, PT ;  /* 0x000000400000720c */ /* 0x000fe20003f84070 */
[--C-:B------:R-:W-:Y:S01]  /*58c0*/  @!P2 IMAD.IADD R72, R72, 0x1, -R0.reuse ;  /* 0x000000014848a824 */ /* 0x100fe200078e0a00 */
[----:B------:R-:W-:Y:S01]  /*58d0*/  ISETP.GE.AND P2, PT, R18, RZ, PT ;  /* 0x000000ff1200720c */ /* 0x000fe20003f46270 */
[--C-:B------:R-:W-:Y:S01]  /*58e0*/  @!P1 IMAD.IADD R71, R71, 0x1, -R0.reuse ;  /* 0x0000000147479824 */ /* 0x100fe200078e0a00 */
[C---:B------:R-:W-:Y:S01]  /*58f0*/  ISETP.GT.U32.AND P1, PT, R0.reuse, R65, PT ;  /* 0x000000410000720c */ /* 0x040fe20003f24070 */
[--C-:B------:R-:W-:Y:S01]  /*5900*/  @!P3 IMAD.IADD R69, R69, 0x1, -R0.reuse ;  /* 0x000000014545b824 */ /* 0x100fe200078e0a00 */
[----:B------:R-:W-:Y:S01]  /*5910*/  ISETP.GT.U32.AND P3, PT, R0, R63, PT ;  /* 0x0000003f0000720c */ /* 0x000fe20003f64070 */
[--C-:B------:R-:W-:Y:S01]  /*5920*/  @!P5 IMAD.IADD R67, R67, 0x1, -R0.reuse ;  /* 0x000000014343d824 */ /* 0x100fe200078e0a00 */
[----:B------:R-:W-:Y:S01]  /*5930*/  ISETP.GE.AND P5, PT, R194, RZ, PT ;  /* 0x000000ffc200720c */ /* 0x000fe20003fa6270 */
[----:B------:R-:W-:Y:S01]  /*5940*/  @!P0 IMAD.IADD R68, R68, 0x1, -R0 ;  /* 0x0000000144448824 */ /* 0x000fe200078e0a00 */
[----:B------:R-:W-:-:S02]  /*5950*/  ISETP.GT.U32.AND P0, PT, R0, R62, PT ;  /* 0x0000003e0000720c */ /* 0x000fc40003f04070 */
[----:B------:R-:W-:Y:S01]  /*5960*/  @!P6 IADD3 R66, R66, -R0, RZ ;  /* 0x800000004242e210 */ /* 0x000fe20007ffe0ff */
[----:B------:R-:W-:Y:S01]  /*5970*/  @!P4 IMAD.IADD R64, R64, 0x1, -R0 ;  /* 0x000000014040c824 */ /* 0x000fe200078e0a00 */
[----:B------:R-:W-:Y:S01]  /*5980*/  ISETP.GE.AND P4, PT, R192, RZ, PT ;  /* 0x000000ffc000720c */ /* 0x000fe20003f86270 */
[----:B------:R-:W-:Y:S01]  /*5990*/  @!P2 IMAD.MOV R72, RZ, RZ, -R72 ;  /* 0x000000ffff48a224 */ /* 0x000fe200078e0a48 */
[C---:B------:R-:W-:Y:S01]  /*59a0*/  ISETP.GT.U32.AND P2, PT, R0.reuse, R66, PT ;  /* 0x000000420000720c */ /* 0x040fe20003f44070 */
[--C-:B------:R-:W-:Y:S01]  /*59b0*/  @!P1 IMAD.IADD R65, R65, 0x1, -R0.reuse ;  /* 0x0000000141419824 */ /* 0x100fe200078e0a00 */
[----:B------:R-:W-:Y:S01]  /*59c0*/  ISETP.GE.AND P1, PT, R193, RZ, PT ;  /* 0x000000ffc100720c */ /* 0x000fe20003f26270 */
[----:B------:R-:W-:Y:S01]  /*59d0*/  @!P3 IMAD.IADD R63, R63, 0x1, -R0 ;  /* 0x000000013f3fb824 */ /* 0x000fe200078e0a00 */
[----:B------:R-:W-:Y:S02]  /*59e0*/  ISETP.GT.U32.AND P6, PT, R0, R61, PT ;  /* 0x0000003d0000720c */ /* 0x000fe40003fc4070 */
[----:B------:R-:W-:-:S02]  /*59f0*/  ISETP.GE.AND P3, PT, R191, RZ, PT ;  /* 0x000000ffbf00720c */ /* 0x000fc40003f66270 */
[----:B------:R-:W-:Y:S02]  /*5a00*/  @!P5 IADD3 R71, -R71, RZ, RZ ;  /* 0x000000ff4747d210 */ /* 0x000fe40007ffe1ff */
[----:B------:R-:W-:Y:S01]  /*5a10*/  @!P0 IADD3 R62, R62, -R0, RZ ;  /* 0x800000003e3e8210 */ /* 0x000fe20007ffe0ff */
[----:B------:R-:W-:Y:S01]  /*5a20*/  @!P4 IMAD.MOV R69, RZ, RZ, -R69 ;  /* 0x000000ffff45c224 */ /* 0x000fe200078e0a45 */
[----:B------:R-:W-:Y:S02]  /*5a30*/  ISETP.GT.U32.AND P5, PT, R0, R65, PT ;  /* 0x000000410000720c */ /* 0x000fe40003fa4070 */
[----:B------:R-:W-:Y:S02]  /*5a40*/  ISETP.GE.AND P0, PT, R190, RZ, PT ;  /* 0x000000ffbe00720c */ /* 0x000fe40003f06270 */
[----:B------:R-:W-:Y:S01]  /*5a50*/  ISETP.GT.U32.AND P4, PT, R0, R63, PT ;  /* 0x0000003f0000720c */ /* 0x000fe20003f84070 */
[----:B------:R-:W-:Y:S01]  /*5a60*/  @!P2 IMAD.IADD R66, R66, 0x1, -R0 ;  /* 0x000000014242a824 */ /* 0x000fe200078e0a00 */
[C---:B------:R-:W-:Y:S01]  /*5a70*/  ISETP.GT.U32.AND P2, PT, R0.reuse, R59, PT ;  /* 0x0000003b0000720c */ /* 0x040fe20003f44070 */
[----:B------:R-:W-:Y:S01]  /*5a80*/  @!P1 IMAD.MOV R70, RZ, RZ, -R70 ;  /* 0x000000ffff469224 */ /* 0x000fe200078e0a46 */
[----:B------:R-:W-:Y:S01]  /*5a90*/  ISETP.GT.U32.AND P1, PT, R0, R64, PT ;  /* 0x000000400000720c */ /* 0x000fe20003f24070 */
[----:B------:R-:W-:-:S02]  /*5aa0*/  @!P6 IMAD.IADD R61, R61, 0x1, -R0 ;  /* 0x000000013d3de824 */ /* 0x000fc400078e0a00 */
[----:B------:R-:W-:Y:S01]  /*5ab0*/  @!P3 IMAD.MOV R68, RZ, RZ, -R68 ;  /* 0x000000ffff44b224 */ /* 0x000fe200078e0a44 */
[C---:B------:R-:W-:Y:S01]  /*5ac0*/  ISETP.GT.U32.AND P3, PT, R0.reuse, R62, PT ;  /* 0x0000003e0000720c */ /* 0x040fe20003f64070 */
[----:B------:R-:W-:Y:S01]  /*5ad0*/  @!P5 IMAD.IADD R65, R65, 0x1, -R0 ;  /* 0x000000014141d824 */ /* 0x000fe200078e0a00 */
[C---:B------:R-:W-:Y:S02]  /*5ae0*/  ISETP.GT.U32.AND P6, PT, R0.reuse, R61, PT ;  /* 0x0000003d0000720c */ /* 0x040fe40003fc4070 */
[----:B------:R-:W-:Y:S02]  /*5af0*/  @!P0 IADD3 R67, -R67, RZ, RZ ;  /* 0x000000ff43438210 */ /* 0x000fe40007ffe1ff */
[C---:B------:R-:W-:Y:S02]  /*5b00*/  ISETP.GT.U32.AND P5, PT, R0.reuse, R58, PT ;  /* 0x0000003a0000720c */ /* 0x040fe40003fa4070 */
[----:B------:R-:W-:Y:S02]  /*5b10*/  @!P4 IADD3 R63, R63, -R0, RZ ;  /* 0x800000003f3fc210 */ /* 0x000fe40007ffe0ff */
[----:B------:R-:W-:-:S02]  /*5b20*/  ISETP.GT.U32.AND P0, PT, R0, R60, PT ;  /* 0x0000003c0000720c */ /* 0x000fc40003f04070 */
[----:B------:R-:W-:Y:S01]  /*5b30*/  ISETP.GT.U32.AND P4, PT, R0, R56, PT ;  /* 0x000000380000720c */ /* 0x000fe20003f84070 */
[--C-:B------:R-:W-:Y:S01]  /*5b40*/  @!P1 IMAD.IADD R64, R64, 0x1, -R0.reuse ;  /* 0x0000000140409824 */ /* 0x100fe200078e0a00 */
[----:B------:R-:W-:Y:S02]  /*5b50*/  @!P2 IADD3 R59, R59, -R0, RZ ;  /* 0x800000003b3ba210 */ /* 0x000fe40007ffe0ff */
[----:B------:R-:W-:Y:S02]  /*5b60*/  ISETP.GE.AND P2, PT, R187, RZ, PT ;  /* 0x000000ffbb00720c */ /* 0x000fe40003f46270 */
[----:B------:R-:W-:Y:S01]  /*5b70*/  ISETP.GT.U32.AND P1, PT, R0, R57, PT ;  /* 0x000000390000720c */ /* 0x000fe20003f24070 */
[--C-:B------:R-:W-:Y:S01]  /*5b80*/  @!P3 IMAD.IADD R62, R62, 0x1, -R0.reuse ;  /* 0x000000013e3eb824 */ /* 0x100fe200078e0a00 */
[----:B------:R-:W-:Y:S01]  /*5b90*/  ISETP.GT.U32.AND P3, PT, R0, R55, PT ;  /* 0x000000370000720c */ /* 0x000fe20003f64070 */
[--C-:B------:R-:W-:Y:S01]  /*5ba0*/  @!P6 IMAD.IADD R61, R61, 0x1, -R0.reuse ;  /* 0x000000013d3de824 */ /* 0x100fe200078e0a00 */
[----:B------:R-:W-:Y:S01]  /*5bb0*/  ISETP.GE.AND P6, PT, R189, RZ, PT ;  /* 0x000000ffbd00720c */ /* 0x000fe20003fc6270 */
[----:B------:R-:W-:-:S02]  /*5bc0*/  @!P5 IMAD.IADD R58, R58, 0x1, -R0 ;  /* 0x000000013a3ad824 */ /* 0x000fc400078e0a00 */
[--C-:B------:R-:W-:Y:S01]  /*5bd0*/  @!P0 IMAD.IADD R60, R60, 0x1, -R0.reuse ;  /* 0x000000013c3c8824 */ /* 0x100fe200078e0a00 */
[----:B------:R-:W-:Y:S01]  /*5be0*/  ISETP.GE.AND P0, PT, R188, RZ, PT ;  /* 0x000000ffbc00720c */ /* 0x000fe20003f06270 */
[----:B------:R-:W-:Y:S01]  /*5bf0*/  @!P4 IMAD.IADD R56, R56, 0x1, -R0 ;  /* 0x000000013838c824 */ /* 0x000fe200078e0a00 */
[----:B------:R-:W-:Y:S01]  /*5c00*/  ISETP.GE.AND P4, PT, R184, RZ, PT ;  /* 0x000000ffb800720c */ /* 0x000fe20003f86270 */
[----:B------:R-:W-:Y:S01]  /*5c10*/  @!P2 IMAD.MOV R64, RZ, RZ, -R64 ;  /* 0x000000ffff40a224 */ /* 0x000fe200078e0a40 */
[----:B------:R-:W-:Y:S01]  /*5c20*/  ISETP.GT.U32.AND P2, PT, R0, R58, PT ;  /* 0x0000003a0000720c */ /* 0x000fe20003f44070 */
[----:B------:R-:W-:Y:S01]  /*5c30*/  @!P1 IMAD.IADD R57, R57, 0x1, -R0 ;  /* 0x0000000139399824 */ /* 0x000fe200078e0a00 */
[----:B------:R-:W-:Y:S02]  /*5c40*/  ISETP.GE.AND P1, PT, R185, RZ, PT ;  /* 0x000000ffb900720c */ /* 0x000fe40003f26270 */
[----:B------:R-:W-:Y:S02]  /*5c50*/  ISETP.GE.AND P5, PT, R186, RZ, PT ;  /* 0x000000ffba00720c */ /* 0x000fe40003fa6270 */
[----:B------:R-:W-:-:S02]  /*5c60*/  @!P3 IADD3 R55, R55, -R0, RZ ;  /* 0x800000003737b210 */ /* 0x000fc40007ffe0ff */
[C---:B------:R-:W-:Y:S01]  /*5c70*/  ISETP.GT.U32.AND P3, PT, R0.reuse, R60, PT ;  /* 0x0000003c0000720c */ /* 0x040fe20003f64070 */
[----:B------:R-:W-:Y:S01]  /*5c80*/  @!P6 IMAD.MOV R66, RZ, RZ, -R66 ;  /* 0x000000ffff42e224 */ /* 0x000fe200078e0a42 */
[C---:B------:R-:W-:Y:S01]  /*5c90*/  ISETP.GT.U32.AND P6, PT, R0.reuse, R57, PT ;  /* 0x000000390000720c */ /* 0x040fe20003fc4070 */
[----:B------:R-:W-:Y:S01]  /*5ca0*/  @!P0 IMAD.MOV R65, RZ, RZ, -R65 ;  /* 0x000000ffff418224 */ /* 0x000fe200078e0a41 */
[C---:B------:R-:W-:Y:S01]  /*5cb0*/  ISETP.GT.U32.AND P0, PT, R0.reuse, R59, PT ;  /* 0x0000003b0000720c */ /* 0x040fe20003f04070 */
[----:B------:R-:W-:Y:S01]  /*5cc0*/  @!P4 IMAD.MOV R61, RZ, RZ, -R61 ;  /* 0x000000ffff3dc224 */ /* 0x000fe200078e0a3d */
[----:B------:R-:W-:Y:S01]  /*5cd0*/  ISETP.GT.U32.AND P4, PT, R0, R54, PT ;  /* 0x000000360000720c */ /* 0x000fe20003f84070 */
[----:B------:R-:W-:Y:S01]  /*5ce0*/  @!P2 IMAD.IADD R58, R58, 0x1, -R0 ;  /* 0x000000013a3aa824 */ /* 0x000fe200078e0a00 */
[C---:B------:R-:W-:Y:S01]  /*5cf0*/  ISETP.GT.U32.AND P2, PT, R0.reuse, R51, PT ;  /* 0x000000330000720c */ /* 0x040fe20003f44070 */
[----:B------:R-:W-:Y:S01]  /*5d00*/  @!P1 IMAD.MOV R62, RZ, RZ, -R62 ;  /* 0x000000ffff3e9224 */ /* 0x000fe200078e0a3e */
[----:B------:R-:W-:-:S02]  /*5d10*/  ISETP.GT.U32.AND P1, PT, R0, R56, PT ;  /* 0x000000380000720c */ /* 0x000fc40003f24070 */
[----:B------:R-:W-:Y:S01]  /*5d20*/  @!P5 IADD3 R63, -R63, RZ, RZ ;  /* 0x000000ff3f3fd210 */ /* 0x000fe20007ffe1ff */
[--C-:B------:R-:W-:Y:S01]  /*5d30*/  @!P3 IMAD.IADD R60, R60, 0x1, -R0.reuse ;  /* 0x000000013c3cb824 */ /* 0x100fe200078e0a00 */
[C---:B------:R-:W-:Y:S02]  /*5d40*/  ISETP.GT.U32.AND P5, PT, R0.reuse, R55, PT ;  /* 0x000000370000720c */ /* 0x040fe40003fa4070 */
[----:B------:R-:W-:Y:S01]  /*5d50*/  ISETP.GT.U32.AND P3, PT, R0, R53, PT ;  /* 0x000000350000720c */ /* 0x000fe20003f64070 */
[--C-:B------:R-:W-:Y:S01]  /*5d60*/  @!P6 IMAD.IADD R57, R57, 0x1, -R0.reuse ;  /* 0x000000013939e824 */ /* 0x100fe200078e0a00 */
[----:B------:R-:W-:Y:S01]  /*5d70*/  @!P0 IADD3 R59, R59, -R0, RZ ;  /* 0x800000003b3b8210 */ /* 0x000fe20007ffe0ff */
[----:B------:R-:W-:Y:S01]  /*5d80*/  @!P4 IMAD.IADD R54, R54, 0x1, -R0 ;  /* 0x000000013636c824 */ /* 0x000fe200078e0a00 */
[C---:B------:R-:W-:Y:S02]  /*5d90*/  ISETP.GT.U32.AND P6, PT, R0.reuse, R50, PT ;  /* 0x000000320000720c */ /* 0x040fe40003fc4070 */
[----:B------:R-:W-:-:S02]  /*5da0*/  ISETP.GT.U32.AND P0, PT, R0, R52, PT ;  /* 0x000000340000720c */ /* 0x000fc40003f04070 */
[----:B------:R-:W-:Y:S01]  /*5db0*/  ISETP.GE.AND P4, PT, R181, RZ, PT ;  /* 0x000000ffb500720c */ /* 0x000fe20003f86270 */
[--C-:B------:R-:W-:Y:S01]  /*5dc0*/  @!P1 IMAD.IADD R56, R56, 0x1, -R0.reuse ;  /* 0x0000000138389824 */ /* 0x100fe200078e0a00 */
[-C--:B------:R-:W-:Y:S02]  /*5dd0*/  @!P2 IADD3 R51, R51, -R0.reuse, RZ ;  /* 0x800000003333a210 */ /* 0x080fe40007ffe0ff */
[----:B------:R-:W-:Y:S02]  /*5de0*/  ISETP.GE.AND P2, PT, R178, RZ, PT ;  /* 0x000000ffb200720c */ /* 0x000fe40003f46270 */
[----:B------:R-:W-:Y:S02]  /*5df0*/  ISETP.GT.U32.AND P1, PT, R0, R49, PT ;  /* 0x000000310000720c */ /* 0x000fe40003f24070 */
[----:B------:R-:W-:Y:S01]  /*5e00*/  @!P5 IADD3 R55, R55, -R0, RZ ;  /* 0x800000003737d210 */ /* 0x000fe20007ffe0ff */
[----:B------:R-:W-:Y:S01]  /*5e10*/  @!P3 IMAD.IADD R53, R53, 0x1, -R0 ;  /* 0x000000013535b824 */ /* 0x000fe200078e0a00 */
[----:B------:R-:W-:-:S02]  /*5e20*/  ISETP.GE.AND P5, PT, R182, RZ, PT ;  /* 0x000000ffb600720c */ /* 0x000fc40003fa6270 */
[----:B------:R-:W-:Y:S01]  /*5e30*/  ISETP.GE.AND P3, PT, R180, RZ, PT ;  /* 0x000000ffb400720c */ /* 0x000fe20003f66270 */
[--C-:B------:R-:W-:Y:S01]  /*5e40*/  @!P6 IMAD.IADD R50, R50, 0x1, -R0.reuse ;  /* 0x000000013232e824 */ /* 0x100fe200078e0a00 */
[----:B------:R-:W-:Y:S01]  /*5e50*/  @!P4 IADD3 R59, -R59, RZ, RZ ;  /* 0x000000ff3b3bc210 */ /* 0x000fe20007ffe1ff */
[----:B------:R-:W-:Y:S01]  /*5e60*/  @!P0 IMAD.IADD R52, R52, 0x1, -R0 ;  /* 0x0000000134348824 */ /* 0x000fe200078e0a00 */
[----:B------:R-:W-:Y:S02]  /*5e70*/  ISETP.GE.AND P0, PT, R179, RZ, PT ;  /* 0x000000ffb300720c */ /* 0x000fe40003f06270 */
[C---:B------:R-:W-:Y:S01]  /*5e80*/  ISETP.GT.U32.AND P4, PT, R0.reuse, R53, PT ;  /* 0x000000350000720c */ /* 0x040fe20003f84070 */
[----:B------:R-:W-:Y:S01]  /*5e90*/  @!P2 IMAD.MOV R56, RZ, RZ, -R56 ;  /* 0x000000ffff38a224 */ /* 0x000fe200078e0a38 */
[----:B------:R-:W-:Y:S01]  /*5ea0*/  ISETP.GE.AND P6, PT, R177, RZ, PT ;  /* 0x000000ffb100720c */ /* 0x000fe20003fc6270 */
[----:B------:R-:W-:Y:S01]  /*5eb0*/  @!P1 IMAD.IADD R49, R49, 0x1, -R0 ;  /* 0x0000000131319824 */ /* 0x000fe200078e0a00 */
[----:B------:R-:W-:-:S02]  /*5ec0*/  ISETP.GT.U32.AND P2, PT, R0, R50, PT ;  /* 0x000000320000720c */ /* 0x000fc40003f44070 */
[C---:B------:R-:W-:Y:S01]  /*5ed0*/  ISETP.GT.U32.AND P1, PT, R0.reuse, R54, PT ;  /* 0x000000360000720c */ /* 0x040fe20003f24070 */
[----:B------:R-:W-:Y:S01]  /*5ee0*/  @!P5 IMAD.MOV R60, RZ, RZ, -R60 ;  /* 0x000000ffff3cd224 */ /* 0x000fe200078e0a3c */
[C---:B------:R-:W-:Y:S01]  /*5ef0*/  ISETP.GT.U32.AND P5, PT, R0.reuse, R49, PT ;  /* 0x000000310000720c */ /* 0x040fe20003fa4070 */
[----:B------:R-:W-:Y:S01]  /*5f00*/  @!P3 IMAD.MOV R58, RZ, RZ, -R58 ;  /* 0x000000ffff3ab224 */ /* 0x000fe200078e0a3a */
[C---:B------:R-:W-:Y:S01]  /*5f10*/  ISETP.GT.U32.AND P3, PT, R0.reuse, R52, PT ;  /* 0x000000340000720c */ /* 0x040fe20003f64070 */
[----:B------:R-:W-:Y:S01]  /*5f20*/  @!P0 IMAD.MOV R57, RZ, RZ, -R57 ;  /* 0x000000ffff398224 */ /* 0x000fe200078e0a39 */
[C---:B------:R-:W-:Y:S01]  /*5f30*/  ISETP.GT.U32.AND P0, PT, R0.reuse, R51, PT ;  /* 0x000000330000720c */ /* 0x040fe20003f04070 */
[--C-:B------:R-:W-:Y:S01]  /*5f40*/  @!P4 IMAD.IADD R53, R53, 0x1, -R0.reuse ;  /* 0x000000013535c824 */ /* 0x100fe200078e0a00 */
[----:B------:R-:W-:Y:S02]  /*5f50*/  ISETP.GT.U32.AND P4, PT, R0, R47, PT ;  /* 0x0000002f0000720c */ /* 0x000fe40003f84070 */
[----:B------:R-:W-:Y:S01]  /*5f60*/  @!P6 IADD3 R55, -R55, RZ, RZ ;  /* 0x000000ff3737e210 */ /* 0x000fe20007ffe1ff */
[--C-:B------:R-:W-:Y:S01]  /*5f70*/  @!P2 IMAD.IADD R50, R50, 0x1, -R0.reuse ;  /* 0x000000013232a824 */ /* 0x100fe200078e0a00 */
[----:B------:R-:W-:Y:S01]  /*5f80*/  ISETP.GT.U32.AND P6, PT, R0, R48, PT ;  /* 0x000000300000720c */ /* 0x000fe20003fc4070 */
[----:B------:R-:W-:Y:S01]  /*5f90*/  @!P1 IMAD.IADD R54, R54, 0x1, -R0 ;  /* 0x0000000136369824 */ /* 0x000fe200078e0a00 */
[----:B------:R-:W-:-:S02]  /*5fa0*/  ISETP.GT.U32.AND P2, PT, R0, R44, PT ;  /* 0x0000002c0000720c */ /* 0x000fc40003f44070 */
[----:B------:R-:W-:Y:S01]  /*5fb0*/  ISETP.GE.AND P1, PT, R19, RZ, PT ;  /* 0x000000ff1300720c */ /* 0x000fe20003f26270 */
[--C-:B------:R-:W-:Y:S01]  /*5fc0*/  @!P5 IMAD.IADD R49, R49, 0x1, -R0.reuse ;  /* 0x000000013131d824 */ /* 0x100fe200078e0a00 */
[----:B------:R-:W-:Y:S01]  /*5fd0*/  ISETP.GE.AND P5, PT, R176, RZ, PT ;  /* 0x000000ffb000720c */ /* 0x000fe20003fa6270 */
[--C-:B------:R-:W-:Y:S01]  /*5fe0*/  @!P3 IMAD.IADD R52, R52, 0x1, -R0.reuse ;  /* 0x000000013434b824 */ /* 0x100fe200078e0a00 */
[----:B------:R-:W-:Y:S02]  /*5ff0*/  ISETP.GT.U32.AND P3, PT, R0, R46, PT ;  /* 0x0000002e0000720c */ /* 0x000fe40003f64070 */
[-C--:B------:R-:W-:Y:S02]  /*6000*/  @!P0 IADD3 R51, R51, -R0.reuse, RZ ;  /* 0x8000000033338210 */ /* 0x080fe40007ffe0ff */
[----:B------:R-:W-:Y:S01]  /*6010*/  @!P4 IADD3 R47, R47, -R0, RZ ;  /* 0x800000002f2fc210 */ /* 0x000fe20007ffe0ff */
[----:B------:R-:W-:Y:S01]  /*6020*/  @!P6 IMAD.IADD R48, R48, 0x1, -R0 ;  /* 0x000000013030e824 */ /* 0x000fe200078e0a00 */
[----:B------:R-:W-:-:S02]  /*6030*/  ISETP.GT.U32.AND P0, PT, R0, R45, PT ;  /* 0x0000002d0000720c */ /* 0x000fc40003f04070 */
[----:B------:R-:W-:Y:S01]  /*6040*/  ISETP.GE.AND P4, PT, R175, RZ, PT ;  /* 0x000000ffaf00720c */ /* 0x000fe20003f86270 */
[----:B------:R-:W-:Y:S01]  /*6050*/  @!P2 IMAD.IADD R44, R44, 0x1, -R0 ;  /* 0x000000012c2ca824 */ /* 0x000fe200078e0a00 */
[----:B------:R-:W-:Y:S01]  /*6060*/  ISETP.GE.AND P2, PT, R172, RZ, PT ;  /* 0x000000ffac00720c */ /* 0x000fe20003f46270 */
[----:B------:R-:W-:Y:S01]  /*6070*/  @!P1 IMAD.MOV R54, RZ, RZ, -R54 ;  /* 0x000000ffff369224 */ /* 0x000fe200078e0a36 */
[C---:B------:R-:W-:Y:S01]  /*6080*/  ISETP.GT.U32.AND P1, PT, R0.reuse, R48, PT ;  /* 0x000000300000720c */ /* 0x040fe20003f24070 */
[----:B------:R-:W-:Y:S01]  /*6090*/  @!P5 IMAD.MOV R53, RZ, RZ, -R53 ;  /* 0x000000ffff35d224 */ /* 0x000fe200078e0a35 */
[----:B------:R-:W-:Y:S01]  /*60a0*/  ISETP.GT.U32.AND P5, PT, R0, R47, PT ;  /* 0x0000002f0000720c */ /* 0x000fe20003fa4070 */
[----:B------:R-:W-:Y:S01]  /*60b0*/  @!P3 IMAD.IADD R46, R46, 0x1, -R0 ;  /* 0x000000012e2eb824 */ /* 0x000fe200078e0a00 */
[----:B------:R-:W-:-:S03]  /*60c0*/  ISETP.GE.AND P3, PT, R174, RZ, PT ;  /* 0x000000ffae00720c */ /* 0x000fc60003f66270 */
[--C-:B------:R-:W-:Y:S01]  /*60d0*/  @!P0 IMAD.IADD R45, R45, 0x1, -R0.reuse ;  /* 0x000000012d2d8824 */ /* 0x100fe200078e0a00 */
[----:B------:R-:W-:Y:S02]  /*60e0*/  ISETP.GE.AND P0, PT, R173, RZ, PT ;  /* 0x000000ffad00720c */ /* 0x000fe40003f06270 */
[----:B------:R-:W-:Y:S02]  /*60f0*/  @!P4 IADD3 R52, -R52, RZ, RZ ;  /* 0x000000ff3434c210 */ /* 0x000fe40007ffe1ff */
[C---:B------:R-:W-:Y:S01]  /*6100*/  ISETP.GT.U32.AND P4, PT, R0.reuse, R46, PT ;  /* 0x0000002e0000720c */ /* 0x040fe20003f84070 */
[----:B------:R-:W-:Y:S01]  /*6110*/  @!P2 IMAD.MOV R49, RZ, RZ, -R49 ;  /* 0x000000ffff31a224 */ /* 0x000fe200078e0a31 */
[----:B------:R-:W-:Y:S02]  /*6120*/  ISETP.GT.U32.AND P2, PT, R0, R42, PT ;  /* 0x0000002a0000720c */ /* 0x000fe40003f44070 */
[----:B------:R-:W-:Y:S02]  /*6130*/  @!P1 IADD3 R48, R48, -R0, RZ ;  /* 0x8000000030309210 */ /* 0x000fe40007ffe0ff */
[C---:B------:R-:W-:Y:S01]  /*6140*/  ISETP.GT.U32.AND P1, PT, R0.reuse, R41, PT ;  /* 0x000000290000720c */ /* 0x040fe20003f24070 */
[----:B------:R-:W-:Y:S01]  /*6150*/  @!P5 IMAD.IADD R47, R47, 0x1, -R0 ;  /* 0x000000012f2fd824 */ /* 0x000fe200078e0a00 */
[C---:B------:R-:W-:Y:S01]  /*6160*/  ISETP.GT.U32.AND P5, PT, R0.reuse, R40, PT ;  /* 0x000000280000720c */ /* 0x040fe20003fa4070 */
[----:B------:R-:W-:Y:S01]  /*6170*/  @!P3 IMAD.MOV R51, RZ, RZ, -R51 ;  /* 0x000000ffff33b224 */ /* 0x000fe200078e0a33 */
[C---:B------:R-:W-:Y:S01]  /*6180*/  ISETP.GT.U32.AND P3, PT, R0.reuse, R45, PT ;  /* 0x0000002d0000720c */ /* 0x040fe20003f64070 */
[----:B------:R-:W-:Y:S01]  /*6190*/  @!P0 IMAD.MOV R50, RZ, RZ, -R50 ;  /* 0x000000ffff328224 */ /* 0x000fe200078e0a32 */
[----:B------:R-:W-:Y:S01]  /*61a0*/  ISETP.GT.U32.AND P6, PT, R0, R43, PT ;  /* 0x0000002b0000720c */ /* 0x000fe20003fc4070 */
[----:B------:R-:W-:Y:S01]  /*61b0*/  @!P4 IMAD.IADD R46, R46, 0x1, -R0 ;  /* 0x000000012e2ec824 */ /* 0x000fe200078e0a00 */
[----:B------:R-:W-:-:S02]  /*61c0*/  ISETP.GT.U32.AND P0, PT, R0, R44, PT ;  /* 0x0000002c0000720c */ /* 0x000fc40003f04070 */
[----:B------:R-:W-:Y:S01]  /*61d0*/  ISETP.GT.U32.AND P4, PT, R0, R39, PT ;  /* 0x000000270000720c */ /* 0x000fe20003f84070 */
[--C-:B------:R-:W-:Y:S01]  /*61e0*/  @!P2 IMAD.IADD R42, R42, 0x1, -R0.reuse ;  /* 0x000000012a2aa824 */ /* 0x100fe200078e0a00 */
[----:B------:R-:W-:Y:S01]  /*61f0*/  ISETP.GE.AND P2, PT, R170, RZ, PT ;  /* 0x000000ffaa00720c */ /* 0x000fe20003f46270 */
[--C-:B------:R-:W-:Y:S01]  /*6200*/  @!P1 IMAD.IADD R41, R41, 0x1, -R0.reuse ;  /* 0x0000000129299824 */ /* 0x100fe200078e0a00 */
[----:B------:R-:W-:Y:S02]  /*6210*/  ISETP.GE.AND P1, PT, R169, RZ, PT ;  /* 0x000000ffa900720c */ /* 0x000fe40003f26270 */
[----:B------:R-:W-:Y:S01]  /*6220*/  @!P5 IADD3 R40, R40, -R0, RZ ;  /* 0x800000002828d210 */ /* 0x000fe20007ffe0ff */
[--C-:B------:R-:W-:Y:S01]  /*6230*/  @!P3 IMAD.IADD R45, R45, 0x1, -R0.reuse ;  /* 0x000000012d2db824 */ /* 0x100fe200078e0a00 */
[----:B------:R-:W-:Y:S02]  /*6240*/  ISETP.GE.AND P5, PT, R168, RZ, PT ;  /* 0x000000ffa800720c */ /* 0x000fe40003fa6270 */
[----:B------:R-:W-:Y:S01]  /*6250*/  ISETP.GT.U32.AND P3, PT, R0, R38, PT ;  /* 0x000000260000720c */ /* 0x000fe20003f64070 */
[--C-:B------:R-:W-:Y:S01]  /*6260*/  @!P6 IMAD.IADD R43, R43, 0x1, -R0.reuse ;  /* 0x000000012b2be824 */ /* 0x100fe200078e0a00 */
[----:B------:R-:W-:Y:S01]  /*6270*/  @!P0 IADD3 R44, R44, -R0, RZ ;  /* 0x800000002c2c8210 */ /* 0x000fe20007ffe0ff */
[----:B------:R-:W-:Y:S01]  /*6280*/  @!P4 IMAD.IADD R39, R39, 0x1, -R0 ;  /* 0x000000012727c824 */ /* 0x000fe200078e0a00 */
[----:B------:R-:W-:-:S02]  /*6290*/  ISETP.GT.U32.AND P0, PT, R0, R37, PT ;  /* 0x000000250000720c */ /* 0x000fc40003f04070 */
[----:B------:R-:W-:Y:S01]  /*62a0*/  ISETP.GE.AND P4, PT, R167, RZ, PT ;  /* 0x000000ffa700720c */ /* 0x000fe20003f86270 */
[----:B------:R-:W-:Y:S01]  /*62b0*/  @!P2 IMAD.MOV R47, RZ, RZ, -R47 ;  /* 0x000000ffff2fa224 */ /* 0x000fe200078e0a2f */
[C---:B------:R-:W-:Y:S01]  /*62c0*/  ISETP.GT.U32.AND P2, PT, R0.reuse, R41, PT ;  /* 0x000000290000720c */ /* 0x040fe20003f44070 */
[----:B------:R-:W-:Y:S01]  /*62d0*/  @!P1 IMAD.MOV R46, RZ, RZ, -R46 ;  /* 0x000000ffff2e9224 */ /* 0x000fe200078e0a2e */
[C---:B------:R-:W-:Y:S02]  /*62e0*/  ISETP.GT.U32.AND P6, PT, R0.reuse, R43, PT ;  /* 0x0000002b0000720c */ /* 0x040fe40003fc4070 */
[C---:B------:R-:W-:Y:S01]  /*62f0*/  ISETP.GT.U32.AND P1, PT, R0.reuse, R40, PT ;  /* 0x000000280000720c */ /* 0x040fe20003f24070 */
[----:B------:R-:W-:Y:S01]  /*6300*/  @!P5 IMAD.MOV R45, RZ, RZ, -R45 ;  /* 0x000000ffff2dd224 */ /* 0x000fe200078e0a2d */
[----:B------:R-:W-:Y:S01]  /*6310*/  ISETP.GT.U32.AND P5, PT, R0, R39, PT ;  /* 0x000000270000720c */ /* 0x000fe20003fa4070 */
[--C-:B------:R-:W-:Y:S01]  /*6320*/  @!P3 IMAD.IADD R38, R38, 0x1, -R0.reuse ;  /* 0x000000012626b824 */ /* 0x100fe200078e0a00 */
[----:B------:R-:W-:Y:S01]  /*6330*/  ISETP.GE.AND P3, PT, R148, RZ, PT ;  /* 0x000000ff9400720c */ /* 0x000fe20003f66270 */
[----:B------:R-:W-:Y:S01]  /*6340*/  @!P0 IMAD.IADD R37, R37, 0x1, -R0 ;  /* 0x0000000125258824 */ /* 0x000fe200078e0a00 */
[----:B------:R-:W-:-:S02]  /*6350*/  ISETP.GT.U32.AND P0, PT, R0, R42, PT ;  /* 0x0000002a0000720c */ /* 0x000fc40003f04070 */
[----:B------:R-:W-:Y:S02]  /*6360*/  @!P4 IADD3 R44, -R44, RZ, RZ ;  /* 0x000000ff2c2cc210 */ /* 0x000fe40007ffe1ff */
[----:B------:R-:W-:Y:S01]  /*6370*/  ISETP.GT.U32.AND P4, PT, R0, R38, PT ;  /* 0x000000260000720c */ /* 0x000fe20003f84070 */
[--C-:B------:R-:W-:Y:S01]  /*6380*/  @!P6 IMAD.IADD R43, R43, 0x1, -R0.reuse ;  /* 0x000000012b2be824 */ /* 0x100fe200078e0a00 */
[----:B------:R-:W-:Y:S01]  /*6390*/  @!P2 IADD3 R41, R41, -R0, RZ ;  /* 0x800000002929a210 */ /* 0x000fe20007ffe0ff */
[--C-:B------:R-:W-:Y:S01]  /*63a0*/  @!P1 IMAD.IADD R40, R40, 0x1, -R0.reuse ;  /* 0x0000000128289824 */ /* 0x100fe200078e0a00 */
[C---:B------:R-:W-:Y:S02]  /*63b0*/  ISETP.GT.U32.AND P2, PT, R0.reuse, R34, PT ;  /* 0x000000220000720c */ /* 0x040fe40003f44070 */
[----:B------:R-:W-:Y:S02]  /*63c0*/  ISETP.GE.AND P6, PT, R171, RZ, PT ;  /* 0x000000ffab00720c */ /* 0x000fe40003fc6270 */
[C---:B------:R-:W-:Y:S01]  /*63d0*/  ISETP.GT.U32.AND P1, PT, R0.reuse, R33, PT ;  /* 0x000000210000720c */ /* 0x040fe20003f24070 */
[--C-:B------:R-:W-:Y:S01]  /*63e0*/  @!P5 IMAD.IADD R39, R39, 0x1, -R0.reuse ;  /* 0x000000012727d824 */ /* 0x100fe200078e0a00 */
[C---:B------:R-:W-:Y:S01]  /*63f0*/  ISETP.GT.U32.AND P5, PT, R0.reuse, R32, PT ;  /* 0x000000200000720c */ /* 0x040fe20003fa4070 */
[----:B------:R-:W-:Y:S01]  /*6400*/  @!P3 IMAD.MOV R43, RZ, RZ, -R43 ;  /* 0x000000ffff2bb224 */ /* 0x000fe200078e0a2b */
[----:B------:R-:W-:Y:S01]  /*6410*/  ISETP.GT.U32.AND P3, PT, R0, R36, PT ;  /* 0x000000240000720c */ /* 0x000fe20003f64070 */
[--C-:B------:R-:W-:Y:S01]  /*6420*/  @!P0 IMAD.IADD R42, R42, 0x1, -R0.reuse ;  /* 0x000000012a2a8824 */ /* 0x100fe200078e0a00 */
[----:B------:R-:W-:Y:S01]  /*6430*/  ISETP.GT.U32.AND P0, PT, R0, R35, PT ;  /* 0x000000230000720c */ /* 0x000fe20003f04070 */
[--C-:B------:R-:W-:Y:S01]  /*6440*/  @!P4 IMAD.IADD R38, R38, 0x1, -R0.reuse ;  /* 0x000000012626c824 */ /* 0x100fe200078e0a00 */
[----:B------:R-:W-:Y:S01]  /*6450*/  ISETP.GT.U32.AND P4, PT, R0, R31, PT ;  /* 0x0000001f0000720c */ /* 0x000fe20003f84070 */
[----:B------:R-:W-:Y:S01]  /*6460*/  @!P2 IMAD.IADD R34, R34, 0x1, -R0 ;  /* 0x000000012222a824 */ /* 0x000fe200078e0a00 */
[----:B------:R-:W-:-:S02]  /*6470*/  ISETP.GE.AND P2, PT, R163, RZ, PT ;  /* 0x000000ffa300720c */ /* 0x000fc40003f46270 */
[----:B------:R-:W-:Y:S02]  /*6480*/  @!P6 IADD3 R48, -R48, RZ, RZ ;  /* 0x000000ff3030e210 */ /* 0x000fe40007ffe1ff */
[----:B------:R-:W-:Y:S02]  /*6490*/  ISETP.GT.U32.AND P6, PT, R0, R37, PT ;  /* 0x000000250000720c */ /* 0x000fe40003fc4070 */
[----:B------:R-:W-:Y:S02]  /*64a0*/  @!P1 IADD3 R33, R33, -R0, RZ ;  /* 0x8000000021219210 */ /* 0x000fe40007ffe0ff */
[----:B------:R-:W-:Y:S01]  /*64b0*/  ISETP.GE.AND P1, PT, R162, RZ, PT ;  /* 0x000000ffa200720c */ /* 0x000fe20003f26270 */
[--C-:B------:R-:W-:Y:S01]  /*64c0*/  @!P5 IMAD.IADD R32, R32, 0x1, -R0.reuse ;  /* 0x000000012020d824 */ /* 0x100fe200078e0a00 */
[----:B------:R-:W-:Y:S01]  /*64d0*/  ISETP.GE.AND P5, PT, R161, RZ, PT ;  /* 0x000000ffa100720c */ /* 0x000fe20003fa6270 */
[--C-:B------:R-:W-:Y:S01]  /*64e0*/  @!P3 IMAD.IADD R36, R36, 0x1, -R0.reuse ;  /* 0x000000012424b824 */ /* 0x100fe200078e0a00 */
[----:B------:R-:W-:Y:S01]  /*64f0*/  ISETP.GE.AND P3, PT, R165, RZ, PT ;  /* 0x000000ffa500720c */ /* 0x000fe20003f66270 */
[--C-:B------:R-:W-:Y:S01]  /*6500*/  @!P0 IMAD.IADD R35, R35, 0x1, -R0.reuse ;  /* 0x0000000123238824 */ /* 0x100fe200078e0a00 */
[----:B------:R-:W-:Y:S01]  /*6510*/  ISETP.GE.AND P0, PT, R164, RZ, PT ;  /* 0x000000ffa400720c */ /* 0x000fe20003f06270 */
[----:B------:R-:W-:Y:S01]  /*6520*/  @!P4 IMAD.IADD R31, R31, 0x1, -R0 ;  /* 0x000000011f1fc824 */ /* 0x000fe200078e0a00 */
[----:B------:R-:W-:Y:S01]  /*6530*/  ISETP.GT.U32.AND P4, PT, R0, R36, PT ;  /* 0x000000240000720c */ /* 0x000fe20003f84070 */
[----:B------:R-:W-:Y:S01]  /*6540*/  @!P2 IMAD.MOV R39, RZ, RZ, -R39 ;  /* 0x000000ffff27a224 */ /* 0x000fe200078e0a27 */
[----:B------:R-:W-:-:S02]  /*6550*/  @!P6 IADD3 R37, R37, -R0, RZ ;  /* 0x800000002525e210 */ /* 0x000fc40007ffe0ff */
[----:B------:R-:W-:Y:S01]  /*6560*/  ISETP.GT.U32.AND P2, PT, R0, R33, PT ;  /* 0x000000210000720c */ /* 0x000fe20003f44070 */
[----:B------:R-:W-:Y:S01]  /*6570*/  @!P1 IMAD.MOV R38, RZ, RZ, -R38 ;  /* 0x000000ffff269224 */ /* 0x000fe200078e0a26 */
[----:B------:R-:W-:Y:S01]  /*6580*/  ISETP.GE.AND P6, PT, R166, RZ, PT ;  /* 0x000000ffa600720c */ /* 0x000fe20003fc6270 */
[----:B------:R-:W-:Y:S01]  /*6590*/  IMAD.HI.U32 R8, R6, R25, RZ ;  /* 0x0000001906087227 */ /* 0x000fe200078e00ff */
[C---:B------:R-:W-:Y:S02]  /*65a0*/  ISETP.GT.U32.AND P1, PT, R0.reuse, R32, PT ;  /* 0x000000200000720c */ /* 0x040fe40003f24070 */
[----:B------:R-:W-:Y:S01]  /*65b0*/  @!P5 IADD3 R37, -R37, RZ, RZ ;  /* 0x000000ff2525d210 */ /* 0x000fe20007ffe1ff */
[----:B------:R-:W-:Y:S01]  /*65c0*/  IMAD.MOV R8, RZ, RZ, -R8 ;  /* 0x000000ffff087224 */ /* 0x000fe200078e0a08 */
[----:B------:R-:W-:Y:S02]  /*65d0*/  ISETP.GT.U32.AND P5, PT, R0, R30, PT ;  /* 0x0000001e0000720c */ /* 0x000fe40003fa4070 */
[----:B------:R-:W-:-:S02]  /*65e0*/  IABS R24, R20 ;  /* 0x0000001400187213 */ /* 0x000fc40000000000 */
[----:B------:R-:W-:Y:S02]  /*65f0*/  @!P3 IADD3 R41, -R41, RZ, RZ ;  /* 0x000000ff2929b210 */ /* 0x000fe40007ffe1ff */
[C---:B------:R-:W-:Y:S01]  /*6600*/  ISETP.GT.U32.AND P3, PT, R0.reuse, R35, PT ;  /* 0x000000230000720c */ /* 0x040fe20003f64070 */
[C---:B------:R-:W-:Y:S01]  /*6610*/  IMAD R25, R0.reuse, R8, R25 ;  /* 0x0000000800197224 */ /* 0x040fe200078e0219 */
[----:B------:R-:W-:Y:S01]  /*6620*/  IADD3 R17, R183, 0x7a, RZ ;  /* 0x0000007ab7117810 */ /* 0x000fe20007ffe0ff */
[----:B------:R-:W-:Y:S01]  /*6630*/  @!P0 IMAD.MOV R40, RZ, RZ, -R40 ;  /* 0x000000ffff288224 */ /* 0x000fe200078e0a28 */
[----:B------:R-:W-:Y:S01]  /*6640*/  ISETP.GT.U32.AND P0, PT, R0, R34, PT ;  /* 0x000000220000720c */ /* 0x000fe20003f04070 */
[----:B------:R-:W-:Y:S01]  /*6650*/  @!P4 IMAD.IADD R36, R36, 0x1, -R0 ;  /* 0x000000012424c824 */ /* 0x000fe200078e0a00 */
[----:B------:R-:W-:Y:S01]  /*6660*/  ISETP.GT.U32.AND P4, PT, R0, R29, PT ;  /* 0x0000001d0000720c */ /* 0x000fe20003f84070 */
[----:B------:R-:W-:Y:S01]  /*6670*/  IMAD.HI.U32 R8, R6, R24, RZ ;  /* 0x0000001806087227 */ /* 0x000fe200078e00ff */
[----:B------:R-:W-:-:S02]  /*6680*/  @!P2 IADD3 R33, R33, -R0, RZ ;  /* 0x800000002121a210 */ /* 0x000fc40007ffe0ff */
[C---:B------:R-:W-:Y:S01]  /*6690*/  ISETP.GT.U32.AND P2, PT, R0.reuse, R26, PT ;  /* 0x0000001a0000720c */ /* 0x040fe20003f44070 */
[----:B------:R-:W-:Y:S01]  /*66a0*/  @!P6 IMAD.MOV R42, RZ, RZ, -R42 ;  /* 0x000000ffff2ae224 */ /* 0x000fe200078e0a2a */
[----:B------:R-:W-:Y:S01]  /*66b0*/  IABS R23, R17 ;  /* 0x0000001100177213 */ /* 0x000fe20000000000 */
[----:B------:R-:W-:Y:S01]  /*66c0*/  IMAD.MOV R8, RZ, RZ, -R8 ;  /* 0x000000ffff087224 */ /* 0x000fe200078e0a08 */
[----:B------:R-:W-:Y:S01]  /*66d0*/  ISETP.GT.U32.AND P6, PT, R0, R31, PT ;  /* 0x0000001f0000720c */ /* 0x000fe20003fc4070 */
[--C-:B------:R-:W-:Y:S01]  /*66e0*/  @!P1 IMAD.IADD R32, R32, 0x1, -R0.reuse ;  /* 0x0000000120209824 */ /* 0x100fe200078e0a00 */
[----:B------:R-:W-:Y:S01]  /*66f0*/  ISETP.GT.U32.AND P1, PT, R0, R25, PT ;  /* 0x000000190000720c */ /* 0x000fe20003f24070 */
[----:B------:R-:W-:Y:S01]  /*6700*/  @!P5 IMAD.IADD R30, R30, 0x1, -R0 ;  /* 0x000000011e1ed824 */ /* 0x000fe200078e0a00 */
[----:B------:R-:W-:Y:S01]  /*6710*/  ISETP.GE.AND P5, PT, R159, RZ, PT ;  /* 0x000000ff9f00720c */ /* 0x000fe20003fa6270 */
[----:B------:R-:W-:Y:S02]  /*6720*/  IMAD R24, R0, R8, R24 ;  /* 0x0000000800187224 */ /* 0x000fe400078e0218 */
[----:B------:R-:W-:Y:S01]  /*6730*/  IMAD.HI.U32 R8, R6, R23, RZ ;  /* 0x0000001706087227 */ /* 0x000fe200078e00ff */
[----:B------:R-:W-:-:S03]  /*6740*/  IADD3 R16, R183, 0x7b, RZ ;  /* 0x0000007bb7107810 */ /* 0x000fc60007ffe0ff */
[--C-:B------:R-:W-:Y:S01]  /*6750*/  @!P3 IMAD.IADD R35, R35, 0x1, -R0.reuse ;  /* 0x000000012323b824 */ /* 0x100fe200078e0a00 */
[----:B------:R-:W-:Y:S01]  /*6760*/  ISETP.GT.U32.AND P3, PT, R0, R28, PT ;  /* 0x0000001c0000720c */ /* 0x000fe20003f64070 */
[--C-:B------:R-:W-:Y:S01]  /*6770*/  @!P0 IMAD.IADD R34, R34, 0x1, -R0.reuse ;  /* 0x0000000122228824 */ /* 0x100fe200078e0a00 */
[----:B------:R-:W-:Y:S02]  /*6780*/  @!P4 IADD3 R29, R29, -R0, RZ ;  /* 0x800000001d1dc210 */ /* 0x000fe40007ffe0ff */
[----:B------:R-:W-:Y:S02]  /*6790*/  IADD3 R8, -R8, RZ, RZ ;  /* 0x000000ff08087210 */ /* 0x000fe40007ffe1ff */
[----:B------:R-:W-:Y:S02]  /*67a0*/  ISETP.GT.U32.AND P0, PT, R0, R27, PT ;  /* 0x0000001b0000720c */ /* 0x000fe40003f04070 */
[----:B------:R-:W-:Y:S01]  /*67b0*/  ISETP.GE.AND P4, PT, R158, RZ, PT ;  /* 0x000000ff9e00720c */ /* 0x000fe20003f86270 */
[--C-:B------:R-:W-:Y:S01]  /*67c0*/  @!P2 IMAD.IADD R26, R26, 0x1, -R0.reuse ;  /* 0x000000011a1aa824 */ /* 0x100fe200078e0a00 */
[----:B------:R-:W-:Y:S01]  /*67d0*/  IABS R22, R16 ;  /* 0x0000001000167213 */ /* 0x000fe20000000000 */
[----:B------:R-:W-:Y:S01]  /*67e0*/  @!P6 IMAD.IADD R31, R31, 0x1, -R0 ;  /* 0x000000011f1fe824 */ /* 0x000fe200078e0a00 */
[----:B------:R-:W-:Y:S01]  /*67f0*/  ISETP.GE.AND P2, PT, R155, RZ, PT ;  /* 0x000000ff9b00720c */ /* 0x000fe20003f46270 */
[----:B------:R-:W-:Y:S01]  /*6800*/  IMAD R23, R0, R8, R23 ;  /* 0x0000000800177224 */ /* 0x000fe200078e0217 */
[----:B------:R-:W-:-:S02]  /*6810*/  ISETP.GE.AND P6, PT, R160, RZ, PT ;  /* 0x000000ffa000720c */ /* 0x000fc40003fc6270 */
[----:B------:R-:W-:Y:S01]  /*6820*/  @!P1 IADD3 R25, R25, -R0, RZ ;  /* 0x8000000019199210 */ /* 0x000fe20007ffe0ff */
[----:B------:R-:W-:Y:S01]  /*6830*/  IMAD.HI.U32 R8, R6, R22, RZ ;  /* 0x0000001606087227 */ /* 0x000fe200078e00ff */
[C---:B------:R-:W-:Y:S02]  /*6840*/  ISETP.GT.U32.AND P1, PT, R0.reuse, R30, PT ;  /* 0x0000001e0000720c */ /* 0x040fe40003f24070 */
[----:B------:R-:W-:Y:S01]  /*6850*/  IADD3 R14, R183, 0x7c, RZ ;  /* 0x0000007cb70e7810 */ /* 0x000fe20007ffe0ff */
[----:B------:R-:W-:Y:S01]  /*6860*/  @!P5 IMAD.MOV R35, RZ, RZ, -R35 ;  /* 0x000000ffff23d224 */ /* 0x000fe200078e0a23 */
[----:B------:R-:W-:Y:S01]  /*6870*/  ISETP.GT.U32.AND P5, PT, R0, R29, PT ;  /* 0x0000001d0000720c */ /* 0x000fe20003fa4070 */
[----:B------:R-:W-:Y:S01]  /*6880*/  @!P3 IMAD.IADD R28, R28, 0x1, -R0 ;  /* 0x000000011c1cb824 */ /* 0x000fe200078e0a00 */
[----:B------:R-:W-:Y:S01]  /*6890*/  IABS R21, R14 ;  /* 0x0000000e00157213 */ /* 0x000fe20000000000 */
[----:B------:R-:W-:Y:S01]  /*68a0*/  IMAD.MOV R8, RZ, RZ, -R8 ;  /* 0x000000ffff087224 */ /* 0x000fe200078e0a08 */
[----:B------:R-:W-:Y:S01]  /*68b0*/  ISETP.GE.AND P3, PT, R157, RZ, PT ;  /* 0x000000ff9d00720c */ /* 0x000fe20003f66270 */
[----:B------:R-:W-:-:S02]  /*68c0*/  @!P0 IMAD.IADD R27, R27, 0x1, -R0 ;  /* 0x000000011b1b8824 */ /* 0x000fc400078e0a00 */
[----:B------:R-:W-:Y:S01]  /*68d0*/  @!P4 IMAD.MOV R34, RZ, RZ, -R34 ;  /* 0x000000ffff22c224 */ /* 0x000fe200078e0a22 */
[C---:B------:R-:W-:Y:S01]  /*68e0*/  ISETP.GT.U32.AND P4, PT, R0.reuse, R28, PT ;  /* 0x0000001c0000720c */ /* 0x040fe20003f84070 */
[----:B------:R-:W-:Y:S01]  /*68f0*/  IMAD R22, R0, R8, R22 ;  /* 0x0000000800167224 */ /* 0x000fe200078e0216 */
[----:B------:R-:W-:Y:S01]  /*6900*/  ISETP.GE.AND P0, PT, R156, RZ, PT ;  /* 0x000000ff9c00720c */ /* 0x000fe20003f06270 */
[----:B------:R-:W-:-:S04]  /*6910*/  IMAD.HI.U32 R8, R6, R21, RZ ;  /* 0x0000001506087227 */ /* 0x000fc800078e00ff */
[----:B------:R-:W-:Y:S01]  /*6920*/  @!P2 IMAD.MOV R31, RZ, RZ, -R31 ;  /* 0x000000ffff1fa224 */ /* 0x000fe200078e0a1f */
[C---:B------:R-:W-:Y:S01]  /*6930*/  ISETP.GT.U32.AND P2, PT, R0.reuse, R24, PT ;  /* 0x000000180000720c */ /* 0x040fe20003f44070 */
[----:B------:R-:W-:Y:S01]  /*6940*/  @!P6 IMAD.MOV R36, RZ, RZ, -R36 ;  /* 0x000000ffff24e224 */ /* 0x000fe200078e0a24 */
[----:B------:R-:W-:Y:S01]  /*6950*/  ISETP.GT.U32.AND P6, PT, R0, R27, PT ;  /* 0x0000001b0000720c */ /* 0x000fe20003fc4070 */
[----:B------:R-:W-:Y:S01]  /*6960*/  @!P1 IMAD.IADD R30, R30, 0x1, -R0 ;  /* 0x000000011e1e9824 */ /* 0x000fe200078e0a00 */
[C---:B------:R-:W-:Y:S01]  /*6970*/  ISETP.GT.U32.AND P1, PT, R0.reuse, R23, PT ;  /* 0x000000170000720c */ /* 0x040fe20003f24070 */
[----:B------:R-:W-:Y:S01]  /*6980*/  IMAD.MOV R8, RZ, RZ, -R8 ;  /* 0x000000ffff087224 */ /* 0x000fe200078e0a08 */
[----:B------:R-:W-:Y:S02]  /*6990*/  @!P5 IADD3 R29, R29, -R0, RZ ;  /* 0x800000001d1dd210 */ /* 0x000fe40007ffe0ff */
[----:B------:R-:W-:Y:S01]  /*69a0*/  IADD3 R12, R183, 0x7d, RZ ;  /* 0x0000007db70c7810 */ /* 0x000fe20007ffe0ff */
[C---:B------:R-:W-:Y:S01]  /*69b0*/  IMAD R21, R0.reuse, R8, R21 ;  /* 0x0000000800157224 */ /* 0x040fe200078e0215 */
[----:B------:R-:W-:-:S02]  /*69c0*/  ISETP.GT.U32.AND P5, PT, R0, R22, PT ;  /* 0x000000160000720c */ /* 0x000fc40003fa4070 */
[----:B------:R-:W-:Y:S01]  /*69d0*/  IADD3 R10, R183, 0x7e, RZ ;  /* 0x0000007eb70a7810 */ /* 0x000fe20007ffe0ff */
[----:B------:R-:W-:Y:S01]  /*69e0*/  @!P4 IMAD.IADD R28, R28, 0x1, -R0 ;  /* 0x000000011c1cc824 */ /* 0x000fe200078e0a00 */
[----:B------:R-:W-:Y:S02]  /*69f0*/  IABS R18, R12 ;  /* 0x0000000c00127213 */ /* 0x000fe40000000000 */
[----:B------:R-:W-:Y:S01]  /*6a00*/  @!P3 IADD3 R33, -R33, RZ, RZ ;  /* 0x000000ff2121b210 */ /* 0x000fe20007ffe1ff */
[----:B------:R-:W-:Y:S01]  /*6a10*/  @!P0 IMAD.MOV R32, RZ, RZ, -R32 ;  /* 0x000000ffff208224 */ /* 0x000fe200078e0a20 */
[----:B------:R-:W-:Y:S02]  /*6a20*/  IABS R19, R10 ;  /* 0x0000000a00137213 */ /* 0x000fe40000000000 */
[C---:B------:R-:W-:Y:S02]  /*6a30*/  ISETP.GT.U32.AND P3, PT, R0.reuse, R25, PT ;  /* 0x000000190000720c */ /* 0x040fe40003f64070 */
[----:B------:R-:W-:Y:S01]  /*6a40*/  ISETP.GT.U32.AND P4, PT, R0, R21, PT ;  /* 0x000000150000720c */ /* 0x000fe20003f84070 */
[----:B------:R-:W-:Y:S01]  /*6a50*/  @!P2 IMAD.IADD R24, R24, 0x1, -R0 ;  /* 0x000000011818a824 */ /* 0x000fe200078e0a00 */
[----:B------:R-:W-:Y:S01]  /*6a60*/  ISETP.GT.U32.AND P0, PT, R0, R26, PT ;  /* 0x0000001a0000720c */ /* 0x000fe20003f04070 */
[----:B------:R-:W-:Y:S01]  /*6a70*/  IMAD.HI.U32 R8, R6, R18, RZ ;  /* 0x0000001206087227 */ /* 0x000fe200078e00ff */
[----:B------:R-:W-:-:S03]  /*6a80*/  ISETP.GE.AND P2, PT, R151, RZ, PT ;  /* 0x000000ff9700720c */ /* 0x000fc60003f46270 */
[----:B------:R-:W-:Y:S01]  /*6a90*/  @!P6 IMAD.IADD R27, R27, 0x1, -R0 ;  /* 0x000000011b1be824 */ /* 0x000fe200078e0a00 */
[----:B------:R-:W-:Y:S01]  /*6aa0*/  ISETP.GE.AND P6, PT, R154, RZ, PT ;  /* 0x000000ff9a00720c */ /* 0x000fe20003fc6270 */
[----:B------:R-:W-:-:S04]  /*6ab0*/  IMAD.HI.U32 R6, R6, R19, RZ ;  /* 0x0000001306067227 */ /* 0x000fc800078e00ff */
[--C-:B------:R-:W-:Y:S01]  /*6ac0*/  @!P1 IMAD.IADD R23, R23, 0x1, -R0.reuse ;  /* 0x0000000117179824 */ /* 0x100fe200078e0a00 */
[----:B------:R-:W-:Y:S01]  /*6ad0*/  ISETP.GE.AND P1, PT, R150, RZ, PT ;  /* 0x000000ff9600720c */ /* 0x000fe20003f26270 */
[----:B------:R-:W-:Y:S01]  /*6ae0*/  @!P5 IMAD.IADD R22, R22, 0x1, -R0 ;  /* 0x000000011616d824 */ /* 0x000fe200078e0a00 */
[----:B------:R-:W-:Y:S01]  /*6af0*/  ISETP.GE.AND P5, PT, R146, RZ, PT ;  /* 0x000000ff9200720c */ /* 0x000fe20003fa6270 */
[----:B------:R-:W-:Y:S01]  /*6b00*/  IMAD.MOV R8, RZ, RZ, -R8 ;  /* 0x000000ffff087224 */ /* 0x000fe200078e0a08 */
[----:B------:R-:W-:Y:S02]  /*6b10*/  IADD3 R6, -R6, RZ, RZ ;  /* 0x000000ff06067210 */ /* 0x000fe40007ffe1ff */
[----:B------:R-:W-:Y:S01]  /*6b20*/  @!P3 IADD3 R25, R25, -R0, RZ ;  /* 0x800000001919b210 */ /* 0x000fe20007ffe0ff */
[----:B------:R-:W-:Y:S01]  /*6b30*/  IMAD R18, R0, R8, R18 ;  /* 0x0000000800127224 */ /* 0x000fe200078e0212 */
[----:B------:R-:W-:Y:S01]  /*6b40*/  ISETP.GE.AND P3, PT, R152, RZ, PT ;  /* 0x000000ff9800720c */ /* 0x000fe20003f66270 */
[----:B------:R-:W-:Y:S01]  /*6b50*/  IMAD R19, R0, R6, R19 ;  /* 0x0000000600137224 */ /* 0x000fe200078e0213 */
[----:B------:R-:W-:Y:S01]  /*6b60*/  @!P4 IADD3 R21, R21, -R0, RZ ;  /* 0x800000001515c210 */ /* 0x000fe20007ffe0ff */
[----:B------:R-:W-:Y:S01]  /*6b70*/  @!P0 IMAD.IADD R26, R26, 0x1, -R0 ;  /* 0x000000011a1a8824 */ /* 0x000fe200078e0a00 */
[----:B------:R-:W-:Y:S01]  /*6b80*/  ISETP.GE.AND P0, PT, R153, RZ, PT ;  /* 0x000000ff9900720c */ /* 0x000fe20003f06270 */
[----:B------:R-:W-:Y:S01]  /*6b90*/  @!P6 IMAD.MOV R30, RZ, RZ, -R30 ;  /* 0x000000ffff1ee224 */ /* 0x000fe200078e0a1e */
[----:B------:R-:W-:Y:S01]  /*6ba0*/  @!P2 IADD3 R27, -R27, RZ, RZ ;  /* 0x000000ff1b1ba210 */ /* 0x000fe20007ffe1ff */
[----:B------:R-:W-:Y:S01]  /*6bb0*/  @!P1 IMAD.MOV R26, RZ, RZ, -R26 ;  /* 0x000000ffff1a9224 */ /* 0x000fe200078e0a1a */
[----:B------:R-:W-:-:S02]  /*6bc0*/  ISETP.GT.U32.AND P4, PT, R0, R21, PT ;  /* 0x000000150000720c */ /* 0x000fc40003f84070 */
[C---:B------:R-:W-:Y:S02]  /*6bd0*/  ISETP.GT.U32.AND P2, PT, R0.reuse, R18, PT ;  /* 0x000000120000720c */ /* 0x040fe40003f44070 */
[C---:B------:R-:W-:Y:S02]  /*6be0*/  ISETP.GT.U32.AND P6, PT, R0.reuse, R24, PT ;  /* 0x000000180000720c */ /* 0x040fe40003fc4070 */
[----:B------:R-:W-:Y:S01]  /*6bf0*/  ISETP.GT.U32.AND P1, PT, R0, R19, PT ;  /* 0x000000130000720c */ /* 0x000fe20003f24070 */
[----:B------:R-:W-:Y:S01]  /*6c00*/  @!P5 IMAD.MOV R25, RZ, RZ, -R25 ;  /* 0x000000ffff19d224 */ /* 0x000fe200078e0a19 */
[----:B------:R-:W-:Y:S01]  /*6c10*/  ISETP.GE.AND P5, PT, R20, RZ, PT ;  /* 0x000000ff1400720c */ /* 0x000fe20003fa6270 */
[----:B------:R-:W-:Y:S01]  /*6c20*/  @!P3 IMAD.MOV R28, RZ, RZ, -R28 ;  /* 0x000000ffff1cb224 */ /* 0x000fe200078e0a1c */
[C---:B------:R-:W-:Y:S01]  /*6c30*/  ISETP.GT.U32.AND P3, PT, R0.reuse, R22, PT ;  /* 0x000000160000720c */ /* 0x040fe20003f64070 */
[----:B------:R-:W-:Y:S01]  /*6c40*/  @!P0 IMAD.MOV R29, RZ, RZ, -R29 ;  /* 0x000000ffff1d8224 */ /* 0x000fe200078e0a1d */
[----:B------:R-:W-:Y:S01]  /*6c50*/  ISETP.GT.U32.AND P0, PT, R0, R23, PT ;  /* 0x000000170000720c */ /* 0x000fe20003f04070 */
[--C-:B------:R-:W-:Y:S01]  /*6c60*/  @!P4 IMAD.IADD R21, R21, 0x1, -R0.reuse ;  /* 0x000000011515c824 */ /* 0x100fe200078e0a00 */
[----:B------:R-:W-:Y:S01]  /*6c70*/  ISETP.GE.AND P4, PT, R16, RZ, PT ;  /* 0x000000ff1000720c */ /* 0x000fe20003f86270 */
[----:B------:R-:W-:-:S02]  /*6c80*/  @!P2 IMAD.IADD R18, R18, 0x1, -R0 ;  /* 0x000000011212a824 */ /* 0x000fc400078e0a00 */
[----:B------:R-:W-:Y:S02]  /*6c90*/  @!P6 IMAD.IADD R24, R24, 0x1, -R0 ;  /* 0x000000011818e824 */ /* 0x000fe400078e0a00 */
[----:B------:R-:W-:Y:S01]  /*6ca0*/  @!P1 IADD3 R19, R19, -R0, RZ ;  /* 0x8000000013139210 */ /* 0x000fe20007ffe0ff */
[----:B------:R-:W-:Y:S01]  /*6cb0*/  IMAD.MOV.U32 R148, RZ, RZ, c[0x0][0x180] ;  /* 0x00006000ff947624 */ /* 0x000fe200078e00ff */
[C---:B------:R-:W-:Y:S01]  /*6cc0*/  ISETP.GT.U32.AND P1, PT, R0.reuse, R18, PT ;  /* 0x000000120000720c */ /* 0x040fe20003f24070 */
[----:B------:R-:W-:Y:S01]  /*6cd0*/  @!P5 IMAD.MOV R24, RZ, RZ, -R24 ;  /* 0x000000ffff18d224 */ /* 0x000fe200078e0a18 */
[----:B------:R-:W-:Y:S01]  /*6ce0*/  ISETP.GT.U32.AND P5, PT, R0, R19, PT ;  /* 0x000000130000720c */ /* 0x000fe20003fa4070 */
[----:B------:R-:W-:Y:S01]  /*6cf0*/  @!P3 IMAD.IADD R22, R22, 0x1, -R0 ;  /* 0x000000011616b824 */ /* 0x000fe200078e0a00 */
[----:B------:R-:W-:Y:S02]  /*6d00*/  IADD3 R6, R148, -0x5, RZ ;  /* 0xfffffffb94067810 */ /* 0x000fe40007ffe0ff */
[----:B------:R-:W-:Y:S01]  /*6d10*/  ISETP.GE.AND P3, PT, R17, RZ, PT ;  /* 0x000000ff1100720c */ /* 0x000fe20003f66270 */
[----:B------:R-:W-:Y:S01]  /*6d20*/  @!P4 IMAD.MOV R22, RZ, RZ, -R22 ;  /* 0x000000ffff16c224 */ /* 0x000fe200078e0a16 */
[----:B------:R-:W-:-:S02]  /*6d30*/  @!P0 IADD3 R23, R23, -R0, RZ ;  /* 0x8000000017178210 */ /* 0x000fc40007ffe0ff */
[----:B------:R-:W-:Y:S02]  /*6d40*/  ISETP.GE.U32.AND P0, PT, R6, 0x7fffffdc, PT ;  /* 0x7fffffdc0600780c */ /* 0x000fe40003f06070 */
[----:B------:R-:W-:Y:S02]  /*6d50*/  IADD3 R6, R148, -0xd, RZ ;  /* 0xfffffff394067810 */ /* 0x000fe40007ffe0ff */
[----:B------:R-:W-:Y:S01]  /*6d60*/  ISETP.GE.AND P4, PT, R10, RZ, PT ;  /* 0x000000ff0a00720c */ /* 0x000fe20003f86270 */
[--C-:B------:R-:W-:Y:S01]  /*6d70*/  @!P1 IMAD.IADD R18, R18, 0x1, -R0.reuse ;  /* 0x0000000112129824 */ /* 0x100fe200078e0a00 */
[----:B------:R-:W-:Y:S01]  /*6d80*/  ISETP.GE.U32.AND P1, PT, R6, 0x7fffffd4, PT ;  /* 0x7fffffd40600780c */ /* 0x000fe20003f26070 */
[----:B------:R-:W-:Y:S01]  /*6d90*/  @!P5 IMAD.IADD R19, R19, 0x1, -R0 ;  /* 0x000000011313d824 */ /* 0x000fe200078e0a00 */
[----:B------:R-:W-:Y:S02]  /*6da0*/  ISETP.NE.AND P5, PT, RZ, c[0x0][0x17c], PT ;  /* 0x00005f00ff007a0c */ /* 0x000fe40003fa5270 */
[----:B------:R-:W-:Y:S01]  /*6db0*/  LOP3.LUT R6, RZ, c[0x0][0x17c], RZ, 0x33, !PT ;  /* 0x00005f00ff067a12 */ /* 0x000fe200078e33ff */
[----:B------:R-:W-:Y:S01]  /*6dc0*/  @!P3 IMAD.MOV R23, RZ, RZ, -R23 ;  /* 0x000000ffff17b224 */ /* 0x000fe200078e0a17 */
[----:B------:R-:W-:Y:S01]  /*6dd0*/  ISETP.GE.AND P3, PT, R12, RZ, PT ;  /* 0x000000ff0c00720c */ /* 0x000fe20003f66270 */
[----:B------:R-:W-:Y:S01]  /*6de0*/  IMAD R0, R149, c[0x0][0x18c], RZ ;  /* 0x0000630095007a24 */ /* 0x000fe200078e02ff */
[----:B------:R-:W-:-:S02]  /*6df0*/  SEL R2, R6, R2, !P5 ;  /* 0x0000000206027207 */ /* 0x000fc40006800000 */
[----:B------:R-:W-:Y:S02]  /*6e00*/  ISETP.GE.AND P2, PT, R14, RZ, PT ;  /* 0x000000ff0e00720c */ /* 0x000fe40003f46270 */
[----:B------:R-:W-:Y:S01]  /*6e10*/  @!P4 IADD3 R19, -R19, RZ, RZ ;  /* 0x000000ff1313c210 */ /* 0x000fe20007ffe1ff */
[----:B------:R-:W-:Y:S01]  /*6e20*/  IMAD R2, R2, c[0x0][0x190], RZ ;  /* 0x0000640002027a24 */ /* 0x000fe200078e02ff */
[C---:B-1----:R-:W-:Y:S01]  /*6e30*/  LEA R20, P4, R0.reuse, c[0x0][0x168], 0x2 ;  /* 0x00005a0000147a11 */ /* 0x042fe200078810ff */
[----:B------:R-:W-:Y:S01]  /*6e40*/  STL [R1+0x236c], R17 ;  /* 0x00236c1101007387 */ /* 0x000fe20000100800 */
[----:B------:R-:W-:Y:S02]  /*6e50*/  IMAD R3, R3, c[0x0][0x184], RZ ;  /* 0x0000610003037a24 */ /* 0x000fe400078e02ff */
[----:B------:R-:W-:Y:S01]  /*6e60*/  LEA.HI.X.SX32 R0, R0, c[0x0][0x16c], 0x2, P4 ;  /* 0x00005b0000007a11 */ /* 0x000fe200020f16ff */
[----:B------:R1:W-:Y:S01]  /*6e70*/  STL [R1+0x2368], R16 ;  /* 0x0023681001007387 */ /* 0x0003e20000100800 */
[----:B------:R-:W-:-:S02]  /*6e80*/  @!P3 IMAD.MOV R18, RZ, RZ, -R18 ;  /* 0x000000ffff12b224 */ /* 0x000fc400078e0a12 */
[----:B------:R-:W-:Y:S01]  /*6e90*/  IMAD R7, R7, c[0x0][0x184], RZ ;  /* 0x0000610007077a24 */ /* 0x000fe200078e02ff */
[----:B------:R-:W-:Y:S02]  /*6ea0*/  @!P2 IADD3 R21, -R21, RZ, RZ ;  /* 0x000000ff1515a210 */ /* 0x000fe40007ffe1ff */
[----:B-1----:R-:W-:-:S04]  /*6eb0*/  LEA R16, P4, R2, R20, 0x2 ;  /* 0x0000001402107211 */ /* 0x002fc800078810ff */
[----:B------:R-:W-:Y:S02]  /*6ec0*/  LEA.HI.X.SX32 R17, R2, R0, 0x2, P4 ;  /* 0x0000000002117211 */ /* 0x000fe400020f16ff */
[----:B------:R-:W-:Y:S01]  /*6ed0*/  LEA R2, P4, R3, c[0x0][0x160], 0x2 ;  /* 0x0000580003027a11 */ /* 0x000fe200078810ff */
[----:B------:R-:W-:Y:S01]  /*6ee0*/  IMAD R4, R4, c[0x0][0x184], RZ ;  /* 0x0000610004047a24 */ /* 0x000fe200078e02ff */
[----:B------:R-:W-:Y:S01]  /*6ef0*/  IADD3 R8, R148, -0x1, RZ ;  /* 0xffffffff94087810 */ /* 0x000fe20007ffe0ff */
[----:B------:R-:W-:Y:S01]  /*6f00*/  STL [R1+0x2364], R14 ;  /* 0x0023640e01007387 */ /* 0x000fe20000100800 */
[C---:B------:R-:W-:Y:S01]  /*6f10*/  SEL R145, R6.reuse, R145, !P5 ;  /* 0x0000009106917207 */ /* 0x040fe20006800000 */
[----:B------:R-:W-:Y:S01]  /*6f20*/  IMAD R11, R11, c[0x0][0x184], RZ ;  /* 0x000061000b0b7a24 */ /* 0x000fe200078e02ff */
[C---:B------:R-:W-:Y:S02]  /*6f30*/  SEL R144, R6.reuse, R144, !P5 ;  /* 0x0000009006907207 */ /* 0x040fe40006800000 */
[----:B------:R-:W-:-:S02]  /*6f40*/  SEL R143, R6, R143, !P5 ;  /* 0x0000008f068f7207 */ /* 0x000fc40006800000 */
[C---:B------:R-:W-:Y:S02]  /*6f50*/  SEL R142, R6.reuse, R142, !P5 ;  /* 0x0000008e068e7207 */ /* 0x040fe40006800000 */
[C---:B------:R-:W-:Y:S02]  /*6f60*/  SEL R141, R6.reuse, R141, !P5 ;  /* 0x0000008d068d7207 */ /* 0x040fe40006800000 */
[C---:B------:R-:W-:Y:S02]  /*6f70*/  SEL R140, R6.reuse, R140, !P5 ;  /* 0x0000008c068c7207 */ /* 0x040fe40006800000 */
[C---:B------:R-:W-:Y:S02]  /*6f80*/  SEL R139, R6.reuse, R139, !P5 ;  /* 0x0000008b068b7207 */ /* 0x040fe40006800000 */
        /* <DEDUP_REMOVED lines=119> */
[----:B------:R-:W-:Y:S02]  /*7700*/  SEL R19, R6, R19, !P5 ;  /* 0x0000001306137207 */ /* 0x000fe40006800000 */
[----:B------:R-:W-:Y:S01]  /*7710*/  LEA.HI.X.SX32 R3, R3, c[0x0][0x164], 0x2, P4 ;  /* 0x0000590003037a11 */ /* 0x000fe200020f16ff */
[----:B------:R-:W-:Y:S01]  /*7720*/  STL [R1+0x2360], R12 ;  /* 0x0023600c01007387 */ /* 0x000fe20000100800 */
[----:B------:R-:W-:Y:S01]  /*7730*/  LEA R6, P4, R7, c[0x0][0x160], 0x2 ;  /* 0x0000580007067a11 */ /* 0x000fe200078810ff */
[----:B------:R-:W-:Y:S01]  /*7740*/  IMAD R5, R5, c[0x0][0x184], RZ ;  /* 0x0000610005057a24 */ /* 0x000fe200078e02ff */
[----:B------:R-:W-:Y:S01]  /*7750*/  ISETP.GE.U32.AND P6, PT, R8, 0x7fffffe0, PT ;  /* 0x7fffffe00800780c */ /* 0x000fe20003fc6070 */
[----:B------:R1:W-:Y:S01]  /*7760*/  STL [R1+0x235c], R10 ;  /* 0x00235c0a01007387 */ /* 0x0003e20000100800 */
[----:B------:R-:W-:Y:S01]  /*7770*/  IADD3 R8, R148, -0x9, RZ ;  /* 0xfffffff794087810 */ /* 0x000fe20007ffe0ff */
[----:B------:R-:W-:Y:S01]  /*7780*/  IMAD R15, R15, c[0x0][0x184], RZ ;  /* 0x000061000f0f7a24 */ /* 0x000fe200078e02ff */
[----:B------:R-:W-:Y:S01]  /*7790*/  LEA.HI.X.SX32 R7, R7, c[0x0][0x164], 0x2, P4 ;  /* 0x0000590007077a11 */ /* 0x000fe200020f16ff */
[----:B------:R2:W-:Y:S01]  /*77a0*/  STL.64 [R1+0x5c8], R16 ;  /* 0x0005c81001007387 */ /* 0x0005e20000100a00 */
[----:B------:R-:W-:Y:S01]  /*77b0*/  ISETP.GE.U32.AND P2, PT, R8, 0x7fffffd8, PT ;  /* 0x7fffffd80800780c */ /* 0x000fe20003f46070 */
[----:B------:R-:W-:Y:S01]  /*77c0*/  IMAD R9, R9, c[0x0][0x184], RZ ;  /* 0x0000610009097a24 */ /* 0x000fe200078e02ff */
[----:B-1----:R-:W-:-:S02]  /*77d0*/  LEA R10, P4, R11, c[0x0][0x160], 0x2 ;  /* 0x000058000b0a7a11 */ /* 0x002fc400078810ff */
[----:B--2---:R-:W-:Y:S01]  /*77e0*/  LEA R16, P5, R4, c[0x0][0x160], 0x2 ;  /* 0x0000580004107a11 */ /* 0x004fe200078a10ff */
[----:B------:R-:W-:Y:S01]  /*77f0*/  IMAD R144, R144, c[0x0][0x190], RZ ;  /* 0x0000640090907a24 */ /* 0x000fe200078e02ff */
[----:B------:R-:W-:Y:S02]  /*7800*/  IADD3 R8, R148, -0x11, RZ ;  /* 0xffffffef94087810 */ /* 0x000fe40007ffe0ff */
[----:B------:R-:W-:Y:S02]  /*7810*/  LEA.HI.X.SX32 R17, R4, c[0x0][0x164], 0x2, P5 ;  /* 0x0000590004117a11 */ /* 0x000fe400028f16ff */
[----:B------:R-:W-:Y:S02]  /*7820*/  LEA R4, P5, R5, c[0x0][0x160], 0x2 ;  /* 0x0000580005047a11 */ /* 0x000fe400078a10ff */
[----:B------:R-:W-:Y:S02]  /*7830*/  LEA.HI.X.SX32 R11, R11, c[0x0][0x164], 0x2, P4 ;  /* 0x000059000b0b7a11 */ /* 0x000fe400020f16ff */
[----:B------:R-:W-:Y:S01]  /*7840*/  LEA R14, P4, R15, c[0x0][0x160], 0x2 ;  /* 0x000058000f0e7a11 */ /* 0x000fe200078810ff */
[----:B------:R-:W-:Y:S01]  /*7850*/  IMAD R13, R13, c[0x0][0x184], RZ ;  /* 0x000061000d0d7a24 */ /* 0x000fe200078e02ff */
[----:B------:R-:W-:-:S02]  /*7860*/  ISETP.GE.U32.AND P3, PT, R8, 0x7fffffd0, PT ;  /* 0x7fffffd00800780c */ /* 0x000fc40003f66070 */
[----:B------:R-:W-:Y:S02]  /*7870*/  LEA.HI.X.SX32 R5, R5, c[0x0][0x164], 0x2, P5 ;  /* 0x0000590005057a11 */ /* 0x000fe400028f16ff */
[----:B------:R-:W-:Y:S02]  /*7880*/  LEA R8, P5, R9, c[0x0][0x160], 0x2 ;  /* 0x0000580009087a11 */ /* 0x000fe400078a10ff */
[----:B------:R-:W-:Y:S02]  /*7890*/  LEA.HI.X.SX32 R15, R15, c[0x0][0x164], 0x2, P4 ;  /* 0x000059000f0f7a11 */ /* 0x000fe400020f16ff */
[----:B------:R-:W-:Y:S01]  /*78a0*/  LEA R150, P4, R144, R20, 0x2 ;  /* 0x0000001490967211 */ /* 0x000fe200078810ff */
[----:B------:R-:W-:Y:S01]  /*78b0*/  IMAD R145, R145, c[0x0][0x190], RZ ;  /* 0x0000640091917a24 */ /* 0x000fe200078e02ff */
[----:B------:R-:W-:Y:S01]  /*78c0*/  LEA.HI.X.SX32 R9, R9, c[0x0][0x164], 0x2, P5 ;  /* 0x0000590009097a11 */ /* 0x000fe200028f16ff */
[----:B------:R-:W-:Y:S01]  /*78d0*/  IMAD R142, R142, c[0x0][0x190], RZ ;  /* 0x000064008e8e7a24 */ /* 0x000fe200078e02ff */
[----:B------:R-:W-:-:S02]  /*78e0*/  LEA R12, P5, R13, c[0x0][0x160], 0x2 ;  /* 0x000058000d0c7a11 */ /* 0x000fc400078a10ff */
[----:B------:R-:W-:Y:S02]  /*78f0*/  LEA.HI.X.SX32 R151, R144, R0, 0x2, P4 ;  /* 0x0000000090977211 */ /* 0x000fe400020f16ff */
[----:B------:R-:W-:Y:S02]  /*7900*/  LEA.HI.X.SX32 R13, R13, c[0x0][0x164], 0x2, P5 ;  /* 0x000059000d0d7a11 */ /* 0x000fe400028f16ff */
[----:B------:R-:W-:Y:S01]  /*7910*/  LEA R178, P5, R145, R20, 0x2 ;  /* 0x0000001491b27211 */ /* 0x000fe200078a10ff */
[----:B------:R1:W-:Y:S01]  /*7920*/  STL.64 [R1+0x1220], R150 ;  /* 0x0012209601007387 */ /* 0x0003e20000100a00 */
[----:B------:R-:W-:Y:S02]  /*7930*/  IMAD R143, R143, c[0x0][0x190], RZ ;  /* 0x000064008f8f7a24 */ /* 0x000fe400078e02ff */
[----:B------:R-:W-:Y:S01]  /*7940*/  LEA.HI.X.SX32 R179, R145, R0, 0x2, P5 ;  /* 0x0000000091b37211 */ /* 0x000fe200028f16ff */
[----:B------:R-:W-:Y:S01]  /*7950*/  IMAD R140, R140, c[0x0][0x190], RZ ;  /* 0x000064008c8c7a24 */ /* 0x000fe200078e02ff */
[----:B-1----:R-:W-:-:S04]  /*7960*/  LEA R150, P4, R142, R20, 0x2 ;  /* 0x000000148e967211 */ /* 0x002fc800078810ff */
[----:B------:R-:W-:Y:S01]  /*7970*/  LEA.HI.X.SX32 R151, R142, R0, 0x2, P4 ;  /* 0x000000008e977211 */ /* 0x000fe200020f16ff */
[----:B------:R-:W-:Y:S01]  /*7980*/  IMAD R141, R141, c[0x0][0x190], RZ ;  /* 0x000064008d8d7a24 */ /* 0x000fe200078e02ff */
[----:B------:R-:W-:Y:S01]  /*7990*/  LEA R152, P5, R143, R20, 0x2 ;  /* 0x000000148f987211 */ /* 0x000fe200078a10ff */
[----:B------:R-:W-:Y:S01]  /*79a0*/  STL.64 [R1+0x1230], R178 ;  /* 0x001230b201007387 */ /* 0x000fe20000100a00 */
[----:B------:R-:W-:-:S03]  /*79b0*/  IMAD R138, R138, c[0x0][0x190], RZ ;  /* 0x000064008a8a7a24 */ /* 0x000fc600078e02ff */
[----:B------:R1:W-:Y:S01]  /*79c0*/  STL.64 [R1+0x1208], R150 ;  /* 0x0012089601007387 */ /* 0x0003e20000100a00 */
[----:B------:R-:W-:Y:S02]  /*79d0*/  LEA.HI.X.SX32 R153, R143, R0, 0x2, P5 ;  /* 0x000000008f997211 */ /* 0x000fe400028f16ff */
[-C--:B------:R-:W-:Y:S01]  /*79e0*/  LEA R144, P5, R141, R20.reuse, 0x2 ;  /* 0x000000148d907211 */ /* 0x080fe200078a10ff */
[----:B------:R-:W-:Y:S01]  /*79f0*/  IMAD R139, R139, c[0x0][0x190], RZ ;  /* 0x000064008b8b7a24 */ /* 0x000fe200078e02ff */
[----:B-1----:R-:W-:-:S04]  /*7a00*/  LEA R150, P4, R140, R20, 0x2 ;  /* 0x000000148c967211 */ /* 0x002fc800078810ff */
[----:B------:R-:W-:Y:S02]  /*7a10*/  LEA.HI.X.SX32 R151, R140, R0, 0x2, P4 ;  /* 0x000000008c977211 */ /* 0x000fe400020f16ff */
[----:B------:R-:W-:Y:S02]  /*7a20*/  LEA R142, P4, R138, R20, 0x2 ;  /* 0x000000148a8e7211 */ /* 0x000fe400078810ff */
[-C--:B------:R-:W-:Y:S01]  /*7a30*/  LEA.HI.X.SX32 R145, R141, R0.reuse, 0x2, P5 ;  /* 0x000000008d917211 */ /* 0x080fe200028f16ff */
[----:B------:R-:W-:Y:S01]  /*7a40*/  IMAD R136, R136, c[0x0][0x190], RZ ;  /* 0x0000640088887a24 */ /* 0x000fe200078e02ff */
[----:B------:R-:W-:Y:S01]  /*7a50*/  LEA.HI.X.SX32 R143, R138, R0, 0x2, P4 ;  /* 0x000000008a8f7211 */ /* 0x000fe200020f16ff */
[----:B------:R-:W-:Y:S01]  /*7a60*/  STL.64 [R1+0x1210], R152 ;  /* 0x0012109801007387 */ /* 0x000fe20000100a00 */
[----:B------:R-:W-:-:S03]  /*7a70*/  IMAD R137, R137, c[0x0][0x190], RZ ;  /* 0x0000640089897a24 */ /* 0x000fc600078e02ff */
[----:B------:R1:W-:Y:S01]  /*7a80*/  STL.64 [R1+0x11f0], R144 ;  /* 0x0011f09001007387 */ /* 0x0003e20000100a00 */
[----:B------:R-:W-:-:S03]  /*7a90*/  IMAD R134, R134, c[0x0][0x190], RZ ;  /* 0x0000640086867a24 */ /* 0x000fc600078e02ff */
[----:B------:R-:W-:Y:S04]  /*7aa0*/  STL.64 [R1+0x11e8], R150 ;  /* 0x0011e89601007387 */ /* 0x000fe80000100a00 */
[----:B------:R2:W-:Y:S01]  /*7ab0*/  STL.64 [R1+0x11d0], R142 ;  /* 0x0011d08e01007387 */ /* 0x0005e20000100a00 */
[----:B-1----:R-:W-:-:S04]  /*7ac0*/  LEA R144, P5, R139, R20, 0x2 ;  /* 0x000000148b907211 */ /* 0x002fc800078a10ff */
[----:B------:R-:W-:Y:S02]  /*7ad0*/  LEA.HI.X.SX32 R145, R139, R0, 0x2, P5 ;  /* 0x000000008b917211 */ /* 0x000fe400028f16ff */
[CC--:B--2---:R-:W-:Y:S02]  /*7ae0*/  LEA R142, P4, R136.reuse, R20.reuse, 0x2 ;  /* 0x00000014888e7211 */ /* 0x0c4fe400078810ff */
[----:B------:R-:W-:Y:S02]  /*7af0*/  LEA R176, P5, R137, R20, 0x2 ;  /* 0x0000001489b07211 */ /* 0x000fe400078a10ff */
[----:B------:R-:W-:Y:S02]  /*7b00*/  LEA.HI.X.SX32 R143, R136, R0, 0x2, P4 ;  /* 0x00000000888f7211 */ /* 0x000fe400020f16ff */
[----:B------:R-:W-:Y:S01]  /*7b10*/  LEA R138, P4, R134, R20, 0x2 ;  /* 0x00000014868a7211 */ /* 0x000fe200078810ff */
[----:B------:R-:W-:Y:S01]  /*7b20*/  IMAD R135, R135, c[0x0][0x190], RZ ;  /* 0x0000640087877a24 */ /* 0x000fe200078e02ff */
[-C--:B------:R-:W-:Y:S01]  /*7b30*/  LEA.HI.X.SX32 R177, R137, R0.reuse, 0x2, P5 ;  /* 0x0000000089b17211 */ /* 0x080fe200028f16ff */
[----:B------:R-:W-:Y:S01]  /*7b40*/  IMAD R132, R132, c[0x0][0x190], RZ ;  /* 0x0000640084847a24 */ /* 0x000fe200078e02ff */
[----:B------:R-:W-:Y:S01]  /*7b50*/  LEA.HI.X.SX32 R139, R134, R0, 0x2, P4 ;  /* 0x00000000868b7211 */ /* 0x000fe200020f16ff */
[----:B------:R-:W-:Y:S01]  /*7b60*/  STL.64 [R1+0x11e0], R144 ;  /* 0x0011e09001007387 */ /* 0x000fe20000100a00 */
[----:B------:R-:W-:Y:S01]  /*7b70*/  IMAD R133, R133, c[0x0][0x190], RZ ;  /* 0x0000640085857a24 */ /* 0x000fe200078e02ff */
[----:B------:R-:W-:-:S02]  /*7b80*/  LEA R140, P5, R135, R20, 0x2 ;  /* 0x00000014878c7211 */ /* 0x000fc400078a10ff */
[----:B------:R-:W-:Y:S01]  /*7b90*/  STL.64 [R1+0x11b0], R176 ;  /* 0x0011b0b001007387 */ /* 0x000fe20000100a00 */
[----:B------:R-:W-:-:S03]  /*7ba0*/  IMAD R130, R130, c[0x0][0x190], RZ ;  /* 0x0000640082827a24 */ /* 0x000fc600078e02ff */
[----:B------:R-:W-:Y:S01]  /*7bb0*/  STL.64 [R1+0x1190], R142 ;  /* 0x0011908e01007387 */ /* 0x000fe20000100a00 */
[----:B------:R-:W-:-:S03]  /*7bc0*/  LEA.HI.X.SX32 R141, R135, R0, 0x2, P5 ;  /* 0x00000000878d7211 */ /* 0x000fc600028f16ff */
[----:B------:R1:W-:Y:S01]  /*7bd0*/  STL.64 [R1+0x1150], R138 ;  /* 0x0011508a01007387 */ /* 0x0003e20000100a00 */
[----:B------:R-:W-:Y:S01]  /*7be0*/  LEA R136, P5, R133, R20, 0x2 ;  /* 0x0000001485887211 */ /* 0x000fe200078a10ff */
[----:B------:R-:W-:-:S03]  /*7bf0*/  IMAD R131, R131, c[0x0][0x190], RZ ;  /* 0x0000640083837a24 */ /* 0x000fc600078e02ff */
[----:B------:R-:W-:Y:S02]  /*7c00*/  LEA.HI.X.SX32 R137, R133, R0, 0x2, P5 ;  /* 0x0000000085897211 */ /* 0x000fe400028f16ff */
[----:B-1----:R-:W-:-:S04]  /*7c10*/  LEA R138, P4, R132, R20, 0x2 ;  /* 0x00000014848a7211 */ /* 0x002fc800078810ff */
[----:B------:R-:W-:Y:S02]  /*7c20*/  LEA.HI.X.SX32 R139, R132, R0, 0x2, P4 ;  /* 0x00000000848b7211 */ /* 0x000fe400020f16ff */
[----:B------:R-:W-:Y:S01]  /*7c30*/  LEA R134, P4, R130, R20, 0x2 ;  /* 0x0000001482867211 */ /* 0x000fe200078810ff */
[----:B------:R-:W-:Y:S01]  /*7c40*/  IMAD R128, R128, c[0x0][0x190], RZ ;  /* 0x0000640080807a24 */ /* 0x000fe200078e02ff */
[----:B------:R-:W-:Y:S02]  /*7c50*/  STL.64 [R1+0x1170], R140 ;  /* 0x0011708c01007387 */ /* 0x000fe40000100a00 */
[----:B------:R-:W-:Y:S01]  /*7c60*/  LEA.HI.X.SX32 R135, R130, R0, 0x2, P4 ;  /* 0x0000000082877211 */ /* 0x000fe200020f16ff */
[----:B------:R-:W-:Y:S01]  /*7c70*/  IMAD R129, R129, c[0x0][0x190], RZ ;  /* 0x0000640081817a24 */ /* 0x000fe200078e02ff */
        /* <DEDUP_REMOVED lines=34> */
[----:B------:R-:W-:Y:S01]  /*7ea0*/  STL.64 [R1+0x10e8], R130 ;  /* 0x0010e88201007387 */ /* 0x000fe20000100a00 */
[----:B------:R-:W-:-:S03]  /*7eb0*/  IMAD R119, R119, c[0x0][0x190], RZ ;  /* 0x0000640077777a24 */ /* 0x000fc600078e02ff */
[----:B------:R2:W-:Y:S01]  /*7ec0*/  STL.64 [R1+0x10d8], R126 ;  /* 0x0010d87e01007387 */ /* 0x0005e20000100a00 */
[----:B-1----:R-:W-:-:S04]  /*7ed0*/  LEA R128, P5, R123, R20, 0x2 ;  /* 0x000000147b807211 */ /* 0x002fc800078a10ff */
[----:B------:R-:W-:Y:S02]  /*7ee0*/  LEA.HI.X.SX32 R129, R123, R0, 0x2, P5 ;  /* 0x000000007b817211 */ /* 0x000fe400028f16ff */
[-C--:B------:R-:W-:Y:S02]  /*7ef0*/  LEA R172, P5, R121, R20.reuse, 0x2 ;  /* 0x0000001479ac7211 */ /* 0x080fe400078a10ff */
[C---:B--2---:R-:W-:Y:S01]  /*7f00*/  LEA R126, P4, R120.reuse, R20, 0x2 ;  /* 0x00000014787e7211 */ /* 0x044fe200078810ff */
[----:B------:R-:W-:Y:S01]  /*7f10*/  IMAD R117, R117, c[0x0][0x190], RZ ;  /* 0x0000640075757a24 */ /* 0x000fe200078e02ff */
[-C--:B------:R-:W-:Y:S02]  /*7f20*/  LEA.HI.X.SX32 R173, R121, R0.reuse, 0x2, P5 ;  /* 0x0000000079ad7211 */ /* 0x080fe400028f16ff */
[----:B------:R-:W-:Y:S02]  /*7f30*/  LEA.HI.X.SX32 R127, R120, R0, 0x2, P4 ;  /* 0x00000000787f7211 */ /* 0x000fe400020f16ff */
[----:B------:R-:W-:-:S02]  /*7f40*/  LEA R122, P4, R118, R20, 0x2 ;  /* 0x00000014767a7211 */ /* 0x000fc400078810ff */
[C---:B------:R-:W-:Y:S01]  /*7f50*/  LEA R124, P5, R119.reuse, R20, 0x2 ;  /* 0x00000014777c7211 */ /* 0x040fe200078a10ff */
[----:B------:R-:W-:Y:S01]  /*7f60*/  IMAD R116, R116, c[0x0][0x190], RZ ;  /* 0x0000640074747a24 */ /* 0x000fe200078e02ff */
[-C--:B------:R-:W-:Y:S01]  /*7f70*/  LEA.HI.X.SX32 R123, R118, R0.reuse, 0x2, P4 ;  /* 0x00000000767b7211 */ /* 0x080fe200020f16ff */
[----:B------:R-:W-:Y:S01]  /*7f80*/  STL.64 [R1+0x10e0], R128 ;  /* 0x0010e08001007387 */ /* 0x000fe20000100a00 */
[----:B------:R-:W-:Y:S02]  /*7f90*/  LEA.HI.X.SX32 R125, R119, R0, 0x2, P5 ;  /* 0x00000000777d7211 */ /* 0x000fe400028f16ff */
[----:B------:R-:W-:Y:S01]  /*7fa0*/  LEA R120, P5, R117, R20, 0x2 ;  /* 0x0000001475787211 */ /* 0x000fe200078a10ff */
[----:B------:R-:W-:Y:S01]  /*7fb0*/  STL.64 [R1+0x10d0], R172 ;  /* 0x0010d0ac01007387 */ /* 0x000fe20000100a00 */
[----:B------:R-:W-:-:S03]  /*7fc0*/  IMAD R114, R114, c[0x0][0x190], RZ ;  /* 0x0000640072727a24 */ /* 0x000fc600078e02ff */
[----:B------:R-:W-:Y:S01]  /*7fd0*/  STL.64 [R1+0x10c8], R126 ;  /* 0x0010c87e01007387 */ /* 0x000fe20000100a00 */
[----:B------:R-:W-:-:S03]  /*7fe0*/  LEA.HI.X.SX32 R121, R117, R0, 0x2, P5 ;  /* 0x0000000075797211 */ /* 0x000fc600028f16ff */
[----:B------:R1:W-:Y:S01]  /*7ff0*/  STL.64 [R1+0x10b8], R122 ;  /* 0x0010b87a01007387 */ /* 0x0003e20000100a00 */
[----:B------:R-:W-:-:S03]  /*8000*/  IMAD R115, R115, c[0x0][0x190], RZ ;  /* 0x0000640073737a24 */ /* 0x000fc600078e02ff */
[----:B------:R-:W-:Y:S01]  /*8010*/  STL.64 [R1+0x10c0], R124 ;  /* 0x0010c07c01007387 */ /* 0x000fe20000100a00 */
[----:B------:R-:W-:Y:S01]  /*8020*/  IMAD R113, R113, c[0x0][0x190], RZ ;  /* 0x0000640071717a24 */ /* 0x000fe200078e02ff */
[C---:B-1----:R-:W-:Y:S02]  /*8030*/  LEA R122, P4, R116.reuse, R20, 0x2 ;  /* 0x00000014747a7211 */ /* 0x042fe400078810ff */
[----:B------:R1:W-:Y:S02]  /*8040*/  STL.64 [R1+0x10b0], R120 ;  /* 0x0010b07801007387 */ /* 0x0003e40000100a00 */
[----:B------:R-:W-:Y:S02]  /*8050*/  LEA.HI.X.SX32 R123, R116, R0, 0x2, P4 ;  /* 0x00000000747b7211 */ /* 0x000fe400020f16ff */
[----:B------:R-:W-:Y:S01]  /*8060*/  LEA R118, P4, R114, R20, 0x2 ;  /* 0x0000001472767211 */ /* 0x000fe200078810ff */
[----:B------:R-:W-:-:S03]  /*8070*/  IMAD R112, R112, c[0x0][0x190], RZ ;  /* 0x0000640070707a24 */ /* 0x000fc600078e02ff */
[----:B------:R-:W-:Y:S02]  /*8080*/  LEA.HI.X.SX32 R119, R114, R0, 0x2, P4 ;  /* 0x0000000072777211 */ /* 0x000fe400020f16ff */
[----:B-1----:R-:W-:Y:S01]  /*8090*/  LEA R120, P5, R115, R20, 0x2 ;  /* 0x0000001473787211 */ /* 0x002fe200078a10ff */
[----:B------:R-:W-:Y:S01]  /*80a0*/  IMAD R111, R111, c[0x0][0x190], RZ ;  /* 0x000064006f6f7a24 */ /* 0x000fe200078e02ff */
[----:B------:R-:W-:Y:S02]  /*80b0*/  STL.64 [R1+0x10a8], R122 ;  /* 0x0010a87a01007387 */ /* 0x000fe40000100a00 */
[----:B------:R-:W-:Y:S02]  /*80c0*/  LEA.HI.X.SX32 R121, R115, R0, 0x2, P5 ;  /* 0x0000000073797211 */ /* 0x000fe400028f16ff */
[----:B------:R-:W-:Y:S01]  /*80d0*/  LEA R180, P5, R113, R20, 0x2 ;  /* 0x0000001471b47211 */ /* 0x000fe200078a10ff */
[----:B------:R1:W-:Y:S01]  /*80e0*/  STL.64 [R1+0x1098], R118 ;  /* 0x0010987601007387 */ /* 0x0003e20000100a00 */
[----:B------:R-:W-:-:S02]  /*80f0*/  IMAD R110, R110, c[0x0][0x190], RZ ;  /* 0x000064006e6e7a24 */ /* 0x000fc400078e02ff */
[----:B------:R-:W-:Y:S01]  /*8100*/  LEA.HI.X.SX32 R181, R113, R0, 0x2, P5 ;  /* 0x0000000071b57211 */ /* 0x000fe200028f16ff */
[----:B------:R-:W-:Y:S01]  /*8110*/  IMAD R109, R109, c[0x0][0x190], RZ ;  /* 0x000064006d6d7a24 */ /* 0x000fe200078e02ff */
[CC--:B------:R-:W-:Y:S02]  /*8120*/  LEA R116, P5, R111.reuse, R20.reuse, 0x2 ;  /* 0x000000146f747211 */ /* 0x0c0fe400078a10ff */
[C---:B-1----:R-:W-:Y:S02]  /*8130*/  LEA R118, P4, R112.reuse, R20, 0x2 ;  /* 0x0000001470767211 */ /* 0x042fe400078810ff */
[-C--:B------:R-:W-:Y:S02]  /*8140*/  LEA.HI.X.SX32 R117, R111, R0.reuse, 0x2, P5 ;  /* 0x000000006f757211 */ /* 0x080fe400028f16ff */
[----:B------:R-:W-:Y:S02]  /*8150*/  LEA.HI.X.SX32 R119, R112, R0, 0x2, P4 ;  /* 0x0000000070777211 */ /* 0x000fe400020f16ff */
[----:B------:R-:W-:-:S02]  /*8160*/  LEA R114, P4, R110, R20, 0x2 ;  /* 0x000000146e727211 */ /* 0x000fc400078810ff */
[C---:B------:R-:W-:Y:S01]  /*8170*/  LEA R112, P5, R109.reuse, R20, 0x2 ;  /* 0x000000146d707211 */ /* 0x040fe200078a10ff */
[----:B------:R-:W-:Y:S01]  /*8180*/  IMAD R108, R108, c[0x0][0x190], RZ ;  /* 0x000064006c6c7a24 */ /* 0x000fe200078e02ff */
[-C--:B------:R-:W-:Y:S01]  /*8190*/  LEA.HI.X.SX32 R115, R110, R0.reuse, 0x2, P4 ;  /* 0x000000006e737211 */ /* 0x080fe200020f16ff */
[----:B------:R-:W-:Y:S01]  /*81a0*/  STL.64 [R1+0x10a0], R120 ;  /* 0x0010a07801007387 */ /* 0x000fe20000100a00 */
[----:B------:R-:W-:Y:S01]  /*81b0*/  LEA.HI.X.SX32 R113, R109, R0, 0x2, P5 ;  /* 0x000000006d717211 */ /* 0x000fe200028f16ff */
[----:B------:R-:W-:Y:S02]  /*81c0*/  IMAD R107, R107, c[0x0][0x190], RZ ;  /* 0x000064006b6b7a24 */ /* 0x000fe400078e02ff */
[----:B------:R-:W-:Y:S01]  /*81d0*/  STL.64 [R1+0x1090], R180 ;  /* 0x001090b401007387 */ /* 0x000fe20000100a00 */
[----:B------:R-:W-:-:S03]  /*81e0*/  IMAD R106, R106, c[0x0][0x190], RZ ;  /* 0x000064006a6a7a24 */ /* 0x000fc600078e02ff */
[----:B------:R-:W-:Y:S01]  /*81f0*/  STL.64 [R1+0x1088], R118 ;  /* 0x0010887601007387 */ /* 0x000fe20000100a00 */
[----:B------:R-:W-:-:S03]  /*8200*/  IMAD R105, R105, c[0x0][0x190], RZ ;  /* 0x0000640069697a24 */ /* 0x000fc600078e02ff */
[----:B------:R1:W-:Y:S04]  /*8210*/  STL.64 [R1+0x1078], R114 ;  /* 0x0010787201007387 */ /* 0x0003e80000100a00 */
        /* <DEDUP_REMOVED lines=341> */
[C---:B------:R-:W-:Y:S02]  /*9770*/  LEA R26, P4, R22.reuse, R20, 0x2 ;  /* 0x00000014161a7211 */ /* 0x040fe400078810ff */
[----:B------:R-:W-:Y:S02]  /*9780*/  LEA.HI.X.SX32 R29, R23, R0, 0x2, P5 ;  /* 0x00000000171d7211 */ /* 0x000fe400028f16ff */
[C---:B------:R-:W-:Y:S02]  /*9790*/  LEA R24, P5, R21.reuse, R20, 0x2 ;  /* 0x0000001415187211 */ /* 0x040fe400078a10ff */
[-C--:B------:R-:W-:Y:S01]  /*97a0*/  LEA.HI.X.SX32 R27, R22, R0.reuse, 0x2, P4 ;  /* 0x00000000161b7211 */ /* 0x080fe200020f16ff */
[----:B------:R-:W-:Y:S01]  /*97b0*/  IMAD R18, R18, c[0x0][0x190], RZ ;  /* 0x0000640012127a24 */ /* 0x000fe200078e02ff */
[----:B------:R-:W-:Y:S01]  /*97c0*/  LEA.HI.X.SX32 R25, R21, R0, 0x2, P5 ;  /* 0x0000000015197211 */ /* 0x000fe200028f16ff */
[----:B------:R-:W-:Y:S01]  /*97d0*/  IMAD R19, R19, c[0x0][0x190], RZ ;  /* 0x0000640013137a24 */ /* 0x000fe200078e02ff */
[----:B------:R-:W-:Y:S01]  /*97e0*/  STL.64 [R1+0x6f8], R30 ;  /* 0x0006f81e01007387 */ /* 0x000fe20000100a00 */
[----:B------:R-:W-:-:S03]  /*97f0*/  IMAD.SHL.U32 R74, R149, 0x4, RZ ;  /* 0x00000004954a7824 */ /* 0x000fc600078e00ff */
[----:B------:R1:W-:Y:S01]  /*9800*/  STL.64 [R1+0x668], R26 ;  /* 0x0006681a01007387 */ /* 0x0003e20000100a00 */
[----:B------:R-:W-:-:S03]  /*9810*/  IMAD.MOV.U32 R252, RZ, RZ, c[0x0][0x188] ;  /* 0x00006200fffc7624 */ /* 0x000fc600078e00ff */
[----:B------:R-:W-:Y:S01]  /*9820*/  STL.64 [R1+0x6f0], R28 ;  /* 0x0006f01c01007387 */ /* 0x000fe20000100a00 */
[----:B------:R-:W-:-:S03]  /*9830*/  ULDC.64 UR4, c[0x0][0x118] ;  /* 0x0000460000047ab9 */ /* 0x000fc60000000a00 */
[----:B------:R2:W-:Y:S01]  /*9840*/  STL.64 [R1+0x660], R24 ;  /* 0x0006601801007387 */ /* 0x0005e20000100a00 */
[----:B-1----:R-:W-:-:S03]  /*9850*/  LEA R26, P4, R18, R20, 0x2 ;  /* 0x00000014121a7211 */ /* 0x002fc600078810ff */
[----:B------:R1:W-:Y:S01]  /*9860*/  LDGSTS.E [R74], [R16.64], !P6 ;  /* 0x00000000104a7fae */ /* 0x0003e2000f121844 */
[----:B------:R-:W-:-:S03]  /*9870*/  LEA.HI.X.SX32 R27, R18, R0, 0x2, P4 ;  /* 0x00000000121b7211 */ /* 0x000fc600020f16ff */
[----:B------:R1:W-:Y:S01]  /*9880*/  LDGSTS.E [R74+0x80], [R2.64], !P6 ;  /* 0x00080000024a7fae */ /* 0x0003e2000f121844 */
[----:B--2---:R-:W-:-:S03]  /*9890*/  LEA R24, P5, R19, R20, 0x2 ;  /* 0x0000001413187211 */ /* 0x004fc600078a10ff */
[----:B------:R1:W-:Y:S01]  /*98a0*/  LDGSTS.E [R74+0x100], [R4.64], !P6 ;  /* 0x00100000044a7fae */ /* 0x0003e2000f121844 */
[----:B------:R-:W-:Y:S01]  /*98b0*/  LEA.HI.X.SX32 R25, R19, R0, 0x2, P5 ;  /* 0x0000000013197211 */ /* 0x000fe200028f16ff */
[----:B------:R-:W-:Y:S02]  /*98c0*/  IMAD.SHL.U32 R0, R252, 0x4, RZ ;  /* 0x00000004fc007824 */ /* 0x000fe400078e00ff */
[----:B------:R1:W-:Y:S01]  /*98d0*/  LDGSTS.E [R74+0x180], [R6.64], !P6 ;  /* 0x00180000064a7fae */ /* 0x0003e2000f121844 */
[----:B------:R-:W-:-:S03]  /*98e0*/  IADD3 R18, R148, -0x1d, RZ ;  /* 0xffffffe394127810 */ /* 0x000fc60007ffe0ff */
[----:B------:R1:W-:Y:S01]  /*98f0*/  LDGSTS.E [R74+0x200], [R8.64], !P6 ;  /* 0x00200000084a7fae */ /* 0x0003e2000f121844 */
[----:B------:R-:W-:Y:S01]  /*9900*/  IMAD.WIDE R34, R0, 0x4, R16 ;  /* 0x0000000400227825 */ /* 0x000fe200078e0210 */
[----:B------:R-:W-:Y:S02]  /*9910*/  IADD3 R22, R148, -0x19, RZ ;  /* 0xffffffe794167810 */ /* 0x000fe40007ffe0ff */
[----:B------:R1:W-:Y:S01]  /*9920*/  LDGSTS.E [R74+0x280], [R10.64], !P6 ;  /* 0x002800000a4a7fae */ /* 0x0003e2000f121844 */
[----:B------:R-:W-:-:S03]  /*9930*/  IMAD.WIDE R32, R0, 0x4, R2 ;  /* 0x0000000400207825 */ /* 0x000fc600078e0202 */
[----:B------:R1:W-:Y:S01]  /*9940*/  LDGSTS.E [R74+0x300], [R12.64], !P6 ;  /* 0x003000000c4a7fae */ /* 0x0003e2000f121844 */
[----:B------:R-:W-:-:S03]  /*9950*/  IMAD.WIDE R30, R0, 0x4, R4 ;  /* 0x00000004001e7825 */ /* 0x000fc600078e0204 */
[----:B------:R1:W-:Y:S01]  /*9960*/  LDGSTS.E [R74+0x380], [R14.64], !P6 ;  /* 0x003800000e4a7fae */ /* 0x0003e2000f121844 */
[----:B------:R-:W-:Y:S01]  /*9970*/  ISETP.GE.U32.AND P6, PT, R18, 0x7fffffc4, PT ;  /* 0x7fffffc41200780c */ /* 0x000fe20003fc6070 */
[----:B------:R-:W-:Y:S01]  /*9980*/  IMAD.WIDE R28, R0, 0x4, R6 ;  /* 0x00000004001c7825 */ /* 0x000fe200078e0206 */
[----:B------:R-:W-:Y:S01]  /*9990*/  SHF.L.U32 R18, R252, 0x3, RZ ;  /* 0x00000003fc127819 */ /* 0x000fe200000006ff */
[----:B------:R2:W-:Y:S01]  /*99a0*/  STL.64 [R1+0x638], R26 ;  /* 0x0006381a01007387 */ /* 0x0005e20000100a00 */
[----:B------:R-:W-:Y:S01]  /*99b0*/  ISETP.GE.U32.AND P5, PT, R22, 0x7fffffc8, PT ;  /* 0x7fffffc81600780c */ /* 0x000fe20003fa6070 */
[C---:B------:R-:W-:Y:S02]  /*99c0*/  IMAD.WIDE R22, R0.reuse, 0x4, R12 ;  /* 0x0000000400167825 */ /* 0x040fe400078e020c */
[----:B------:R3:W-:Y:S02]  /*99d0*/  STL.64 [R1+0x630], R24 ;  /* 0x0006301801007387 */ /* 0x0007e40000100a00 */
[----:B------:R-:W-:-:S02]  /*99e0*/  IMAD.WIDE R20, R0, 0x4, R14 ;  /* 0x0000000400147825 */ /* 0x000fc400078e020e */
[----:B------:R4:W-:Y:S02]  /*99f0*/  STL.64 [R1+0x190], R34 ;  /* 0x0001902201007387 */ /* 0x0009e40000100a00 */
[C---:B--2---:R-:W-:Y:S02]  /*9a00*/  IMAD.WIDE R26, R0.reuse, 0x4, R8 ;  /* 0x00000004001a7825 */ /* 0x044fe400078e0208 */
[----:B------:R4:W-:Y:S02]  /*9a10*/  LDGSTS.E [R74+0x1000], [R34.64], !P0 ;  /* 0x01000000224a7fae */ /* 0x0009e4000c121844 */
[----:B---3--:R-:W-:Y:S02]  /*9a20*/  IMAD.WIDE R24, R0, 0x4, R10 ;  /* 0x0000000400187825 */ /* 0x008fe400078e020a */
[----:B------:R2:W-:Y:S04]  /*9a30*/  STL.64 [R1+0x188], R32 ;  /* 0x0001882001007387 */ /* 0x0005e80000100a00 */
[----:B------:R2:W-:Y:S01]  /*9a40*/  LDGSTS.E [R74+0x1080], [R32.64], !P0 ;  /* 0x01080000204a7fae */ /* 0x0005e2000c121844 */
[----:B------:R-:W-:-:S03]  /*9a50*/  IMAD.WIDE R36, R18, 0x4, R16 ;  /* 0x0000000412247825 */ /* 0x000fc600078e0210 */
[----:B------:R3:W-:Y:S01]  /*9a60*/  STL.64 [R1+0x180], R30 ;  /* 0x0001801e01007387 */ /* 0x0007e20000100a00 */
[----:B----4-:R-:W-:-:S03]  /*9a70*/  IMAD.WIDE R34, R18, 0x4, R2 ;  /* 0x0000000412227825 */ /* 0x010fc600078e0202 */
[----:B------:R3:W-:Y:S04]  /*9a80*/  LDGSTS.E [R74+0x1100], [R30.64], !P0 ;  /* 0x011000001e4a7fae */ /* 0x0007e8000c121844 */
[----:B------:R4:W-:Y:S01]  /*9a90*/  STL.64 [R1+0x178], R28 ;  /* 0x0001781c01007387 */ /* 0x0009e20000100a00 */
[----:B--2---:R-:W-:-:S03]  /*9aa0*/  IMAD.WIDE R32, R18, 0x4, R4 ;  /* 0x0000000412207825 */ /* 0x004fc600078e0204 */
[----:B------:R4:W-:Y:S04]  /*9ab0*/  LDGSTS.E [R74+0x1180], [R28.64], !P0 ;  /* 0x011800001c4a7fae */ /* 0x0009e8000c121844 */
[----:B------:R2:W-:Y:S01]  /*9ac0*/  STL.64 [R1+0x170], R26 ;  /* 0x0001701a01007387 */ /* 0x0005e20000100a00 */
[----:B---3--:R-:W-:-:S03]  /*9ad0*/  IMAD.WIDE R30, R18, 0x4, R6 ;  /* 0x00000004121e7825 */ /* 0x008fc600078e0206 */
[----:B------:R2:W-:Y:S04]  /*9ae0*/  LDGSTS.E [R74+0x1200], [R26.64], !P0 ;  /* 0x012000001a4a7fae */ /* 0x0005e8000c121844 */
[----:B------:R3:W-:Y:S01]  /*9af0*/  STL.64 [R1+0x168], R24 ;  /* 0x0001681801007387 */ /* 0x0007e20000100a00 */
[----:B----4-:R-:W-:-:S03]  /*9b00*/  IMAD.WIDE R28, R18, 0x4, R8 ;  /* 0x00000004121c7825 */ /* 0x010fc600078e0208 */
[----:B------:R3:W-:Y:S04]  /*9b10*/  LDGSTS.E [R74+0x1280], [R24.64], !P0 ;  /* 0x01280000184a7fae */ /* 0x0007e8000c121844 */
[----:B------:R4:W-:Y:S01]  /*9b20*/  STL.64 [R1+0x160], R22 ;  /* 0x0001601601007387 */ /* 0x0009e20000100a00 */
[----:B--2---:R-:W-:-:S03]  /*9b30*/  IMAD.WIDE R26, R18, 0x4, R10 ;  /* 0x00000004121a7825 */ /* 0x004fc600078e020a */
[----:B------:R4:W-:Y:S04]  /*9b40*/  LDGSTS.E [R74+0x1300], [R22.64], !P0 ;  /* 0x01300000164a7fae */ /* 0x0009e8000c121844 */
[----:B------:R2:W-:Y:S01]  /*9b50*/  STL.64 [R1+0x158], R20 ;  /* 0x0001581401007387 */ /* 0x0005e20000100a00 */
[----:B---3--:R-:W-:-:S03]  /*9b60*/  IMAD R24, R252, 0xc, RZ ;  /* 0x0000000cfc187824 */ /* 0x008fc600078e02ff */
[----:B------:R2:W-:Y:S01]  /*9b70*/  LDGSTS.E [R74+0x1380], [R20.64], !P0 ;  /* 0x01380000144a7fae */ /* 0x0005e2000c121844 */
[----:B------:R-:W-:-:S03]  /*9b80*/  IADD3 R19, R148, -0x2, RZ ;  /* 0xfffffffe94137810 */ /* 0x000fc60007ffe0ff */
[----:B------:R-:W-:Y:S01]  /*9b90*/  STL.64 [R1+0xd0], R36 ;  /* 0x0000d02401007387 */ /* 0x000fe20000100a00 */
[----:B----4-:R-:W-:-:S03]  /*9ba0*/  IMAD.WIDE R22, R18, 0x4, R12 ;  /* 0x0000000412167825 */ /* 0x010fc600078e020c */
[----:B------:R3:W-:Y:S04]  /*9bb0*/  LDGSTS.E [R74+0x2000], [R36.64], !P2 ;  /* 0x02000000244a7fae */ /* 0x0007e8000d121844 */
[----:B------:R-:W-:Y:S01]  /*9bc0*/  STL.64 [R1+0xc8], R34 ;  /* 0x0000c82201007387 */ /* 0x000fe20000100a00 */
[----:B--2---:R-:W-:-:S03]  /*9bd0*/  IMAD.WIDE R20, R18, 0x4, R14 ;  /* 0x0000000412147825 */ /* 0x004fc600078e020e */
[----:B------:R2:W-:Y:S04]  /*9be0*/  LDGSTS.E [R74+0x2080], [R34.64], !P2 ;  /* 0x02080000224a7fae */ /* 0x0005e8000d121844 */
[----:B------:R-:W-:Y:S04]  /*9bf0*/  STL.64 [R1+0xc0], R32 ;  /* 0x0000c02001007387 */ /* 0x000fe80000100a00 */
[----:B------:R4:W-:Y:S04]  /*9c00*/  LDGSTS.E [R74+0x2100], [R32.64], !P2 ;  /* 0x02100000204a7fae */ /* 0x0009e8000d121844 */
[----:B------:R1:W-:Y:S04]  /*9c10*/  STL.64 [R1+0xb8], R30 ;  /* 0x0000b81e01007387 */ /* 0x0003e80000100a00 */
[----:B------:R1:W-:Y:S01]  /*9c20*/  LDGSTS.E [R74+0x2180], [R30.64], !P2 ;  /* 0x021800001e4a7fae */ /* 0x0003e2000d121844 */
[----:B------:R-:W-:-:S03]  /*9c30*/  ISETP.GE.U32.AND P0, PT, R19, 0x7fffffdf, PT ;  /* 0x7fffffdf1300780c */ /* 0x000fc60003f06070 */
[----:B------:R2:W-:Y:S01]  /*9c40*/  STL.64 [R1+0xb0], R28 ;  /* 0x0000b01c01007387 */ /* 0x0005e20000100a00 */
[----:B------:R-:W-:-:S03]  /*9c50*/  IMAD.WIDE R250, R24, 0x4, R6 ;  /* 0x0000000418fa7825 */ /* 0x000fc600078e0206 */
[----:B------:R2:W-:Y:S01]  /*9c60*/  LDGSTS.E [R74+0x2200], [R28.64], !P2 ;  /* 0x022000001c4a7fae */ /* 0x0005e2000d121844 */
[----:B-1----:R-:W-:-:S03]  /*9c70*/  IMAD.WIDE R30, R24, 0x4, R16 ;  /* 0x00000004181e7825 */ /* 0x002fc600078e0210 */
[----:B------:R1:W-:Y:S01]  /*9c80*/  STL.64 [R1+0xa8], R26 ;  /* 0x0000a81a01007387 */ /* 0x0003e20000100a00 */
[----:B------:R-:W-:-:S03]  /*9c90*/  IADD3 R146, R148, -0x15, RZ ;  /* 0xffffffeb94927810 */ /* 0x000fc60007ffe0ff */
[----:B------:R1:W-:Y:S01]  /*9ca0*/  LDGSTS.E [R74+0x2280], [R26.64], !P2 ;  /* 0x022800001a4a7fae */ /* 0x0003e2000d121844 */
[----:B--2---:R-:W-:-:S03]  /*9cb0*/  IMAD.WIDE R28, R24, 0x4, R2 ;  /* 0x00000004181c7825 */ /* 0x004fc600078e0202 */
[----:B------:R2:W-:Y:S01]  /*9cc0*/  STL.64 [R1+0xa0], R22 ;  /* 0x0000a01601007387 */ /* 0x0005e20000100a00 */
[----:B------:R-:W-:-:S03]  /*9cd0*/  IMAD.SHL.U32 R40, R252, 0x10, RZ ;  /* 0x00000010fc287824 */ /* 0x000fc600078e00ff */
[----:B------:R2:W-:Y:S01]  /*9ce0*/  LDGSTS.E [R74+0x2300], [R22.64], !P2 ;  /* 0x02300000164a7fae */ /* 0x0005e2000d121844 */
[----:B------:R-:W-:-:S04]  /*9cf0*/  IMAD.WIDE R18, R24, 0x4, R8 ;  /* 0x0000000418127825 */ /* 0x000fc800078e0208 */
[C---:B-1----:R-:W-:Y:S01]  /*9d00*/  IMAD.WIDE R26, R24.reuse, 0x4, R4 ;  /* 0x00000004181a7825 */ /* 0x042fe200078e0204 */
[----:B------:R1:W-:Y:S04]  /*9d10*/  STL.64 [R1+0x98], R20 ;  /* 0x0000981401007387 */ /* 0x0003e80000100a00 */
[----:B------:R1:W-:Y:S01]  /*9d20*/  LDGSTS.E [R74+0x2380], [R20.64], !P2 ;  /* 0x02380000144a7fae */ /* 0x0003e2000d121844 */
[----:B--2---:R-:W-:-:S03]  /*9d30*/  IMAD.WIDE R22, R24, 0x4, R12 ;  /* 0x0000000418167825 */ /* 0x004fc600078e020c */
[----:B------:R2:W-:Y:S01]  /*9d40*/  STL.64 [R1+0x10], R30 ;  /* 0x0000101e01007387 */ /* 0x0005e20000100a00 */
[----:B------:R-:W-:-:S03]  /*9d50*/  ISETP.GE.U32.AND P4, PT, R146, 0x7fffffcc, PT ;  /* 0x7fffffcc9200780c */ /* 0x000fc60003f86070 */
[----:B------:R2:W-:Y:S01]  /*9d60*/  LDGSTS.E [R74+0x3000], [R30.64], !P1 ;  /* 0x030000001e4a7fae */ /* 0x0005e2000c921844 */
[----:B-1----:R-:W-:-:S03]  /*9d70*/  IMAD.WIDE R20, R24, 0x4, R10 ;  /* 0x0000000418147825 */ /* 0x002fc600078e020a */
[----:B------:R1:W-:Y:S01]  /*9d80*/  STL.64 [R1+0x8], R28 ;  /* 0x0000081c01007387 */ /* 0x0003e20000100a00 */
[----:B------:R-:W-:-:S03]  /*9d90*/  IMAD.WIDE R24, R24, 0x4, R14 ;  /* 0x0000000418187825 */ /* 0x000fc600078e020e */
[----:B------:R1:W-:Y:S04]  /*9da0*/  LDGSTS.E [R74+0x3080], [R28.64], !P1 ;  /* 0x030800001c4a7fae */ /* 0x0003e8000c921844 */
[----:B------:R3:W-:Y:S01]  /*9db0*/  STL.64 [R1], R26 ;  /* 0x0000001a01007387 */ /* 0x0007e20000100a00 */
[----:B--2---:R-:W-:-:S03]  /*9dc0*/  IMAD.WIDE R30, R40, 0x4, R4 ;  /* 0x00000004281e7825 */ /* 0x004fc600078e0204 */
[----:B------:R3:W-:Y:S01]  /*9dd0*/  LDGSTS.E [R74+0x3100], [R26.64], !P1 ;  /* 0x031000001a4a7fae */ /* 0x0007e2000c921844 */
[----:B----4-:R-:W-:-:S03]  /*9de0*/  IMAD.WIDE R32, R40, 0x4, R6 ;  /* 0x0000000428207825 */ /* 0x010fc600078e0206 */
[----:B------:R2:W-:Y:S01]  /*9df0*/  LDGSTS.E [R74+0x3180], [R250.64], !P1 ;  /* 0x03180000fa4a7fae */ /* 0x0005e2000c921844 */
[----:B-1----:R-:W-:-:S03]  /*9e00*/  IMAD.WIDE R28, R40, 0x4, R2 ;  /* 0x00000004281c7825 */ /* 0x002fc600078e0202 */
[----:B------:R2:W-:Y:S01]  /*9e10*/  STL.64 [R1+0x24f8], R250 ;  /* 0x0024f8fa01007387 */ /* 0x0005e20000100a00 */
[----:B---3--:R-:W-:-:S03]  /*9e20*/  IMAD.WIDE R26, R40, 0x4, R16 ;  /* 0x00000004281a7825 */ /* 0x008fc600078e0210 */
[----:B------:R1:W-:Y:S04]  /*9e30*/  LDGSTS.E [R74+0x3200], [R18.64], !P1 ;  /* 0x03200000124a7fae */ /* 0x0003e8000c921844 */
[----:B------:R1:W-:Y:S01]  /*9e40*/  STL.64 [R1+0x2500], R18 ;  /* 0x0025001201007387 */ /* 0x0003e20000100a00 */
[----:B------:R-:W-:-:S03]  /*9e50*/  IMAD R56, R252, 0x14, RZ ;  /* 0x00000014fc387824 */ /* 0x000fc600078e02ff */
[----:B------:R3:W-:Y:S01]  /*9e60*/  LDGSTS.E [R74+0x3280], [R20.64], !P1 ;  /* 0x03280000144a7fae */ /* 0x0007e2000c921844 */
[----:B------:R-:W-:-:S03]  /*9e70*/  IMAD.WIDE R34, R40, 0x4, R8 ;  /* 0x0000000428227825 */ /* 0x000fc600078e0208 */
[----:B------:R-:W-:Y:S01]  /*9e80*/  STL.64 [R1+0x2508], R20 ;  /* 0x0025081401007387 */ /* 0x000fe20000100a00 */
[----:B------:R-:W-:-:S03]  /*9e90*/  IMAD.WIDE R36, R40, 0x4, R10 ;  /* 0x0000000428247825 */ /* 0x000fc600078e020a */
[----:B------:R3:W-:Y:S01]  /*9ea0*/  LDGSTS.E [R74+0x3300], [R22.64], !P1 ;  /* 0x03300000164a7fae */ /* 0x0007e2000c921844 */
[----:B------:R-:W-:-:S03]  /*9eb0*/  IMAD.WIDE R38, R40, 0x4, R12 ;  /* 0x0000000428267825 */ /* 0x000fc600078e020c */
[----:B------:R-:W-:Y:S01]  /*9ec0*/  STL.64 [R1+0x2510], R22 ;  /* 0x0025101601007387 */ /* 0x000fe20000100a00 */
[----:B------:R-:W-:-:S03]  /*9ed0*/  IMAD.WIDE R40, R40, 0x4, R14 ;  /* 0x0000000428287825 */ /* 0x000fc600078e020e */
[----:B------:R3:W-:Y:S04]  /*9ee0*/  LDGSTS.E [R74+0x3380], [R24.64], !P1 ;  /* 0x03380000184a7fae */ /* 0x0007e8000c921844 */
        /* <DEDUP_REMOVED lines=13> */
[----:B------:R-:W-:-:S03]  /*9fc0*/  IMAD R72, R252, 0x18, RZ ;  /* 0x00000018fc487824 */ /* 0x000fc600078e02ff */
[----:B------:R3:W-:Y:S01]  /*9fd0*/  LDGSTS.E [R74+0x4200], [R34.64], !P3 ;  /* 0x04200000224a7fae */ /* 0x0007e2000d921844 */
[----:B------:R-:W-:-:S03]  /*9fe0*/  IMAD.WIDE R50, R56, 0x4, R8 ;  /* 0x0000000438327825 */ /* 0x000fc600078e0208 */
[----:B------:R-:W-:Y:S01]  /*9ff0*/  STL.64 [R1+0x2538], R34 ;  /* 0x0025382201007387 */ /* 0x000fe20000100a00 */
[----:B------:R-:W-:-:S03]  /*a000*/  IADD3 R0, R148, -0x6, RZ ;  /* 0xfffffffa94007810 */ /* 0x000fc60007ffe0ff */
        /* <DEDUP_REMOVED lines=12> */
[----:B------:R-:W-:-:S03]  /*a0d0*/  ISETP.GE.U32.AND P2, PT, R0, 0x7fffffdb, PT ;  /* 0x7fffffdb0000780c */ /* 0x000fc60003f46070 */
[----:B------:R3:W-:Y:S01]  /*a0e0*/  LDGSTS.E [R74+0x5080], [R44.64], !P4 ;  /* 0x050800002c4a7fae */ /* 0x0007e2000e121844 */
[----:B------:R-:W-:-:S03]  /*a0f0*/  IMAD.WIDE R60, R72, 0x4, R2 ;  /* 0x00000004483c7825 */ /* 0x000fc600078e0202 */
[----:B------:R-:W-:Y:S01]  /*a100*/  STL.64 [R1+0x2560], R44 ;  /* 0x0025602c01007387 */ /* 0x000fe20000100a00 */
[----:B------:R-:W-:-:S03]  /*a110*/  IADD3 R0, R148, -0xa, RZ ;  /* 0xfffffff694007810 */ /* 0x000fc60007ffe0ff */
[----:B------:R3:W-:Y:S01]  /*a120*/  LDGSTS.E [R74+0x5100], [R46.64], !P4 ;  /* 0x051000002e4a7fae */ /* 0x0007e2000e121844 */
[----:B--2---:R-:W-:-:S03]  /*a130*/  IMAD.MOV.U32 R251, RZ, RZ, c[0x0][0x180] ;  /* 0x00006000fffb7624 */ /* 0x004fc600078e00ff */
[----:B------:R-:W-:Y:S01]  /*a140*/  STL.64 [R1+0x2568], R46 ;  /* 0x0025682e01007387 */ /* 0x000fe20000100a00 */
[----:B------:R-:W-:-:S03]  /*a150*/  IMAD.WIDE R62, R72, 0x4, R4 ;  /* 0x00000004483e7825 */ /* 0x000fc600078e0204 */
[----:B------:R3:W-:Y:S01]  /*a160*/  LDGSTS.E [R74+0x5180], [R48.64], !P4 ;  /* 0x05180000304a7fae */ /* 0x0007e2000e121844 */
[----:B------:R-:W-:-:S03]  /*a170*/  IMAD.WIDE R64, R72, 0x4, R6 ;  /* 0x0000000448407825 */ /* 0x000fc600078e0206 */
[----:B------:R-:W-:Y:S01]  /*a180*/  STL.64 [R1+0x2570], R48 ;  /* 0x0025703001007387 */ /* 0x000fe20000100a00 */
[----:B-1----:R-:W-:-:S03]  /*a190*/  LOP3.LUT R19, R147, 0x1f, RZ, 0xc0, !PT ;  /* 0x0000001f93137812 */ /* 0x002fc600078ec0ff */
[----:B------:R3:W-:Y:S04]  /*a1a0*/  LDGSTS.E [R74+0x5200], [R50.64], !P4 ;  /* 0x05200000324a7fae */ /* 0x0007e8000e121844 */
[----:B------:R-:W-:Y:S04]  /*a1b0*/  STL.64 [R1+0x2578], R50 ;  /* 0x0025783201007387 */ /* 0x000fe80000100a00 */
[----:B------:R3:W-:Y:S04]  /*a1c0*/  LDGSTS.E [R74+0x5280], [R52.64], !P4 ;  /* 0x05280000344a7fae */ /* 0x0007e8000e121844 */
[----:B------:R-:W-:Y:S01]  /*a1d0*/  STL.64 [R1+0x2580], R52 ;  /* 0x0025803401007387 */ /* 0x000fe20000100a00 */
[----:B------:R-:W-:-:S03]  /*a1e0*/  ISETP.GE.U32.AND P1, PT, R0, 0x7fffffd7, PT ;  /* 0x7fffffd70000780c */ /* 0x000fc60003f26070 */
[----:B------:R3:W-:Y:S04]  /*a1f0*/  LDGSTS.E [R74+0x5300], [R54.64], !P4 ;  /* 0x05300000364a7fae */ /* 0x0007e8000e121844 */
[----:B------:R-:W-:Y:S01]  /*a200*/  STL.64 [R1+0x2588], R54 ;  /* 0x0025883601007387 */ /* 0x000fe20000100a00 */
[----:B------:R-:W-:-:S03]  /*a210*/  IADD3 R0, R251, -0xe, RZ ;  /* 0xfffffff2fb007810 */ /* 0x000fc60007ffe0ff */
[----:B------:R3:W-:Y:S04]  /*a220*/  LDGSTS.E [R74+0x5380], [R56.64], !P4 ;  /* 0x05380000384a7fae */ /* 0x0007e8000e121844 */
[----:B------:R-:W-:Y:S04]  /*a230*/  STL.64 [R1+0x2590], R56 ;  /* 0x0025903801007387 */ /* 0x000fe80000100a00 */
[----:B------:R3:W-:Y:S04]  /*a240*/  LDGSTS.E [R74+0x6000], [R58.64], !P5 ;  /* 0x060000003a4a7fae */ /* 0x0007e8000e921844 */
[----:B------:R-:W-:Y:S01]  /*a250*/  STL.64 [R1+0x2598], R58 ;  /* 0x0025983a01007387 */ /* 0x000fe20000100a00 */
[----:B------:R-:W-:-:S03]  /*a260*/  IMAD R88, R252, 0x1c, RZ ;  /* 0x0000001cfc587824 */ /* 0x000fc600078e02ff */
[----:B------:R3:W-:Y:S01]  /*a270*/  LDGSTS.E [R74+0x6080], [R60.64], !P5 ;  /* 0x060800003c4a7fae */ /* 0x0007e2000e921844 */
[----:B------:R-:W-:-:S03]  /*a280*/  IMAD.WIDE R66, R72, 0x4, R8 ;  /* 0x0000000448427825 */ /* 0x000fc600078e0208 */
[----:B------:R-:W-:Y:S01]  /*a290*/  STL.64 [R1+0x25a0], R60 ;  /* 0x0025a03c01007387 */ /* 0x000fe20000100a00 */
[----:B------:R-:W-:-:S03]  /*a2a0*/  IMAD.WIDE R68, R72, 0x4, R10 ;  /* 0x0000000448447825 */ /* 0x000fc600078e020a */
[----:B------:R3:W-:Y:S04]  /*a2b0*/  LDGSTS.E [R74+0x6100], [R62.64], !P5 ;  /* 0x061000003e4a7fae */ /* 0x0007e8000e921844 */
[----:B------:R-:W-:Y:S01]  /*a2c0*/  STL.64 [R1+0x25a8], R62 ;  /* 0x0025a83e01007387 */ /* 0x000fe20000100a00 */
[----:B------:R-:W-:-:S03]  /*a2d0*/  ISETP.GE.U32.AND P3, PT, R0, 0x7fffffd3, PT ;  /* 0x7fffffd30000780c */ /* 0x000fc60003f66070 */
[----:B------:R1:W-:Y:S01]  /*a2e0*/  LDGSTS.E [R74+0x6180], [R64.64], !P5 ;  /* 0x06180000404a7fae */ /* 0x0003e2000e921844 */
[----:B------:R-:W-:-:S03]  /*a2f0*/  IMAD.WIDE R70, R72, 0x4, R12 ;  /* 0x0000000448467825 */ /* 0x000fc600078e020c */
[----:B------:R1:W-:Y:S01]  /*a300*/  STL.64 [R1+0x25b0], R64 ;  /* 0x0025b04001007387 */ /* 0x0003e20000100a00 */
[----:B------:R-:W-:Y:S01]  /*a310*/  IADD3 R0, R251, -0x12, RZ ;  /* 0xffffffeefb007810 */ /* 0x000fe20007ffe0ff */
[----:B------:R-:W-:-:S04]  /*a320*/  IMAD.WIDE R72, R72, 0x4, R14 ;  /* 0x0000000448487825 */ /* 0x000fc800078e020e */
[----:B------:R-:W-:-:S04]  /*a330*/  IMAD.WIDE R76, R88, 0x4, R2 ;  /* 0x00000004584c7825 */ /* 0x000fc800078e0202 */
[----:B-1----:R-:W-:Y:S02]  /*a340*/  IMAD.SHL.U32 R65, R19, 0x4, RZ ;  /* 0x0000000413417824 */ /* 0x002fe400078e00ff */
[----:B---3--:R-:W-:Y:S01]  /*a350*/  IMAD.WIDE R74, R88, 0x4, R16 ;  /* 0x00000004584a7825 */ /* 0x008fe200078e0210 */
[----:B------:R-:W-:Y:S02]  /*a360*/  ISETP.GE.U32.AND P4, PT, R0, 0x7fffffcf, PT ;  /* 0x7fffffcf0000780c */ /* 0x000fe40003f86070 */
[----:B------:R1:W-:Y:S01]  /*a370*/  LDGSTS.E [R65+0x6200], [R66.64], !P5 ;  /* 0x0620000042417fae */ /* 0x0003e2000e921844 */
[C---:B------:R-:W-:Y:S01]  /*a380*/  IMAD.WIDE R78, R88.reuse, 0x4, R4 ;  /* 0x00000004584e7825 */ /* 0x040fe200078e0204 */
[----:B------:R-:W-:Y:S02]  /*a390*/  IADD3 R0, R251, -0x16, RZ ;  /* 0xffffffeafb007810 */ /* 0x000fe40007ffe0ff */
[----:B------:R2:W-:Y:S01]  /*a3a0*/  LDGSTS.E [R65+0x6280], [R68.64], !P5 ;  /* 0x0628000044417fae */ /* 0x0005e2000e921844 */
[----:B------:R-:W-:-:S03]  /*a3b0*/  IMAD.WIDE R80, R88, 0x4, R6 ;  /* 0x0000000458507825 */ /* 0x000fc600078e0206 */
[----:B------:R3:W-:Y:S01]  /*a3c0*/  LDGSTS.E [R65+0x6300], [R70.64], !P5 ;  /* 0x0630000046417fae */ /* 0x0007e2000e921844 */
[----:B------:R-:W-:-:S03]  /*a3d0*/  IMAD.WIDE R82, R88, 0x4, R8 ;  /* 0x0000000458527825 */ /* 0x000fc600078e0208 */
[----:B------:R4:W-:Y:S01]  /*a3e0*/  LDGSTS.E [R65+0x6380], [R72.64], !P5 ;  /* 0x0638000048417fae */ /* 0x0009e2000e921844 */
[----:B------:R-:W-:-:S03]  /*a3f0*/  IMAD.WIDE R84, R88, 0x4, R10 ;  /* 0x0000000458547825 */ /* 0x000fc600078e020a */
[----:B------:R-:W-:Y:S01]  /*a400*/  STL.64 [R1+0x25b8], R66 ;  /* 0x0025b84201007387 */ /* 0x000fe20000100a00 */
[----:B------:R-:W-:-:S03]  /*a410*/  IMAD.WIDE R86, R88, 0x4, R12 ;  /* 0x0000000458567825 */ /* 0x000fc600078e020c */
[----:B------:R1:W-:Y:S01]  /*a420*/  LDGSTS.E [R65+0x7000], [R74.64], !P6 ;  /* 0x070000004a417fae */ /* 0x0003e2000f121844 */
[----:B------:R-:W-:Y:S01]  /*a430*/  IMAD.WIDE R88, R88, 0x4, R14 ;  /* 0x0000000458587825 */ /* 0x000fe200078e020e */
[----:B------:R-:W-:Y:S02]  /*a440*/  ISETP.GE.U32.AND P5, PT, R0, 0x7fffffcb, PT ;  /* 0x7fffffcb0000780c */ /* 0x000fe40003fa6070 */
[----:B------:R-:W-:Y:S01]  /*a450*/  STL.64 [R1+0x25c0], R68 ;  /* 0x0025c04401007387 */ /* 0x000fe20000100a00 */
[----:B------:R-:W-:Y:S01]  /*a460*/  LOP3.LUT R250, R65, 0x20, RZ, 0x3c, !PT ;  /* 0x0000002041fa7812 */ /* 0x000fe200078e3cff */
[C---:B------:R-:W-:Y:S02]  /*a470*/  IMAD.WIDE R34, R252.reuse, 0x4, R16 ;  /* 0x00000004fc227825 */ /* 0x040fe400078e0210 */
[----:B------:R1:W-:Y:S01]  /*a480*/  LDGSTS.E [R65+0x7080], [R76.64], !P6 ;  /* 0x070800004c417fae */ /* 0x0003e2000f121844 */
[----:B------:R-:W-:Y:S01]  /*a490*/  IADD3 R0, R251, -0x1a, RZ ;  /* 0xffffffe6fb007810 */ /* 0x000fe20007ffe0ff */
[----:B------:R-:W-:-:S02]  /*a4a0*/  IMAD.WIDE R32, R252, 0x4, R2 ;  /* 0x00000004fc207825 */ /* 0x000fc400078e0202 */
[----:B------:R-:W-:Y:S04]  /*a4b0*/  STL.64 [R1+0x25c8], R70 ;  /* 0x0025c84601007387 */ /* 0x000fe80000100a00 */
[----:B------:R1:W-:Y:S01]  /*a4c0*/  LDGSTS.E [R65+0x7100], [R78.64], !P6 ;  /* 0x071000004e417fae */ /* 0x0003e2000f121844 */
[----:B------:R-:W-:-:S03]  /*a4d0*/  IMAD.WIDE R30, R252, 0x4, R4 ;  /* 0x00000004fc1e7825 */ /* 0x000fc600078e0204 */
[----:B------:R-:W-:Y:S01]  /*a4e0*/  STL.64 [R1+0x25d0], R72 ;  /* 0x0025d04801007387 */ /* 0x000fe20000100a00 */
[----:B------:R-:W-:-:S03]  /*a4f0*/  IMAD.WIDE R28, R252, 0x4, R6 ;  /* 0x00000004fc1c7825 */ /* 0x000fc600078e0206 */
[----:B------:R1:W-:Y:S01]  /*a500*/  LDGSTS.E [R65+0x7180], [R80.64], !P6 ;  /* 0x0718000050417fae */ /* 0x0003e2000f121844 */
[----:B------:R-:W-:-:S03]  /*a510*/  IMAD.WIDE R26, R252, 0x4, R8 ;  /* 0x00000004fc1a7825 */ /* 0x000fc600078e0208 */
[----:B------:R-:W-:Y:S04]  /*a520*/  STL.64 [R1+0x25d8], R74 ;  /* 0x0025d84a01007387 */ /* 0x000fe80000100a00 */
        /* <DEDUP_REMOVED lines=10> */
[----:B------:R-:W-:Y:S01]  /*a5d0*/  ISETP.GE.U32.AND P6, PT, R0, 0x7fffffc7, PT ;  /* 0x7fffffc70000780c */ /* 0x000fe20003fc6070 */
[----:B------:R-:W-:Y:S02]  /*a5e0*/  IMAD R0, R252, 0x5, RZ ;  /* 0x00000005fc007824 */ /* 0x000fe400078e02ff */
[----:B------:R-:W-:Y:S04]  /*a5f0*/  STL.64 [R1+0x25f8], R82 ;  /* 0x0025f85201007387 */ /* 0x000fe80000100a00 */
[----:B------:R1:W-:Y:S01]  /*a600*/  LDGSTS.E [R250+0x400], [R34.64], !P0 ;  /* 0x0040000022fa7fae */ /* 0x0003e2000c121844 */
[----:B------:R-:W-:-:S03]  /*a610*/  IADD3 R90, R251, -0x1e, RZ ;  /* 0xffffffe2fb5a7810 */ /* 0x000fc60007ffe0ff */
[----:B------:R-:W-:Y:S04]  /*a620*/  STL.64 [R1+0x2600], R84 ;  /* 0x0026005401007387 */ /* 0x000fe80000100a00 */
[----:B------:R1:W-:Y:S04]  /*a630*/  LDGSTS.E [R250+0x480], [R32.64], !P0 ;  /* 0x0048000020fa7fae */ /* 0x0003e8000c121844 */
[----:B------:R-:W-:Y:S04]  /*a640*/  STL.64 [R1+0x2608], R86 ;  /* 0x0026085601007387 */ /* 0x000fe80000100a00 */
[----:B------:R1:W-:Y:S04]  /*a650*/  LDGSTS.E [R250+0x500], [R30.64], !P0 ;  /* 0x005000001efa7fae */ /* 0x0003e8000c121844 */
[----:B------:R-:W-:Y:S04]  /*a660*/  STL.64 [R1+0x2610], R88 ;  /* 0x0026105801007387 */ /* 0x000fe80000100a00 */
[----:B------:R1:W-:Y:S04]  /*a670*/  LDGSTS.E [R250+0x580], [R28.64], !P0 ;  /* 0x005800001cfa7fae */ /* 0x0003e8000c121844 */
[----:B------:R1:W-:Y:S04]  /*a680*/  STL.64 [R1+0x210], R34 ;  /* 0x0002102201007387 */ /* 0x0003e80000100a00 */
[----:B------:R2:W-:Y:S04]  /*a690*/  LDGSTS.E [R250+0x600], [R26.64], !P0 ;  /* 0x006000001afa7fae */ /* 0x0005e8000c121844 */
[----:B------:R2:W-:Y:S04]  /*a6a0*/  STL.64 [R1+0x208], R32 ;  /* 0x0002082001007387 */ /* 0x0005e80000100a00 */
[----:B------:R3:W-:Y:S01]  /*a6b0*/  LDGSTS.E [R250+0x680], [R24.64], !P0 ;  /* 0x0068000018fa7fae */ /* 0x0007e2000c121844 */
[----:B-1----:R-:W-:-:S03]  /*a6c0*/  IMAD.WIDE R34, R0, 0x4, R16 ;  /* 0x0000000400227825 */ /* 0x002fc600078e0210 */
[----:B------:R1:W-:Y:S04]  /*a6d0*/  STL.64 [R1+0x200], R30 ;  /* 0x0002001e01007387 */ /* 0x0003e80000100a00 */
[----:B------:R3:W-:Y:S01]  /*a6e0*/  LDGSTS.E [R250+0x700], [R22.64], !P0 ;  /* 0x0070000016fa7fae */ /* 0x0007e2000c121844 */
[----:B--2---:R-:W-:-:S03]  /*a6f0*/  IMAD.WIDE R32, R0, 0x4, R2 ;  /* 0x0000000400207825 */ /* 0x004fc600078e0202 */
[----:B------:R2:W-:Y:S04]  /*a700*/  STL.64 [R1+0x1f8], R28 ;  /* 0x0001f81c01007387 */ /* 0x0005e80000100a00 */
[----:B------:R3:W-:Y:S01]  /*a710*/  LDGSTS.E [R250+0x780], [R20.64], !P0 ;  /* 0x0078000014fa7fae */ /* 0x0007e2000c121844 */
[----:B-1----:R-:W-:Y:S01]  /*a720*/  IMAD.WIDE R30, R0, 0x4, R4 ;  /* 0x00000004001e7825 */ /* 0x002fe200078e0204 */
[----:B------:R-:W-:Y:S02]  /*a730*/  ISETP.GE.U32.AND P0, PT, R90, 0x7fffffc3, PT ;  /* 0x7fffffc35a00780c */ /* 0x000fe40003f06070 */
[----:B------:R1:W-:Y:S01]  /*a740*/  STL.64 [R1+0x1f0], R26 ;  /* 0x0001f01a01007387 */ /* 0x0003e20000100a00 */
[----:B------:R-:W-:Y:S02]  /*a750*/  IMAD R90, R252, 0x9, RZ ;  /* 0x00000009fc5a7824 */ /* 0x000fe400078e02ff */
[C---:B--2---:R-:W-:Y:S01]  /*a760*/  IMAD.WIDE R28, R0.reuse, 0x4, R6 ;  /* 0x00000004001c7825 */ /* 0x044fe200078e0206 */
[----:B------:R3:W-:Y:S04]  /*a770*/  STL.64 [R1+0x1e8], R24 ;  /* 0x0001e81801007387 */ /* 0x0007e80000100a00 */
[----:B------:R2:W-:Y:S01]  /*a780*/  STL.64 [R1+0x1e0], R22 ;  /* 0x0001e01601007387 */ /* 0x0005e20000100a00 */
[----:B-1----:R-:W-:-:S03]  /*a790*/  IMAD.WIDE R26, R0, 0x4, R8 ;  /* 0x00000004001a7825 */ /* 0x002fc600078e0208 */
[----:B------:R1:W-:Y:S01]  /*a7a0*/  LDGSTS.E [R250+0x1400], [R34.64], !P2 ;  /* 0x0140000022fa7fae */ /* 0x0003e2000d121844 */
[----:B---3--:R-:W-:-:S03]  /*a7b0*/  IMAD.WIDE R24, R0, 0x4, R10 ;  /* 0x0000000400187825 */ /* 0x008fc600078e020a */
[----:B------:R3:W-:Y:S01]  /*a7c0*/  STL.64 [R1+0x1d8], R20 ;  /* 0x0001d81401007387 */ /* 0x0007e20000100a00 */
[----:B--2---:R-:W-:-:S03]  /*a7d0*/  IMAD.WIDE R22, R0, 0x4, R12 ;  /* 0x0000000400167825 */ /* 0x004fc600078e020c */
[----:B------:R2:W-:Y:S04]  /*a7e0*/  LDGSTS.E [R250+0x1480], [R32.64], !P2 ;  /* 0x0148000020fa7fae */ /* 0x0005e8000d121844 */
[----:B------:R1:W-:Y:S01]  /*a7f0*/  STL.64 [R1+0x150], R34 ;  /* 0x0001502201007387 */ /* 0x0003e20000100a00 */
[----:B---3--:R-:W-:-:S03]  /*a800*/  IMAD.WIDE R20, R0, 0x4, R14 ;  /* 0x0000000400147825 */ /* 0x008fc600078e020e */
[----:B------:R3:W-:Y:S01]  /*a810*/  LDGSTS.E [R250+0x1500], [R30.64], !P2 ;  /* 0x015000001efa7fae */ /* 0x0007e2000d121844 */
[----:B------:R-:W-:-:S03]  /*a820*/  IADD3 R91, R251, -0x3, RZ ;  /* 0xfffffffdfb5b7810 */ /* 0x000fc60007ffe0ff */
[----:B------:R2:W-:Y:S01]  /*a830*/  STL.64 [R1+0x148], R32 ;  /* 0x0001482001007387 */ /* 0x0005e20000100a00 */
[----:B-1----:R-:W-:-:S03]  /*a840*/  IMAD.WIDE R34, R90, 0x4, R16 ;  /* 0x000000045a227825 */ /* 0x002fc600078e0210 */
[----:B------:R1:W-:Y:S04]  /*a850*/  LDGSTS.E [R250+0x1580], [R28.64], !P2 ;  /* 0x015800001cfa7fae */ /* 0x0003e8000d121844 */
[----:B------:R3:W-:Y:S01]  /*a860*/  STL.64 [R1+0x140], R30 ;  /* 0x0001401e01007387 */ /* 0x0007e20000100a00 */
[----:B------:R-:W-:-:S03]  /*a870*/  IMAD R104, R252, 0xd, RZ ;  /* 0x0000000dfc687824 */ /* 0x000fc600078e02ff */
[----:B------:R1:W-:Y:S01]  /*a880*/  LDGSTS.E [R250+0x1600], [R26.64], !P2 ;  /* 0x016000001afa7fae */ /* 0x0003e2000d121844 */
[----:B--2---:R-:W-:-:S03]  /*a890*/  IMAD.WIDE R32, R90, 0x4, R2 ;  /* 0x000000045a207825 */ /* 0x004fc600078e0202 */
[----:B------:R1:W-:Y:S04]  /*a8a0*/  STL.64 [R1+0x138], R28 ;  /* 0x0001381c01007387 */ /* 0x0003e80000100a00 */
[----:B------:R2:W-:Y:S01]  /*a8b0*/  LDGSTS.E [R250+0x1680], [R24.64], !P2 ;  /* 0x0168000018fa7fae */ /* 0x0005e2000d121844 */
[----:B---3--:R-:W-:-:S03]  /*a8c0*/  IMAD.WIDE R30, R90, 0x4, R4 ;  /* 0x000000045a1e7825 */ /* 0x008fc600078e0204 */
[----:B------:R3:W-:Y:S04]  /*a8d0*/  STL.64 [R1+0x130], R26 ;  /* 0x0001301a01007387 */ /* 0x0007e80000100a00 */
[----:B------:R2:W-:Y:S01]  /*a8e0*/  LDGSTS.E [R250+0x1700], [R22.64], !P2 ;  /* 0x0170000016fa7fae */ /* 0x0005e2000d121844 */
[----:B-1----:R-:W-:-:S03]  /*a8f0*/  IMAD.WIDE R28, R90, 0x4, R6 ;  /* 0x000000045a1c7825 */ /* 0x002fc600078e0206 */
[----:B------:R2:W-:Y:S04]  /*a900*/  STL.64 [R1+0x128], R24 ;  /* 0x0001281801007387 */ /* 0x0005e80000100a00 */
[----:B------:R1:W-:Y:S01]  /*a910*/  LDGSTS.E [R250+0x1780], [R20.64], !P2 ;  /* 0x0178000014fa7fae */ /* 0x0003e2000d121844 */
[C---:B---3--:R-:W-:Y:S01]  /*a920*/  IMAD.WIDE R26, R90.reuse, 0x4, R8 ;  /* 0x000000045a1a7825 */ /* 0x048fe200078e0208 */
[----:B------:R-:W-:Y:S02]  /*a930*/  ISETP.GE.U32.AND P2, PT, R91, 0x7fffffde, PT ;  /* 0x7fffffde5b00780c */ /* 0x000fe40003f46070 */
[----:B------:R3:W-:Y:S01]  /*a940*/  STL.64 [R1+0x120], R22 ;  /* 0x0001201601007387 */ /* 0x0007e20000100a00 */
[----:B--2---:R-:W-:-:S03]  /*a950*/  IMAD.WIDE R24, R90, 0x4, R10 ;  /* 0x000000045a187825 */ /* 0x004fc600078e020a */
[----:B------:R2:W-:Y:S04]  /*a960*/  LDGSTS.E [R250+0x2400], [R34.64], !P1 ;  /* 0x0240000022fa7fae */ /* 0x0005e8000c921844 */
[----:B------:R1:W-:Y:S01]  /*a970*/  STL.64 [R1+0x118], R20 ;  /* 0x0001181401007387 */ /* 0x0003e20000100a00 */
[----:B---3--:R-:W-:-:S03]  /*a980*/  IMAD.WIDE R22, R90, 0x4, R12 ;  /* 0x000000045a167825 */ /* 0x008fc600078e020c */
[----:B------:R3:W-:Y:S04]  /*a990*/  LDGSTS.E [R250+0x2480], [R32.64], !P1 ;  /* 0x0248000020fa7fae */ /* 0x0007e8000c921844 */
[----:B------:R2:W-:Y:S01]  /*a9a0*/  LDGSTS.E [R250+0x2500], [R30.64], !P1 ;  /* 0x025000001efa7fae */ /* 0x0005e2000c921844 */
[----:B------:R-:W-:-:S03]  /*a9b0*/  IMAD.WIDE R92, R104, 0x4, R2 ;  /* 0x00000004685c7825 */ /* 0x000fc600078e0202 */
[----:B------:R2:W-:Y:S01]  /*a9c0*/  LDGSTS.E [R250+0x2580], [R28.64], !P1 ;  /* 0x025800001cfa7fae */ /* 0x0005e2000c921844 */
[----:B-1----:R-:W-:-:S03]  /*a9d0*/  IMAD.WIDE R20, R90, 0x4, R14 ;  /* 0x000000045a147825 */ /* 0x002fc600078e020e */
[----:B------:R1:W-:Y:S01]  /*a9e0*/  LDGSTS.E [R250+0x2600], [R26.64], !P1 ;  /* 0x026000001afa7fae */ /* 0x0003e2000c921844 */
[----:B------:R-:W-:-:S03]  /*a9f0*/  IMAD.WIDE R90, R104, 0x4, R16 ;  /* 0x00000004685a7825 */ /* 0x000fc600078e0210 */
[----:B------:R1:W-:Y:S01]  /*aa00*/  LDGSTS.E [R250+0x2680], [R24.64], !P1 ;  /* 0x0268000018fa7fae */ /* 0x0003e2000c921844 */
[----:B------:R-:W-:-:S03]  /*aa10*/  IMAD.WIDE R94, R104, 0x4, R4 ;  /* 0x00000004685e7825 */ /* 0x000fc600078e0204 */
[----:B------:R1:W-:Y:S01]  /*aa20*/  LDGSTS.E [R250+0x2700], [R22.64], !P1 ;  /* 0x0270000016fa7fae */ /* 0x0003e2000c921844 */
[----:B------:R-:W-:-:S03]  /*aa30*/  IMAD.WIDE R96, R104, 0x4, R6 ;  /* 0x0000000468607825 */ /* 0x000fc600078e0206 */
[----:B------:R1:W-:Y:S01]  /*aa40*/  LDGSTS.E [R250+0x2780], [R20.64], !P1 ;  /* 0x0278000014fa7fae */ /* 0x0003e2000c921844 */
[----:B------:R-:W-:Y:S02]  /*aa50*/  IMAD R120, R252, 0x11, RZ ;  /* 0x00000011fc787824 */ /* 0x000fe400078e02ff */
[C---:B------:R-:W-:Y:S01]  /*aa60*/  IMAD.WIDE R98, R104.reuse, 0x4, R8 ;  /* 0x0000000468627825 */ /* 0x040fe200078e0208 */
[----:B------:R1:W-:Y:S03]  /*aa70*/  LDGSTS.E [R250+0x3400], [R90.64], !P3 ;  /* 0x034000005afa7fae */ /* 0x0003e6000d921844 */
[C---:B------:R-:W-:Y:S01]  /*aa80*/  IMAD.WIDE R100, R104.reuse, 0x4, R10 ;  /* 0x0000000468647825 */ /* 0x040fe200078e020a */
[----:B------:R1:W-:Y:S03]  /*aa90*/  LDGSTS.E [R250+0x3480], [R92.64], !P3 ;  /* 0x034800005cfa7fae */ /* 0x0003e6000d921844 */
[C---:B------:R-:W-:Y:S01]  /*aaa0*/  IMAD.WIDE R102, R104.reuse, 0x4, R12 ;  /* 0x0000000468667825 */ /* 0x040fe200078e020c */
[----:B------:R1:W-:Y:S03]  /*aab0*/  LDGSTS.E [R250+0x3500], [R94.64], !P3 ;  /* 0x035000005efa7fae */ /* 0x0003e6000d921844 */
[----:B------:R-:W-:Y:S01]  /*aac0*/  IMAD.WIDE R104, R104, 0x4, R14 ;  /* 0x0000000468687825 */ /* 0x000fe200078e020e */
[----:B------:R1:W-:Y:S03]  /*aad0*/  LDGSTS.E [R250+0x3580], [R96.64], !P3 ;  /* 0x0358000060fa7fae */ /* 0x0003e6000d921844 */
[C---:B------:R-:W-:Y:S01]  /*aae0*/  IMAD.WIDE R106, R120.reuse, 0x4, R16 ;  /* 0x00000004786a7825 */ /* 0x040fe200078e0210 */
[----:B------:R1:W-:Y:S03]  /*aaf0*/  LDGSTS.E [R250+0x3600], [R98.64], !P3 ;  /* 0x0360000062fa7fae */ /* 0x0003e6000d921844 */
[C---:B------:R-:W-:Y:S01]  /*ab00*/  IMAD.WIDE R108, R120.reuse, 0x4, R2 ;  /* 0x00000004786c7825 */ /* 0x040fe200078e0202 */
[----:B------:R1:W-:Y:S03]  /*ab10*/  LDGSTS.E [R250+0x3680], [R100.64], !P3 ;  /* 0x0368000064fa7fae */ /* 0x0003e6000d921844 */
[----:B------:R-:W-:Y:S01]  /*ab20*/  IMAD.WIDE R110, R120, 0x4, R4 ;  /* 0x00000004786e7825 */ /* 0x000fe200078e0204 */
[----:B------:R1:W-:Y:S01]  /*ab30*/  LDGSTS.E [R250+0x3700], [R102.64], !P3 ;  /* 0x0370000066fa7fae */ /* 0x0003e2000d921844 */
[----:B------:R-:W-:-:S02]  /*ab40*/  IADD3 R0, R251, -0x7, RZ ;  /* 0xfffffff9fb007810 */ /* 0x000fc40007ffe0ff */
[----:B------:R-:W-:Y:S01]  /*ab50*/  IMAD.WIDE R112, R120, 0x4, R6 ;  /* 0x0000000478707825 */ /* 0x000fe200078e0206 */
[----:B------:R1:W-:Y:S03]  /*ab60*/  LDGSTS.E [R250+0x3780], [R104.64], !P3 ;  /* 0x0378000068fa7fae */ /* 0x0003e6000d921844 */
[----:B------:R-:W-:Y:S01]  /*ab70*/  IMAD R136, R252, 0x15, RZ ;  /* 0x00000015fc887824 */ /* 0x000fe200078e02ff */
[----:B------:R1:W-:Y:S01]  /*ab80*/  LDGSTS.E [R250+0x4400], [R106.64], !P4 ;  /* 0x044000006afa7fae */ /* 0x0003e2000e121844 */
[----:B------:R-:W-:-:S03]  /*ab90*/  IMAD.WIDE R114, R120, 0x4, R8 ;  /* 0x0000000478727825 */ /* 0x000fc600078e0208 */
[----:B------:R1:W-:Y:S01]  /*aba0*/  LDGSTS.E [R250+0x4480], [R108.64], !P4 ;  /* 0x044800006cfa7fae */ /* 0x0003e2000e121844 */
[----:B------:R-:W-:Y:S01]  /*abb0*/  IMAD.WIDE R116, R120, 0x4, R10 ;  /* 0x0000000478747825 */ /* 0x000fe200078e020a */
        /* <DEDUP_REMOVED lines=10> */
[----:B------:R1:W-:Y:S01]  /*ac60*/  LDGSTS.E [R250+0x4700], [R118.64], !P4 ;  /* 0x0470000076fa7fae */ /* 0x0003e2000e121844 */
[----:B------:R-:W-:Y:S01]  /*ac70*/  IMAD.WIDE R126, R136, 0x4, R4 ;  /* 0x00000004887e7825 */ /* 0x000fe200078e0204 */
[----:B------:R-:W-:Y:S02]  /*ac80*/  ISETP.GE.U32.AND P3, PT, R0, 0x7fffffd6, PT ;  /* 0x7fffffd60000780c */ /* 0x000fe40003f66070 */
[----:B------:R1:W-:Y:S01]  /*ac90*/  LDGSTS.E [R250+0x4780], [R120.64], !P4 ;  /* 0x0478000078fa7fae */ /* 0x0003e2000e121844 */
[----:B------:R-:W-:Y:S01]  /*aca0*/  IMAD.WIDE R128, R136, 0x4, R6 ;  /* 0x0000000488807825 */ /* 0x000fe200078e0206 */
[----:B------:R-:W-:Y:S02]  /*acb0*/  IADD3 R0, R251, -0xf, RZ ;  /* 0xfffffff1fb007810 */ /* 0x000fe40007ffe0ff */
        /* <DEDUP_REMOVED lines=10> */
[----:B------:R-:W-:Y:S01]  /*ad60*/  IMAD.WIDE R138, R152, 0x4, R16 ;  /* 0x00000004988a7825 */ /* 0x000fe200078e0210 */
[----:B------:R1:W-:Y:S01]  /*ad70*/  LDGSTS.E [R250+0x5680], [R132.64], !P5 ;  /* 0x0568000084fa7fae */ /* 0x0003e2000e921844 */
[----:B------:R-:W-:-:S02]  /*ad80*/  ISETP.GE.U32.AND P4, PT, R0, 0x7fffffd2, PT ;  /* 0x7fffffd20000780c */ /* 0x000fc40003f86070 */
[C---:B------:R-:W-:Y:S01]  /*ad90*/  IMAD.WIDE R140, R152.reuse, 0x4, R2 ;  /* 0x00000004988c7825 */ /* 0x040fe200078e0202 */
[----:B------:R1:W-:Y:S01]  /*ada0*/  LDGSTS.E [R250+0x5700], [R134.64], !P5 ;  /* 0x0570000086fa7fae */ /* 0x0003e2000e921844 */
[----:B------:R-:W-:Y:S02]  /*adb0*/  IADD3 R0, R251, -0x13, RZ ;  /* 0xffffffedfb007810 */ /* 0x000fe40007ffe0ff */
[C---:B------:R-:W-:Y:S01]  /*adc0*/  IMAD.WIDE R142, R152.reuse, 0x4, R4 ;  /* 0x00000004988e7825 */ /* 0x040fe200078e0204 */
[----:B------:R1:W-:Y:S03]  /*add0*/  LDGSTS.E [R250+0x5780], [R136.64], !P5 ;  /* 0x0578000088fa7fae */ /* 0x0003e6000e921844 */
[C---:B------:R-:W-:Y:S01]  /*ade0*/  IMAD.WIDE R144, R152.reuse, 0x4, R6 ;  /* 0x0000000498907825 */ /* 0x040fe200078e0206 */
[----:B------:R1:W-:Y:S03]  /*adf0*/  LDGSTS.E [R250+0x6400], [R138.64], !P6 ;  /* 0x064000008afa7fae */ /* 0x0003e6000f121844 */
[----:B------:R-:W-:Y:S01]  /*ae00*/  IMAD.WIDE R146, R152, 0x4, R8 ;  /* 0x0000000498927825 */ /* 0x000fe200078e0208 */
[----:B------:R1:W-:Y:S03]  /*ae10*/  LDGSTS.E [R250+0x6480], [R140.64], !P6 ;  /* 0x064800008cfa7fae */ /* 0x0003e6000f121844 */
[----:B------:R-:W-:Y:S01]  /*ae20*/  IMAD R168, R252, 0x1d, RZ ;  /* 0x0000001dfca87824 */ /* 0x000fe200078e02ff */
[----:B------:R1:W-:Y:S01]  /*ae30*/  LDGSTS.E [R250+0x6500], [R142.64], !P6 ;  /* 0x065000008efa7fae */ /* 0x0003e2000f121844 */
[----:B------:R-:W-:Y:S01]  /*ae40*/  IMAD.WIDE R148, R152, 0x4, R10 ;  /* 0x0000000498947825 */ /* 0x000fe200078e020a */
[----:B------:R-:W-:-:S02]  /*ae50*/  ISETP.GE.U32.AND P5, PT, R0, 0x7fffffce, PT ;  /* 0x7fffffce0000780c */ /* 0x000fc40003fa6070 */
        /* <DEDUP_REMOVED lines=12> */
[----:B------:R2:W-:Y:S01]  /*af20*/  STL.64 [R1+0x90], R34 ;  /* 0x0000902201007387 */ /* 0x0005e20000100a00 */
[----:B------:R-:W-:Y:S01]  /*af30*/  IMAD.WIDE R160, R168, 0x4, R6 ;  /* 0x00000004a8a07825 */ /* 0x000fe200078e0206 */
[----:B------:R-:W-:Y:S02]  /*af40*/  SHF.L.U32 R0, R252, 0x1, RZ ;  /* 0x00000001fc007819 */ /* 0x000fe400000006ff */
[----:B------:R3:W-:Y:S01]  /*af50*/  STL.64 [R1+0x88], R32 ;  /* 0x0000882001007387 */ /* 0x0007e20000100a00 */
[----:B------:R-:W-:-:S03]  /*af60*/  IMAD.WIDE R162, R168, 0x4, R8 ;  /* 0x00000004a8a27825 */ /* 0x000fc600078e0208 */
[----:B------:R1:W-:Y:S01]  /*af70*/  LDGSTS.E [R250+0x7400], [R154.64], !P0 ;  /* 0x074000009afa7fae */ /* 0x0003e2000c121844 */
[----:B------:R-:W-:-:S03]  /*af80*/  IMAD.WIDE R164, R168, 0x4, R10 ;  /* 0x00000004a8a47825 */ /* 0x000fc600078e020a */
[----:B------:R1:W-:Y:S01]  /*af90*/  STL.64 [R1+0x80], R30 ;  /* 0x0000801e01007387 */ /* 0x0003e20000100a00 */
[----:B------:R-:W-:-:S03]  /*afa0*/  IMAD.WIDE R166, R168, 0x4, R12 ;  /* 0x00000004a8a67825 */ /* 0x000fc600078e020c */
[----:B------:R1:W-:Y:S01]  /*afb0*/  LDGSTS.E [R250+0x7480], [R156.64], !P0 ;  /* 0x074800009cfa7fae */ /* 0x0003e2000c121844 */
[----:B------:R-:W-:Y:S01]  /*afc0*/  IMAD.WIDE R168, R168, 0x4, R14 ;  /* 0x00000004a8a87825 */ /* 0x000fe200078e020e */
[----:B------:R-:W-:Y:S02]  /*afd0*/  IADD3 R170, R251, -0x1b, RZ ;  /* 0xffffffe5fbaa7810 */ /* 0x000fe40007ffe0ff */
[----:B------:R-:W-:Y:S01]  /*afe0*/  STL.64 [R1+0x78], R28 ;  /* 0x0000781c01007387 */ /* 0x000fe20000100a00 */
[----:B------:R-:W-:-:S03]  /*aff0*/  IMAD.WIDE R36, R0, 0x4, R16 ;  /* 0x0000000400247825 */ /* 0x000fc600078e0210 */
[----:B------:R1:W-:Y:S01]  /*b000*/  LDGSTS.E [R250+0x7500], [R158.64], !P0 ;  /* 0x075000009efa7fae */ /* 0x0003e2000c121844 */
[----:B--2---:R-:W-:-:S03]  /*b010*/  IMAD.WIDE R34, R0, 0x4, R2 ;  /* 0x0000000400227825 */ /* 0x004fc600078e0202 */
[----:B------:R-:W-:Y:S04]  /*b020*/  STL.64 [R1+0x70], R26 ;  /* 0x0000701a01007387 */ /* 0x000fe80000100a00 */
[----:B------:R2:W-:Y:S01]  /*b030*/  LDGSTS.E [R250+0x7580], [R160.64], !P0 ;  /* 0x07580000a0fa7fae */ /* 0x0005e2000c121844 */
[----:B---3--:R-:W-:-:S03]  /*b040*/  IMAD.WIDE R32, R0, 0x4, R4 ;  /* 0x0000000400207825 */ /* 0x008fc600078e0204 */
[----:B------:R3:W-:Y:S04]  /*b050*/  STL.64 [R1+0x68], R24 ;  /* 0x0000681801007387 */ /* 0x0007e80000100a00 */
[----:B------:R2:W-:Y:S01]  /*b060*/  LDGSTS.E [R250+0x7600], [R162.64], !P0 ;  /* 0x07600000a2fa7fae */ /* 0x0005e2000c121844 */
[----:B-1----:R-:W-:-:S03]  /*b070*/  IMAD.WIDE R30, R0, 0x4, R6 ;  /* 0x00000004001e7825 */ /* 0x002fc600078e0206 */
[----:B------:R2:W-:Y:S01]  /*b080*/  LDGSTS.E [R250+0x7680], [R164.64], !P0 ;  /* 0x07680000a4fa7fae */ /* 0x0005e2000c121844 */
[----:B---3--:R-:W-:-:S03]  /*b090*/  LOP3.LUT R25, R65, 0x40, RZ, 0x3c, !PT ;  /* 0x0000004041197812 */ /* 0x008fc600078e3cff */
[----:B------:R2:W-:Y:S01]  /*b0a0*/  LDGSTS.E [R250+0x7700], [R166.64], !P0 ;  /* 0x07700000a6fa7fae */ /* 0x0005e2000c121844 */
[----:B------:R-:W-:-:S03]  /*b0b0*/  IMAD.WIDE R28, R0, 0x4, R8 ;  /* 0x00000004001c7825 */ /* 0x000fc600078e0208 */
[----:B------:R2:W-:Y:S01]  /*b0c0*/  LDGSTS.E [R250+0x7780], [R168.64], !P0 ;  /* 0x07780000a8fa7fae */ /* 0x0005e2000c121844 */
[----:B------:R-:W-:Y:S01]  /*b0d0*/  ISETP.GE.U32.AND P0, PT, R170, 0x7fffffc6, PT ;  /* 0x7fffffc6aa00780c */ /* 0x000fe20003f06070 */
[----:B------:R-:W-:Y:S02]  /*b0e0*/  IMAD R170, R252, 0x6, RZ ;  /* 0x00000006fcaa7824 */ /* 0x000fe400078e02ff */
[----:B------:R1:W-:Y:S01]  /*b0f0*/  STL.64 [R1+0x60], R22 ;  /* 0x0000601601007387 */ /* 0x0003e20000100a00 */
[----:B------:R-:W-:-:S03]  /*b100*/  IMAD.WIDE R26, R0, 0x4, R10 ;  /* 0x00000004001a7825 */ /* 0x000fc600078e020a */
[----:B------:R3:W-:Y:S04]  /*b110*/  LDGSTS.E [R25+0x800], [R36.64], !P2 ;  /* 0x0080000024197fae */ /* 0x0007e8000d121844 */
[----:B------:R2:W-:Y:S01]  /*b120*/  STL.64 [R1+0x58], R20 ;  /* 0x0000581401007387 */ /* 0x0005e20000100a00 */
[----:B-1----:R-:W-:-:S03]  /*b130*/  IMAD.WIDE R22, R0, 0x4, R12 ;  /* 0x0000000400167825 */ /* 0x002fc600078e020c */
[----:B------:R1:W-:Y:S04]  /*b140*/  LDGSTS.E [R25+0x880], [R34.64], !P2 ;  /* 0x0088000022197fae */ /* 0x0003e8000d121844 */
[----:B------:R3:W-:Y:S01]  /*b150*/  STL.64 [R1+0x1d0], R36 ;  /* 0x0001d02401007387 */ /* 0x0007e20000100a00 */
[----:B--2---:R-:W-:-:S03]  /*b160*/  IMAD.WIDE R20, R0, 0x4, R14 ;  /* 0x0000000400147825 */ /* 0x004fc600078e020e */
[----:B------:R2:W-:Y:S04]  /*b170*/  LDGSTS.E [R25+0x900], [R32.64], !P2 ;  /* 0x0090000020197fae */ /* 0x0005e8000d121844 */
[----:B------:R1:W-:Y:S04]  /*b180*/  STL.64 [R1+0x1c8], R34 ;  /* 0x0001c82201007387 */ /* 0x0003e80000100a00 */
[----:B------:R2:W-:Y:S01]  /*b190*/  LDGSTS.E [R25+0x980], [R30.64], !P2 ;  /* 0x009800001e197fae */ /* 0x0005e2000d121844 */
[----:B---3--:R-:W-:-:S03]  /*b1a0*/  IMAD.WIDE R36, R170, 0x4, R16 ;  /* 0x00000004aa247825 */ /* 0x008fc600078e0210 */
[----:B------:R2:W-:Y:S01]  /*b1b0*/  STL.64 [R1+0x1c0], R32 ;  /* 0x0001c02001007387 */ /* 0x0005e20000100a00 */
[----:B------:R-:W-:-:S03]  /*b1c0*/  IMAD R0, R252, 0xa, RZ ;  /* 0x0000000afc007824 */ /* 0x000fc600078e02ff */
[----:B------:R3:W-:Y:S01]  /*b1d0*/  LDGSTS.E [R25+0xa00], [R28.64], !P2 ;  /* 0x00a000001c197fae */ /* 0x0007e2000d121844 */
[----:B-1----:R-:W-:-:S03]  /*b1e0*/  IMAD.WIDE R34, R170, 0x4, R2 ;  /* 0x00000004aa227825 */ /* 0x002fc600078e0202 */
[----:B------:R1:W-:Y:S04]  /*b1f0*/  STL.64 [R1+0x1b8], R30 ;  /* 0x0001b81e01007387 */ /* 0x0003e80000100a00 */
[----:B------:R3:W-:Y:S01]  /*b200*/  LDGSTS.E [R25+0xa80], [R26.64], !P2 ;  /* 0x00a800001a197fae */ /* 0x0007e2000d121844 */
[----:B--2---:R-:W-:-:S03]  /*b210*/  IMAD.WIDE R32, R170, 0x4, R4 ;  /* 0x00000004aa207825 */ /* 0x004fc600078e0204 */
[----:B------:R3:W-:Y:S04]  /*b220*/  STL.64 [R1+0x1b0], R28 ;  /* 0x0001b01c01007387 */ /* 0x0007e80000100a00 */
[----:B------:R2:W-:Y:S01]  /*b230*/  LDGSTS.E [R25+0xb00], [R22.64], !P2 ;  /* 0x00b0000016197fae */ /* 0x0005e2000d121844 */
[----:B-1----:R-:W-:-:S03]  /*b240*/  IMAD.WIDE R30, R170, 0x4, R6 ;  /* 0x00000004aa1e7825 */ /* 0x002fc600078e0206 */
[----:B------:R1:W-:Y:S04]  /*b250*/  STL.64 [R1+0x1a8], R26 ;  /* 0x0001a81a01007387 */ /* 0x0003e80000100a00 */
[----:B------:R2:W-:Y:S01]  /*b260*/  LDGSTS.E [R25+0xb80], [R20.64], !P2 ;  /* 0x00b8000014197fae */ /* 0x0005e2000d121844 */
[----:B---3--:R-:W-:-:S03]  /*b270*/  IMAD.WIDE R28, R170, 0x4, R8 ;  /* 0x00000004aa1c7825 */ /* 0x008fc600078e0208 */
[----:B------:R2:W-:Y:S01]  /*b280*/  STL.64 [R1+0x1a0], R22 ;  /* 0x0001a01601007387 */ /* 0x0005e20000100a00 */
[----:B-1----:R-:W-:-:S03]  /*b290*/  IMAD.WIDE R26, R170, 0x4, R10 ;  /* 0x00000004aa1a7825 */ /* 0x002fc600078e020a */
        /* <DEDUP_REMOVED lines=8> */
[----:B-1----:R-:W-:-:S03]  /*b320*/  IMAD.WIDE R36, R0, 0x4, R16 ;  /* 0x0000000400247825 */ /* 0x002fc600078e0210 */
[----:B------:R1:W-:Y:S01]  /*b330*/  LDGSTS.E [R25+0x1980], [R30.64], !P1 ;  /* 0x019800001e197fae */ /* 0x0003e2000c921844 */
[----:B------:R-:W-:-:S03]  /*b340*/  IADD3 R171, R251, -0x1f, RZ ;  /* 0xffffffe1fbab7810 */ /* 0x000fc60007ffe0ff */
[----:B------:R3:W-:Y:S04]  /*b350*/  STL.64 [R1+0x100], R32 ;  /* 0x0001002001007387 */ /* 0x0007e80000100a00 */
        /* <DEDUP_REMOVED lines=10> */
[----:B---3--:R-:W-:-:S03]  /*b400*/  IMAD.WIDE R28, R0, 0x4, R8 ;  /* 0x00000004001c7825 */ /* 0x008fc600078e0208 */
[----:B------:R3:W-:Y:S01]  /*b410*/  STL.64 [R1+0xe0], R22 ;  /* 0x0000e01601007387 */ /* 0x0007e20000100a00 */
[----:B------:R-:W-:Y:S01]  /*b420*/  ISETP.GE.U32.AND P2, PT, R171, 0x7fffffc2, PT ;  /* 0x7fffffc2ab00780c */ /* 0x000fe20003f46070 */
[----:B--2---:R-:W-:Y:S02]  /*b430*/  IMAD.WIDE R26, R0, 0x4, R10 ;  /* 0x00000004001a7825 */ /* 0x004fe400078e020a */
[----:B------:R2:W-:Y:S01]  /*b440*/  LDGSTS.E [R25+0x2800], [R36.64], !P3 ;  /* 0x0280000024197fae */ /* 0x0005e2000d921844 */
[----:B------:R-:W-:-:S03]  /*b450*/  IADD3 R171, R251, -0x4, RZ ;  /* 0xfffffffcfbab7810 */ /* 0x000fc60007ffe0ff */
[----:B------:R1:W-:Y:S01]  /*b460*/  STL.64 [R1+0xd8], R20 ;  /* 0x0000d81401007387 */ /* 0x0003e20000100a00 */
[----:B---3--:R-:W-:-:S03]  /*b470*/  IMAD.WIDE R22, R0, 0x4, R12 ;  /* 0x0000000400167825 */ /* 0x008fc600078e020c */
[----:B------:R3:W-:Y:S01]  /*b480*/  LDGSTS.E [R25+0x2880], [R34.64], !P3 ;  /* 0x0288000022197fae */ /* 0x0007e2000d921844 */
[----:B------:R-:W-:-:S03]  /*b490*/  IADD3 R170, R251, -0x8, RZ ;  /* 0xfffffff8fbaa7810 */ /* 0x000fc60007ffe0ff */
[----:B------:R2:W-:Y:S01]  /*b4a0*/  LDGSTS.E [R25+0x2900], [R32.64], !P3 ;  /* 0x0290000020197fae */ /* 0x0005e2000d921844 */
[----:B------:R-:W-:Y:S02]  /*b4b0*/  IMAD R184, R252, 0xe, RZ ;  /* 0x0000000efcb87824 */ /* 0x000fe400078e02ff */
[----:B-1----:R-:W-:Y:S01]  /*b4c0*/  IMAD.WIDE R20, R0, 0x4, R14 ;  /* 0x0000000400147825 */ /* 0x002fe200078e020e */
[----:B------:R-:W-:Y:S04]  /*b4d0*/  STL.64 [R1+0x50], R36 ;  /* 0x0000502401007387 */ /* 0x000fe80000100a00 */
[----:B------:R1:W-:Y:S04]  /*b4e0*/  LDGSTS.E [R25+0x2980], [R30.64], !P3 ;  /* 0x029800001e197fae */ /* 0x0003e8000d921844 */
[----:B------:R-:W-:Y:S04]  /*b4f0*/  STL.64 [R1+0x48], R34 ;  /* 0x0000482201007387 */ /* 0x000fe80000100a00 */
[----:B------:R1:W-:Y:S01]  /*b500*/  LDGSTS.E [R25+0x2a00], [R28.64], !P3 ;  /* 0x02a000001c197fae */ /* 0x0003e2000d921844 */
[----:B------:R-:W-:-:S03]  /*b510*/  ISETP.GE.U32.AND P1, PT, R171, 0x7fffffdd, PT ;  /* 0x7fffffddab00780c */ /* 0x000fc60003f26070 */
[----:B------:R-:W-:Y:S04]  /*b520*/  STL.64 [R1+0x40], R32 ;  /* 0x0000402001007387 */ /* 0x000fe80000100a00 */
[----:B------:R1:W-:Y:S04]  /*b530*/  LDGSTS.E [R25+0x2a80], [R26.64], !P3 ;  /* 0x02a800001a197fae */ /* 0x0003e8000d921844 */
[----:B------:R1:W-:Y:S04]  /*b540*/  STL.64 [R1+0x38], R30 ;  /* 0x0000381e01007387 */ /* 0x0003e80000100a00 */
[----:B------:R1:W-:Y:S04]  /*b550*/  LDGSTS.E [R25+0x2b00], [R22.64], !P3 ;  /* 0x02b0000016197fae */ /* 0x0003e8000d921844 */
[----:B------:R2:W-:Y:S04]  /*b560*/  STL.64 [R1+0x30], R28 ;  /* 0x0000301c01007387 */ /* 0x0005e80000100a00 */
[----:B------:R3:W-:Y:S01]  /*b570*/  LDGSTS.E [R25+0x2b80], [R20.64], !P3 ;  /* 0x02b8000014197fae */ /* 0x0007e2000d921844 */
[----:B------:R-:W-:Y:S01]  /*b580*/  ISETP.GE.U32.AND P3, PT, R170, 0x7fffffd9, PT ;  /* 0x7fffffd9aa00780c */ /* 0x000fe20003f66070 */
[----:B------:R-:W-:-:S02]  /*b590*/  IMAD.WIDE R170, R184, 0x4, R16 ;  /* 0x00000004b8aa7825 */ /* 0x000fc400078e0210 */
[----:B------:R3:W-:Y:S01]  /*b5a0*/  STL.64 [R1+0x28], R26 ;  /* 0x0000281a01007387 */ /* 0x0007e20000100a00 */
[----:B-1----:R-:W-:Y:S01]  /*b5b0*/  MOV R31, R175 ;  /* 0x000000af001f7202 */ /* 0x002fe20000000f00 */
[----:B------:R-:W-:Y:S02]  /*b5c0*/  IMAD.MOV.U32 R30, RZ, RZ, R174 ;  /* 0x000000ffff1e7224 */ /* 0x000fe400078e00ae */
[----:B--2---:R-:W-:Y:S01]  /*b5d0*/  IMAD.MOV.U32 R32, RZ, RZ, R176 ;  /* 0x000000ffff207224 */ /* 0x004fe200078e00b0 */
[----:B------:R1:W-:Y:S01]  /*b5e0*/  STL.64 [R1+0x20], R22 ;  /* 0x0000201601007387 */ /* 0x0003e20000100a00 */
[----:B------:R-:W-:Y:S01]  /*b5f0*/  IMAD.MOV.U32 R33, RZ, RZ, R177 ;  /* 0x000000ffff217224 */ /* 0x000fe200078e00b1 */
[----:B------:R-:W-:Y:S01]  /*b600*/  MOV R29, R179 ;  /* 0x000000b3001d7202 */ /* 0x000fe20000000f00 */
[----:B------:R-:W-:Y:S01]  /*b610*/  IMAD.WIDE R174, R184, 0x4, R4 ;  /* 0x00000004b8ae7825 */ /* 0x000fe200078e0204 */
[----:B------:R2:W-:Y:S03]  /*b620*/  LDGSTS.E [R25+0x3800], [R170.64], !P4 ;  /* 0x03800000aa197fae */ /* 0x0005e6000e121844 */
[----:B---3--:R-:W-:-:S02]  /*b630*/  IMAD.MOV.U32 R26, RZ, RZ, R172 ;  /* 0x000000ffff1a7224 */ /* 0x008fc400078e00ac */
[----:B------:R-:W-:Y:S02]  /*b640*/  IMAD.MOV.U32 R27, RZ, RZ, R173 ;  /* 0x000000ffff1b7224 */ /* 0x000fe400078e00ad */
[----:B------:R-:W-:-:S04]  /*b650*/  IMAD.WIDE R172, R184, 0x4, R2 ;  /* 0x00000004b8ac7825 */ /* 0x000fc800078e0202 */
[----:B------:R-:W-:Y:S01]  /*b660*/  IMAD.MOV.U32 R28, RZ, RZ, R178 ;  /* 0x000000ffff1c7224 */ /* 0x000fe200078e00b2 */
[----:B------:R2:W-:Y:S01]  /*b670*/  LDGSTS.E [R25+0x3880], [R172.64], !P4 ;  /* 0x03880000ac197fae */ /* 0x0005e2000e121844 */
[----:B------:R-:W-:-:S03]  /*b680*/  IMAD.WIDE R176, R184, 0x4, R6 ;  /* 0x00000004b8b07825 */ /* 0x000fc600078e0206 */
[----:B------:R2:W-:Y:S01]  /*b690*/  LDGSTS.E [R25+0x3900], [R174.64], !P4 ;  /* 0x03900000ae197fae */ /* 0x0005e2000e121844 */
[----:B-1----:R-:W-:Y:S02]  /*b6a0*/  IMAD.MOV.U32 R22, RZ, RZ, R180 ;  /* 0x000000ffff167224 */ /* 0x002fe400078e00b4 */
[----:B------:R-:W-:Y:S01]  /*b6b0*/  IMAD.MOV.U32 R23, RZ, RZ, R181 ;  /* 0x000000ffff177224 */ /* 0x000fe200078e00b5 */
[----:B------:R2:W-:Y:S01]  /*b6c0*/  LDGSTS.E [R25+0x3980], [R176.64], !P4 ;  /* 0x03980000b0197fae */ /* 0x0005e2000e121844 */
[----:B------:R-:W-:Y:S02]  /*b6d0*/  IMAD R200, R252, 0x12, RZ ;  /* 0x00000012fcc87824 */ /* 0x000fe400078e02ff */
[----:B------:R-:W-:-:S04]  /*b6e0*/  IMAD.WIDE R178, R184, 0x4, R8 ;  /* 0x00000004b8b27825 */ /* 0x000fc800078e0208 */
        /* <DEDUP_REMOVED lines=26> */
[----:B------:R-:W-:Y:S01]  /*b890*/  IADD3 R0, R251, -0xc, RZ ;  /* 0xfffffff4fb007810 */ /* 0x000fe20007ffe0ff */
[----:B------:R2:W-:Y:S02]  /*b8a0*/  LDGSTS.E [R25+0x5800], [R202.64], !P6 ;  /* 0x05800000ca197fae */ /* 0x0005e4000f121844 */
[----:B------:R-:W-:-:S02]  /*b8b0*/  IMAD.WIDE R206, R216, 0x4, R4 ;  /* 0x00000004d8ce7825 */ /* 0x000fc400078e0204 */
[----:B------:R2:W-:Y:S02]  /*b8c0*/  LDGSTS.E [R25+0x5880], [R204.64], !P6 ;  /* 0x05880000cc197fae */ /* 0x0005e4000f121844 */
[----:B------:R-:W-:Y:S02]  /*b8d0*/  IMAD.WIDE R208, R216, 0x4, R6 ;  /* 0x00000004d8d07825 */ /* 0x000fe400078e0206 */
[----:B------:R2:W-:Y:S02]  /*b8e0*/  LDGSTS.E [R25+0x5900], [R206.64], !P6 ;  /* 0x05900000ce197fae */ /* 0x0005e4000f121844 */
[----:B------:R-:W-:Y:S02]  /*b8f0*/  IMAD R232, R252, 0x1a, RZ ;  /* 0x0000001afce87824 */ /* 0x000fe400078e02ff */
[C---:B------:R-:W-:Y:S01]  /*b900*/  IMAD.WIDE R210, R216.reuse, 0x4, R8 ;  /* 0x00000004d8d27825 */ /* 0x040fe200078e0208 */
[----:B------:R2:W-:Y:S03]  /*b910*/  LDGSTS.E [R25+0x5980], [R208.64], !P6 ;  /* 0x05980000d0197fae */ /* 0x0005e6000f121844 */
[----:B------:R-:W-:Y:S01]  /*b920*/  IMAD.WIDE R212, R216, 0x4, R10 ;  /* 0x00000004d8d47825 */ /* 0x000fe200078e020a */
[----:B------:R-:W-:Y:S01]  /*b930*/  ISETP.GE.U32.AND P4, PT, R0, 0x7fffffd5, PT ;  /* 0x7fffffd50000780c */ /* 0x000fe20003f86070 */
[----:B------:R2:W-:Y:S02]  /*b940*/  LDGSTS.E [R25+0x5a00], [R210.64], !P6 ;  /* 0x05a00000d2197fae */ /* 0x0005e4000f121844 */
[C---:B------:R-:W-:Y:S01]  /*b950*/  IMAD.WIDE R214, R216.reuse, 0x4, R12 ;  /* 0x00000004d8d67825 */ /* 0x040fe200078e020c */
[----:B------:R-:W-:Y:S01]  /*b960*/  IADD3 R0, R251, -0x10, RZ ;  /* 0xfffffff0fb007810 */ /* 0x000fe20007ffe0ff */
[----:B------:R2:W-:Y:S02]  /*b970*/  LDGSTS.E [R25+0x5a80], [R212.64], !P6 ;  /* 0x05a80000d4197fae */ /* 0x0005e4000f121844 */
[----:B------:R-:W-:-:S02]  /*b980*/  IMAD.WIDE R216, R216, 0x4, R14 ;  /* 0x00000004d8d87825 */ /* 0x000fc400078e020e */
[----:B------:R2:W-:Y:S02]  /*b990*/  LDGSTS.E [R25+0x5b00], [R214.64], !P6 ;  /* 0x05b00000d6197fae */ /* 0x0005e4000f121844 */
[C---:B------:R-:W-:Y:S02]  /*b9a0*/  IMAD.WIDE R218, R232.reuse, 0x4, R16 ;  /* 0x00000004e8da7825 */ /* 0x040fe400078e0210 */
[----:B------:R2:W-:Y:S02]  /*b9b0*/  LDGSTS.E [R25+0x5b80], [R216.64], !P6 ;  /* 0x05b80000d8197fae */ /* 0x0005e4000f121844 */
[----:B------:R-:W-:-:S04]  /*b9c0*/  IMAD.WIDE R220, R232, 0x4, R2 ;  /* 0x00000004e8dc7825 */ /* 0x000fc800078e0202 */
[C---:B------:R-:W-:Y:S01]  /*b9d0*/  IMAD.WIDE R222, R232.reuse, 0x4, R4 ;  /* 0x00000004e8de7825 */ /* 0x040fe200078e0204 */
[----:B------:R2:W-:Y:S03]  /*b9e0*/  LDGSTS.E [R25+0x6800], [R218.64], !P0 ;  /* 0x06800000da197fae */ /* 0x0005e6000c121844 */
[----:B------:R-:W-:Y:S01]  /*b9f0*/  IMAD.WIDE R224, R232, 0x4, R6 ;  /* 0x00000004e8e07825 */ /* 0x000fe200078e0206 */
[----:B------:R-:W-:Y:S01]  /*ba00*/  ISETP.GE.U32.AND P5, PT, R0, 0x7fffffd1, PT ;  /* 0x7fffffd10000780c */ /* 0x000fe20003fa6070 */
[----:B------:R2:W-:Y:S02]  /*ba10*/  LDGSTS.E [R25+0x6880], [R220.64], !P0 ;  /* 0x06880000dc197fae */ /* 0x0005e4000c121844 */
[----:B------:R-:W-:Y:S02]  /*ba20*/  IMAD R248, R252, 0x1e, RZ ;  /* 0x0000001efcf87824 */ /* 0x000fe400078e02ff */
[C---:B------:R-:W-:Y:S01]  /*ba30*/  IMAD.WIDE R226, R232.reuse, 0x4, R8 ;  /* 0x00000004e8e27825 */ /* 0x040fe200078e0208 */
[----:B------:R-:W-:Y:S01]  /*ba40*/  IADD3 R0, R251, -0x14, RZ ;  /* 0xffffffecfb007810 */ /* 0x000fe20007ffe0ff */
[----:B------:R2:W-:Y:S02]  /*ba50*/  LDGSTS.E [R25+0x6900], [R222.64], !P0 ;  /* 0x06900000de197fae */ /* 0x0005e4000c121844 */
[----:B------:R-:W-:-:S02]  /*ba60*/  IMAD.WIDE R228, R232, 0x4, R10 ;  /* 0x00000004e8e47825 */ /* 0x000fc400078e020a */
[----:B------:R2:W-:Y:S02]  /*ba70*/  LDGSTS.E [R25+0x6980], [R224.64], !P0 ;  /* 0x06980000e0197fae */ /* 0x0005e4000c121844 */
[C---:B------:R-:W-:Y:S02]  /*ba80*/  IMAD.WIDE R230, R232.reuse, 0x4, R12 ;  /* 0x00000004e8e67825 */ /* 0x040fe400078e020c */
[----:B------:R2:W-:Y:S02]  /*ba90*/  LDGSTS.E [R25+0x6a00], [R226.64], !P0 ;  /* 0x06a00000e2197fae */ /* 0x0005e4000c121844 */
        /* <DEDUP_REMOVED lines=20> */
[----:B------:R-:W-:Y:S02]  /*bbe0*/  IMAD.WIDE R248, R248, 0x4, R14 ;  /* 0x00000004f8f87825 */ /* 0x000fe400078e020e */
[----:B------:R2:W-:Y:S04]  /*bbf0*/  LDGSTS.E [R25+0x7a80], [R244.64], !P2 ;  /* 0x07a80000f4197fae */ /* 0x0005e8000d121844 */
[----:B------:R2:W-:Y:S04]  /*bc00*/  LDGSTS.E [R25+0x7b00], [R246.64], !P2 ;  /* 0x07b00000f6197fae */ /* 0x0005e8000d121844 */
[----:B------:R2:W-:Y:S01]  /*bc10*/  LDGSTS.E [R25+0x7b80], [R248.64], !P2 ;  /* 0x07b80000f8197fae */ /* 0x0005e2000d121844 */
[----:B------:R-:W-:Y:S01]  /*bc20*/  ISETP.GE.U32.AND P2, PT, R0, 0x7fffffc5, PT ;  /* 0x7fffffc50000780c */ /* 0x000fe20003f46070 */
[----:B------:R-:W-:-:S02]  /*bc30*/  IMAD R0, R252, 0x3, RZ ;  /* 0x00000003fc007824 */ /* 0x000fc400078e02ff */
[----:B------:R1:W-:Y:S02]  /*bc40*/  STL.64 [R1+0x18], R20 ;  /* 0x0000181401007387 */ /* 0x0003e40000100a00 */
[----:B------:R-:W-:-:S04]  /*bc50*/  IMAD.WIDE R48, R0, 0x4, R16 ;  /* 0x0000000400307825 */ /* 0x000fc800078e0210 */
[----:B------:R-:W-:-:S04]  /*bc60*/  IMAD.WIDE R46, R0, 0x4, R2 ;  /* 0x00000004002e7825 */ /* 0x000fc800078e0202 */
[----:B------:R-:W-:Y:S01]  /*bc70*/  IMAD.WIDE R44, R0, 0x4, R4 ;  /* 0x00000004002c7825 */ /* 0x000fe200078e0204 */
[----:B-1----:R-:W-:-:S03]  /*bc80*/  LOP3.LUT R21, R65, 0x60, RZ, 0x3c, !PT ;  /* 0x0000006041157812 */ /* 0x002fc600078e3cff */
[----:B------:R-:W-:Y:S01]  /*bc90*/  IMAD.WIDE R42, R0, 0x4, R6 ;  /* 0x00000004002a7825 */ /* 0x000fe200078e0206 */
[----:B------:R1:W-:Y:S03]  /*bca0*/  STL.64 [R1+0x290], R48 ;  /* 0x0002903001007387 */ /* 0x0003e60000100a00 */
[----:B------:R-:W-:Y:S01]  /*bcb0*/  IMAD R24, R252, 0x7, RZ ;  /* 0x00000007fc187824 */ /* 0x000fe200078e02ff */
[----:B------:R1:W-:Y:S01]  /*bcc0*/  LDGSTS.E [R21+0xc00], [R48.64], !P1 ;  /* 0x00c0000030157fae */ /* 0x0003e2000c921844 */
[----:B------:R-:W-:-:S03]  /*bcd0*/  IMAD.WIDE R40, R0, 0x4, R8 ;  /* 0x0000000400287825 */ /* 0x000fc600078e0208 */
[----:B------:R3:W-:Y:S01]  /*bce0*/  LDGSTS.E [R21+0xc80], [R46.64], !P1 ;  /* 0x00c800002e157fae */ /* 0x0007e2000c921844 */
[----:B------:R-:W-:-:S03]  /*bcf0*/  IMAD.WIDE R38, R0, 0x4, R10 ;  /* 0x0000000400267825 */ /* 0x000fc600078e020a */
[----:B------:R2:W-:Y:S01]  /*bd00*/  LDGSTS.E [R21+0xd00], [R44.64], !P1 ;  /* 0x00d000002c157fae */ /* 0x0005e2000c921844 */
[----:B------:R-:W-:-:S03]  /*bd10*/  IMAD.WIDE R36, R0, 0x4, R12 ;  /* 0x0000000400247825 */ /* 0x000fc600078e020c */
[----:B------:R3:W-:Y:S01]  /*bd20*/  STL.64 [R1+0x288], R46 ;  /* 0x0002882e01007387 */ /* 0x0007e20000100a00 */
[----:B------:R-:W-:-:S03]  /*bd30*/  IMAD.WIDE R34, R0, 0x4, R14 ;  /* 0x0000000400227825 */ /* 0x000fc600078e020e */
[----:B------:R2:W-:Y:S01]  /*bd40*/  LDGSTS.E [R21+0xd80], [R42.64], !P1 ;  /* 0x00d800002a157fae */ /* 0x0005e2000c921844 */
[----:B-1----:R-:W-:-:S03]  /*bd50*/  IMAD.WIDE R48, R24, 0x4, R16 ;  /* 0x0000000418307825 */ /* 0x002fc600078e0210 */
[----:B------:R2:W-:Y:S01]  /*bd60*/  STL.64 [R1+0x280], R44 ;  /* 0x0002802c01007387 */ /* 0x0005e20000100a00 */
[----:B------:R-:W-:-:S03]  /*bd70*/  IMAD R20, R252, 0xb, RZ ;  /* 0x0000000bfc147824 */ /* 0x000fc600078e02ff */
[----:B------:R1:W-:Y:S01]  /*bd80*/  LDGSTS.E [R21+0xe00], [R40.64], !P1 ;  /* 0x00e0000028157fae */ /* 0x0003e2000c921844 */
[----:B---3--:R-:W-:-:S03]  /*bd90*/  IMAD.WIDE R46, R24, 0x4, R2 ;  /* 0x00000004182e7825 */ /* 0x008fc600078e0202 */
        /* <DEDUP_REMOVED lines=9> */
[----:B------:R2:W-:Y:S01]  /*be30*/  STL.64 [R1+0x260], R36 ;  /* 0x0002602401007387 */ /* 0x0005e20000100a00 */
[----:B---3--:R-:W-:-:S03]  /*be40*/  IMAD.WIDE R38, R24, 0x4, R10 ;  /* 0x0000000418267825 */ /* 0x008fc600078e020a */
        /* <DEDUP_REMOVED lines=33> */
[----:B--2---:R-:W-:-:S03]  /*c060*/  IMAD.WIDE R48, R0, 0x4, R16 ;  /* 0x0000000400307825 */ /* 0x004fc600078e0210 */
[----:B------:R2:W-:Y:S04]  /*c070*/  LDGSTS.E [R21+0x2d80], [R42.64], !P4 ;  /* 0x02d800002a157fae */ /* 0x0005e8000e121844 */
[----:B------:R1:W-:Y:S01]  /*c080*/  STL.64 [R1+0x598], R44 ;  /* 0x0005982c01007387 */ /* 0x0003e20000100a00 */
[----:B------:R-:W-:-:S03]  /*c090*/  IMAD R20, R252, 0x13, RZ ;  /* 0x00000013fc147824 */ /* 0x000fc600078e02ff */
[----:B------:R2:W-:Y:S01]  /*c0a0*/  LDGSTS.E [R21+0x2e00], [R40.64], !P4 ;  /* 0x02e0000028157fae */ /* 0x0005e2000e121844 */
[----:B---3--:R-:W-:-:S03]  /*c0b0*/  IMAD.WIDE R46, R0, 0x4, R2 ;  /* 0x00000004002e7825 */ /* 0x008fc600078e0202 */
        /* <DEDUP_REMOVED lines=32> */
[----:B--2---:R-:W-:-:S03]  /*c2c0*/  IMAD.WIDE R40, R20, 0x4, R8 ;  /* 0x0000000414287825 */ /* 0x004fc600078e0208 */
[----:B------:R2:W-:Y:S01]  /*c2d0*/  STL.64 [R1+0x1600], R36 ;  /* 0x0016002401007387 */ /* 0x0005e20000100a00 */
[----:B-1----:R-:W-:-:S03]  /*c2e0*/  IMAD.WIDE R38, R20, 0x4, R10 ;  /* 0x0000000414267825 */ /* 0x002fc600078e020a */
[----:B------:R1:W-:Y:S01]  /*c2f0*/  LDGSTS.E [R21+0x4c00], [R48.64], !P6 ;  /* 0x04c0000030157fae */ /* 0x0003e2000f121844 */
[----:B------:R-:W-:-:S03]  /*c300*/  IADD3 R0, R251, -0x29, RZ ;  /* 0xffffffd7fb007810 */ /* 0x000fc60007ffe0ff */
[----:B------:R3:W-:Y:S01]  /*c310*/  STL.64 [R1+0x1608], R34 ;  /* 0x0016082201007387 */ /* 0x0007e20000100a00 */
[----:B--2---:R-:W-:-:S03]  /*c320*/  IMAD.WIDE R36, R20, 0x4, R12 ;  /* 0x0000000414247825 */ /* 0x004fc600078e020c */
[----:B------:R2:W-:Y:S04]  /*c330*/  LDGSTS.E [R21+0x4c80], [R46.64], !P6 ;  /* 0x04c800002e157fae */ /* 0x0005e8000f121844 */
[----:B------:R1:W-:Y:S01]  /*c340*/  LDGSTS.E [R21+0x4d00], [R44.64], !P6 ;  /* 0x04d000002c157fae */ /* 0x0003e2000f121844 */
[----:B---3--:R-:W-:-:S03]  /*c350*/  IMAD.WIDE R34, R20, 0x4, R14 ;  /* 0x0000000414227825 */ /* 0x008fc600078e020e */
[----:B------:R3:W-:Y:S04]  /*c360*/  LDGSTS.E [R21+0x4d80], [R42.64], !P6 ;  /* 0x04d800002a157fae */ /* 0x0007e8000f121844 */
[----:B------:R1:W-:Y:S04]  /*c370*/  LDGSTS.E [R21+0x4e00], [R40.64], !P6 ;  /* 0x04e0000028157fae */ /* 0x0003e8000f121844 */
[----:B------:R1:W-:Y:S04]  /*c380*/  LDGSTS.E [R21+0x4e80], [R38.64], !P6 ;  /* 0x04e8000026157fae */ /* 0x0003e8000f121844 */
[----:B------:R1:W-:Y:S04]  /*c390*/  LDGSTS.E [R21+0x4f00], [R36.64], !P6 ;  /* 0x04f0000024157fae */ /* 0x0003e8000f121844 */
[----:B------:R1:W-:Y:S01]  /*c3a0*/  LDGSTS.E [R21+0x4f80], [R34.64], !P6 ;  /* 0x04f8000022157fae */ /* 0x0003e2000f121844 */
[----:B------:R-:W-:Y:S01]  /*c3b0*/  ISETP.GE.U32.AND P6, PT, R0, 0x7fffffb8, PT ;  /* 0x7fffffb80000780c */ /* 0x000fe20003fc6070 */
[----:B------:R-:W-:-:S02]  /*c3c0*/  IMAD R0, R252, 0x17, RZ ;  /* 0x00000017fc007824 */ /* 0x000fc400078e02ff */
[----:B------:R1:W-:Y:S04]  /*c3d0*/  STL.64 [R1+0x1610], R48 ;  /* 0x0016103001007387 */ /* 0x0003e80000100a00 */
[----:B------:R2:W-:Y:S01]  /*c3e0*/  STL.64 [R1+0x1638], R46 ;  /* 0x0016382e01007387 */ /* 0x0005e20000100a00 */
[----:B------:R-:W-:-:S03]  /*c3f0*/  IMAD R24, R252, 0x1b, RZ ;  /* 0x0000001bfc187824 */ /* 0x000fc600078e02ff */
[----:B------:R3:W-:Y:S01]  /*c400*/  STL.64 [R1+0x1650], R44 ;  /* 0x0016502c01007387 */ /* 0x0007e20000100a00 */
[----:B-1----:R-:W-:-:S03]  /*c410*/  IMAD.WIDE R48, R0, 0x4, R16 ;  /* 0x0000000400307825 */ /* 0x002fc600078e0210 */
[----:B------:R1:W-:Y:S01]  /*c420*/  STL.64 [R1+0x1678], R42 ;  /* 0x0016782a01007387 */ /* 0x0003e20000100a00 */
[----:B--2---:R-:W-:-:S03]  /*c430*/  IMAD.WIDE R46, R0, 0x4, R2 ;  /* 0x00000004002e7825 */ /* 0x004fc600078e0202 */
[----:B------:R2:W-:Y:S01]  /*c440*/  STL.64 [R1+0x1688], R40 ;  /* 0x0016882801007387 */ /* 0x0005e20000100a00 */
[----:B---3--:R-:W-:-:S03]  /*c450*/  IMAD.WIDE R44, R0, 0x4, R4 ;  /* 0x00000004002c7825 */ /* 0x008fc600078e0204 */
[----:B------:R3:W-:Y:S01]  /*c460*/  STL.64 [R1+0x1690], R38 ;  /* 0x0016902601007387 */ /* 0x0007e20000100a00 */
[----:B-1----:R-:W-:-:S03]  /*c470*/  IMAD.WIDE R42, R0, 0x4, R6 ;  /* 0x00000004002a7825 */ /* 0x002fc600078e0206 */
[----:B------:R1:W-:Y:S01]  /*c480*/  STL.64 [R1+0x1698], R36 ;  /* 0x0016982401007387 */ /* 0x0003e20000100a00 */
[----:B--2---:R-:W-:-:S03]  /*c490*/  IMAD.WIDE R40, R0, 0x4, R8 ;  /* 0x0000000400287825 */ /* 0x004fc600078e0208 */
[----:B------:R2:W-:Y:S01]  /*c4a0*/  LDGSTS.E [R21+0x5c00], [R48.64], !P0 ;  /* 0x05c0000030157fae */ /* 0x0005e2000c121844 */
[----:B---3--:R-:W-:-:S03]  /*c4b0*/  IMAD.WIDE R38, R0, 0x4, R10 ;  /* 0x0000000400267825 */ /* 0x008fc600078e020a */
[----:B------:R3:W-:Y:S01]  /*c4c0*/  STL.64 [R1+0x16a0], R34 ;  /* 0x0016a02201007387 */ /* 0x0007e20000100a00 */
[----:B-1----:R-:W-:-:S03]  /*c4d0*/  IMAD.WIDE R36, R0, 0x4, R12 ;  /* 0x0000000400247825 */ /* 0x002fc600078e020c */
[----:B------:R1:W-:Y:S04]  /*c4e0*/  LDGSTS.E [R21+0x5c80], [R46.64], !P0 ;  /* 0x05c800002e157fae */ /* 0x0003e8000c121844 */
[----:B------:R2:W-:Y:S01]  /*c4f0*/  STL.64 [R1+0x1618], R48 ;  /* 0x0016183001007387 */ /* 0x0005e20000100a00 */
[----:B---3--:R-:W-:-:S03]  /*c500*/  IMAD.WIDE R34, R0, 0x4, R14 ;  /* 0x0000000400227825 */ /* 0x008fc600078e020e */
[----:B------:R3:W-:Y:S04]  /*c510*/  LDGSTS.E [R21+0x5d00], [R44.64], !P0 ;  /* 0x05d000002c157fae */ /* 0x0007e8000c121844 */
        /* <DEDUP_REMOVED lines=9> */
[----:B------:R2:W-:Y:S04]  /*c5b0*/  STL.64 [R1+0x16c0], R40 ;  /* 0x0016c02801007387 */ /* 0x0005e80000100a00 */
[----:B------:R3:W-:Y:S01]  /*c5c0*/  LDGSTS.E [R21+0x5f00], [R36.64], !P0 ;  /* 0x05f0000024157fae */ /* 0x0007e2000c121844 */
[----:B-1----:R-:W-:-:S03]  /*c5d0*/  IMAD.WIDE R42, R24, 0x4, R6 ;  /* 0x00000004182a7825 */ /* 0x002fc600078e0206 */
[----:B------:R1:W-:Y:S01]  /*c5e0*/  STL.64 [R1+0x16c8], R38 ;  /* 0x0016c82601007387 */ /* 0x0003e20000100a00 */
[----:B------:R-:W-:-:S03]  /*c5f0*/  IADD3 R18, R251, -0x20, RZ ;  /* 0xffffffe0fb127810 */ /* 0x000fc60007ffe0ff */
[----:B------:R3:W-:Y:S01]  /*c600*/  LDGSTS.E [R21+0x5f80], [R34.64], !P0 ;  /* 0x05f8000022157fae */ /* 0x0007e2000c121844 */
[----:B--2---:R-:W-:-:S03]  /*c610*/  IMAD.WIDE R40, R24, 0x4, R8 ;  /* 0x0000000418287825 */ /* 0x004fc600078e0208 */
[----:B------:R3:W-:Y:S01]  /*c620*/  STL.64 [R1+0x16d0], R36 ;  /* 0x0016d02401007387 */ /* 0x0007e20000100a00 */
[----:B-1----:R-:W-:-:S03]  /*c630*/  IMAD.WIDE R38, R24, 0x4, R10 ;  /* 0x0000000418267825 */ /* 0x002fc600078e020a */
[----:B------:R1:W-:Y:S04]  /*c640*/  LDGSTS.E [R21+0x6c00], [R48.64], !P2 ;  /* 0x06c0000030157fae */ /* 0x0003e8000d121844 */
[----:B------:R2:W-:Y:S01]  /*c650*/  STL.64 [R1+0x16d8], R34 ;  /* 0x0016d82201007387 */ /* 0x0005e20000100a00 */
[----:B---3--:R-:W-:-:S03]  /*c660*/  IMAD.WIDE R36, R24, 0x4, R12 ;  /* 0x0000000418247825 */ /* 0x008fc600078e020c */
[----:B------:R3:W-:Y:S04]  /*c670*/  LDGSTS.E [R21+0x6c80], [R46.64], !P2 ;  /* 0x06c800002e157fae */ /* 0x0007e8000d121844 */
[----:B------:R1:W-:Y:S01]  /*c680*/  LDGSTS.E [R21+0x6d00], [R44.64], !P2 ;  /* 0x06d000002c157fae */ /* 0x0003e2000d121844 */
[----:B--2---:R-:W-:-:S03]  /*c690*/  IMAD.WIDE R34, R24, 0x4, R14 ;  /* 0x0000000418227825 */ /* 0x004fc600078e020e */
[----:B------:R2:W-:Y:S01]  /*c6a0*/  LDGSTS.E [R21+0x6d80], [R42.64], !P2 ;  /* 0x06d800002a157fae */ /* 0x0005e2000d121844 */
[----:B------:R-:W-:-:S03]  /*c6b0*/  ISETP.GE.U32.AND P1, PT, R18, 0x7fffffc1, PT ;  /* 0x7fffffc11200780c */ /* 0x000fc60003f26070 */
[----:B------:R1:W-:Y:S01]  /*c6c0*/  LDGSTS.E [R21+0x6e00], [R40.64], !P2 ;  /* 0x06e0000028157fae */ /* 0x0003e2000d121844 */
[----:B------:R-:W-:-:S03]  /*c6d0*/  ISETP.GE.AND P3, PT, R19, R18, PT ;  /* 0x000000121300720c */ /* 0x000fc60003f66270 */
[----:B------:R1:W-:Y:S01]  /*c6e0*/  LDGSTS.E [R21+0x6e80], [R38.64], !P2 ;  /* 0x06e8000026157fae */ /* 0x0003e2000d121844 */
[----:B------:R-:W-:-:S03]  /*c6f0*/  IADD3 R18, R251, -0x21, RZ ;  /* 0xffffffdffb127810 */ /* 0x000fc60007ffe0ff */
[----:B------:R1:W-:Y:S04]  /*c700*/  LDGSTS.E [R21+0x6f00], [R36.64], !P2 ;  /* 0x06f0000024157fae */ /* 0x0003e8000d121844 */
[----:B------:R1:W-:Y:S01]  /*c710*/  LDGSTS.E [R21+0x6f80], [R34.64], !P2 ;  /* 0x06f8000022157fae */ /* 0x0003e2000d121844 */
[----:B------:R-:W-:Y:S01]  /*c720*/  ISETP.GE.AND P2, PT, R19, c[0x0][0x180], PT ;  /* 0x0000600013007a0c */ /* 0x000fe20003f46270 */
[----:B------:R-:W-:Y:S01]  /*c730*/  IMAD R19, R252, 0x1f, RZ ;  /* 0x0000001ffc137824 */ /* 0x000fe200078e02ff */
[----:B------:R-:W-:Y:S01]  /*c740*/  ISETP.GE.U32.AND P4, PT, R18, 0x7fffffc0, PT ;  /* 0x7fffffc01200780c */ /* 0x000fe20003f86070 */
[----:B------:R1:W-:Y:S01]  /*c750*/  STL.64 [R1+0x1620], R48 ;  /* 0x0016203001007387 */ /* 0x0003e20000100a00 */
[----:B------:R-:W-:-:S03]  /*c760*/  IADD3 R18, R251, -0x25, RZ ;  /* 0xffffffdbfb127810 */ /* 0x000fc60007ffe0ff */
[----:B------:R3:W-:Y:S04]  /*c770*/  STL.64 [R1+0x16e0], R46 ;  /* 0x0016e02e01007387 */ /* 0x0007e80000100a00 */
[----:B------:R2:W-:Y:S01]  /*c780*/  STL.64 [R1+0x16e8], R44 ;  /* 0x0016e82c01007387 */ /* 0x0005e20000100a00 */
[----:B------:R-:W-:-:S03]  /*c790*/  ISETP.GE.U32.AND P5, PT, R18, 0x7fffffbc, PT ;  /* 0x7fffffbc1200780c */ /* 0x000fc60003fa6070 */
[----:B------:R4:W-:Y:S01]  /*c7a0*/  STL.64 [R1+0x16f0], R42 ;  /* 0x0016f02a01007387 */ /* 0x0009e20000100a00 */
[----:B-1----:R-:W-:-:S03]  /*c7b0*/  IMAD.WIDE R48, R19, 0x4, R16 ;  /* 0x0000000413307825 */ /* 0x002fc600078e0210 */
[----:B------:R1:W-:Y:S01]  /*c7c0*/  STL.64 [R1+0x16f8], R40 ;  /* 0x0016f82801007387 */ /* 0x0003e20000100a00 */
[----:B---3--:R-:W-:-:S03]  /*c7d0*/  IMAD.WIDE R46, R19, 0x4, R2 ;  /* 0x00000004132e7825 */ /* 0x008fc600078e0202 */
[----:B------:R3:W-:Y:S01]  /*c7e0*/  STL.64 [R1+0x1700], R38 ;  /* 0x0017002601007387 */ /* 0x0007e20000100a00 */
[----:B--2---:R-:W-:-:S03]  /*c7f0*/  IMAD.WIDE R44, R19, 0x4, R4 ;  /* 0x00000004132c7825 */ /* 0x004fc600078e0204 */
[----:B------:R2:W-:Y:S01]  /*c800*/  STL.64 [R1+0x1708], R36 ;  /* 0x0017082401007387 */ /* 0x0005e20000100a00 */
[----:B----4-:R-:W-:-:S03]  /*c810*/  IMAD.WIDE R42, R19, 0x4, R6 ;  /* 0x00000004132a7825 */ /* 0x010fc600078e0206 */
[----:B------:R4:W-:Y:S01]  /*c820*/  STL.64 [R1+0x1710], R34 ;  /* 0x0017102201007387 */ /* 0x0009e20000100a00 */
[----:B------:R-:W-:Y:S02]  /*c830*/  IMAD.MOV.U32 R18, RZ, RZ, 0x1f ;  /* 0x0000001fff127424 */ /* 0x000fe400078e00ff */
[C---:B-1----:R-:W-:Y:S01]  /*c840*/  IMAD.WIDE R40, R19.reuse, 0x4, R8 ;  /* 0x0000000413287825 */ /* 0x042fe200078e0208 */
[----:B------:R1:W-:Y:S03]  /*c850*/  STL.64 [R1+0x1628], R48 ;  /* 0x0016283001007387 */ /* 0x0003e60000100a00 */
[C---:B---3--:R-:W-:Y:S01]  /*c860*/  IMAD.WIDE R38, R19.reuse, 0x4, R10 ;  /* 0x0000000413267825 */ /* 0x048fe200078e020a */
[----:B------:R3:W-:Y:S03]  /*c870*/  STL.64 [R1+0x1750], R46 ;  /* 0x0017502e01007387 */ /* 0x0007e60000100a00 */
[----:B--2---:R-:W-:Y:S01]  /*c880*/  IMAD.WIDE R36, R19, 0x4, R12 ;  /* 0x0000000413247825 */ /* 0x004fe200078e020c */
[----:B----4-:R-:W-:Y:S01]  /*c890*/  MOV R34, R28 ;  /* 0x0000001c00227202 */ /* 0x010fe20000000f00 */
[----:B------:R2:W-:Y:S02]  /*c8a0*/  STL.64 [R1+0x1748], R44 ;  /* 0x0017482c01007387 */ /* 0x0005e40000100a00 */
[----:B------:R-:W-:-:S02]  /*c8b0*/  IMAD.MOV.U32 R35, RZ, RZ, R29 ;  /* 0x000000ffff237224 */ /* 0x000fc400078e001d */
[----:B------:R-:W-:Y:S01]  /*c8c0*/  IMAD.WIDE R28, R19, 0x4, R14 ;  /* 0x00000004131c7825 */ /* 0x000fe200078e020e */
[----:B------:R2:W-:Y:S01]  /*c8d0*/  STL.64 [R1+0x1740], R42 ;  /* 0x0017402a01007387 */ /* 0x0005e20000100a00 */
[----:B------:R-:W-:-:S03]  /*c8e0*/  IADD3 R20, R18, c[0x0][0x180], RZ ;  /* 0x0000600012147a10 */ /* 0x000fc60007ffe0ff */
[----:B------:R1:W-:Y:S01]  /*c8f0*/  STL.64 [R1+0x1738], R40 ;  /* 0x0017382801007387 */ /* 0x0003e20000100a00 */
[----:B------:R-:W-:-:S03]  /*c900*/  ISETP.GT.AND P0, PT, R20, 0x1f, PT ;  /* 0x0000001f1400780c */ /* 0x000fc60003f04270 */
[----:B------:R1:W-:Y:S04]  /*c910*/  STL.64 [R1+0x1730], R38 ;  /* 0x0017302601007387 */ /* 0x0003e80000100a00 */
[----:B------:R1:W-:Y:S04]  /*c920*/  STL.64 [R1+0x1728], R36 ;  /* 0x0017282401007387 */ /* 0x0003e80000100a00 */
[----:B------:R1:W-:Y:S04]  /*c930*/  STL.64 [R1+0x1720], R28 ;  /* 0x0017201c01007387 */ /* 0x0003e80000100a00 */
[----:B------:R-:W4:Y:S01]  /*c940*/  LDL.64 R86, [R1+0x1050] ;  /* 0x0010500001567983 */ /* 0x000f220000100a00 */
[----:B------:R-:W-:-:S03]  /*c950*/  SEL R0, RZ, 0x4, !P0 ;  /* 0x00000004ff007807 */ /* 0x000fc60004000000 */
[----:B------:R-:W4:Y:S04]  /*c960*/  LDL.64 R84, [R1+0x1010] ;  /* 0x0010100001547983 */ /* 0x000f280000100a00 */
[----:B------:R-:W4:Y:S04]  /*c970*/  LDL.64 R82, [R1+0xfd0] ;  /* 0x000fd00001527983 */ /* 0x000f280000100a00 */
[----:B------:R-:W4:Y:S04]  /*c980*/  LDL.64 R80, [R1+0xf90] ;  /* 0x000f900001507983 */ /* 0x000f280000100a00 */
[----:B------:R-:W4:Y:S01]  /*c990*/  LDL.64 R78, [R1+0xf20] ;  /* 0x000f2000014e7983 */ /* 0x000f220000100a00 */
[----:B------:R-:W-:-:S03]  /*c9a0*/  SEL R0, R0, RZ, !P2 ;  /* 0x000000ff00007207 */ /* 0x000fc60005000000 */
[----:B------:R-:W4:Y:S04]  /*c9b0*/  LDL.64 R76, [R1+0xe20] ;  /* 0x000e2000014c7983 */ /* 0x000f280000100a00 */
[----:B------:R-:W4:Y:S04]  /*c9c0*/  LDL.64 R74, [R1+0xdb0] ;  /* 0x000db000014a7983 */ /* 0x000f280000100a00 */
[----:B------:R-:W4:Y:S04]  /*c9d0*/  LDL.64 R72, [R1+0xd70] ;  /* 0x000d700001487983 */ /* 0x000f280000100a00 */
[----:B------:R-:W4:Y:S01]  /*c9e0*/  LDL.64 R70, [R1+0xd30] ;  /* 0x000d300001467983 */ /* 0x000f220000100a00 */
[----:B------:R-:W-:-:S03]  /*c9f0*/  ISETP.NE.U32.AND P2, PT, R0, RZ, PT ;  /* 0x000000ff0000720c */ /* 0x000fc60003f45070 */
[----:B------:R-:W4:Y:S04]  /*ca00*/  LDL.64 R68, [R1+0xce0] ;  /* 0x000ce00001447983 */ /* 0x000f280000100a00 */
[----:B------:R-:W4:Y:S04]  /*ca10*/  LDL.64 R66, [R1+0xca0] ;  /* 0x000ca00001427983 */ /* 0x000f280000100a00 */
[----:B------:R-:W4:Y:S04]  /*ca20*/  LDL.64 R62, [R1+0x1220] ;  /* 0x00122000013e7983 */ /* 0x000f280000100a00 */
[----:B------:R-:W4:Y:S04]  /*ca30*/  LDL.64 R60, [R1+0x1190] ;  /* 0x00119000013c7983 */ /* 0x000f280000100a00 */
[----:B------:R-:W4:Y:S04]  /*ca40*/  LDL.64 R58, [R1+0x1108] ;  /* 0x00110800013a7983 */ /* 0x000f280000100a00 */
[----:B------:R-:W4:Y:S04]  /*ca50*/  LDL.64 R56, [R1+0x10c8] ;  /* 0x0010c80001387983 */ /* 0x000f280000100a00 */
[----:B------:R1:W-:Y:S04]  /*ca60*/  LDGSTS.E [R21+0x7c00], [R48.64], !P1 ;  /* 0x07c0000030157fae */ /* 0x0003e8000c921844 */
[----:B------:R-:W4:Y:S04]  /*ca70*/  LDL.64 R54, [R1+0x1088] ;  /* 0x0010880001367983 */ /* 0x000f280000100a00 */
[----:B------:R3:W-:Y:S04]  /*ca80*/  LDGSTS.E [R21+0x7c80], [R46.64], !P1 ;  /* 0x07c800002e157fae */ /* 0x0007e8000c921844 */
[----:B------:R-:W4:Y:S04]  /*ca90*/  LDL.64 R52, [R1+0x1048] ;  /* 0x0010480001347983 */ /* 0x000f280000100a00 */
[----:B------:R2:W-:Y:S04]  /*caa0*/  LDGSTS.E [R21+0x7d00], [R44.64], !P1 ;  /* 0x07d000002c157fae */ /* 0x0005e8000c921844 */
[----:B------:R-:W4:Y:S04]  /*cab0*/  LDL.64 R50, [R1+0x1008] ;  /* 0x0010080001327983 */ /* 0x000f280000100a00 */
[----:B------:R2:W-:Y:S04]  /*cac0*/  LDGSTS.E [R21+0x7d80], [R42.64], !P1 ;  /* 0x07d800002a157fae */ /* 0x0005e8000c921844 */
[----:B-1----:R-:W4:Y:S04]  /*cad0*/  LDL.64 R48, [R1+0xfc8] ;  /* 0x000fc80001307983 */ /* 0x002f280000100a00 */
[----:B------:R1:W-:Y:S04]  /*cae0*/  LDGSTS.E [R21+0x7e00], [R40.64], !P1 ;  /* 0x07e0000028157fae */ /* 0x0003e8000c921844 */
[----:B---3--:R-:W3:Y:S04]  /*caf0*/  LDL.64 R46, [R1+0xf88] ;  /* 0x000f8800012e7983 */ /* 0x008ee80000100a00 */
[----:B------:R1:W-:Y:S04]  /*cb00*/  LDGSTS.E [R21+0x7e80], [R38.64], !P1 ;  /* 0x07e8000026157fae */ /* 0x0003e8000c921844 */
[----:B--2---:R-:W3:Y:S04]  /*cb10*/  LDL.64 R44, [R1+0xf08] ;  /* 0x000f0800012c7983 */ /* 0x004ee80000100a00 */
[----:B------:R1:W-:Y:S04]  /*cb20*/  LDGSTS.E [R21+0x7f00], [R36.64], !P1 ;  /* 0x07f0000024157fae */ /* 0x0003e8000c921844 */
[----:B------:R-:W3:Y:S04]  /*cb30*/  LDL.64 R42, [R1+0xe18] ;  /* 0x000e1800012a7983 */ /* 0x000ee80000100a00 */
[----:B------:R1:W-:Y:S04]  /*cb40*/  LDGSTS.E [R21+0x7f80], [R28.64], !P1 ;  /* 0x07f800001c157fae */ /* 0x0003e8000c921844 */
[----:B-1----:R-:W3:Y:S04]  /*cb50*/  LDL.64 R40, [R1+0xda8] ;  /* 0x000da80001287983 */ /* 0x002ee80000100a00 */
[----:B------:R-:W0:Y:S04]  /*cb60*/  LDGDEPBAR ;  /* 0x00000000000079af */ /* 0x000e280000000000 */
[----:B------:R-:W3:Y:S04]  /*cb70*/  LDL.64 R38, [R1+0xd68] ;  /* 0x000d680001267983 */ /* 0x000ee80000100a00 */
[----:B------:R1:W-:Y:S04]  /*cb80*/  LDGSTS.E [R65+0x10000], [R34.64], P2 ;  /* 0x1000000022417fae */ /* 0x0003e80009121844 */
[----:B------:R-:W3:Y:S04]  /*cb90*/  LDL.64 R36, [R1+0xd18] ;  /* 0x000d180001247983 */ /* 0x000ee80000100a00 */
[----:B------:R1:W-:Y:S04]  /*cba0*/  LDGSTS.E [R65+0x10400], [R32.64], P2 ;  /* 0x1040000020417fae */ /* 0x0003e80009121844 */
[----:B-1----:R-:W3:Y:S04]  /*cbb0*/  LDL.64 R34, [R1+0xcd8] ;  /* 0x000cd80001227983 */ /* 0x002ee80000100a00 */
[----:B------:R1:W-:Y:S04]  /*cbc0*/  LDGSTS.E [R65+0x10800], [R30.64], P2 ;  /* 0x108000001e417fae */ /* 0x0003e80009121844 */
[----:B------:R-:W3:Y:S01]  /*cbd0*/  LDL.64 R32, [R1+0x6f8] ;  /* 0x0006f80001207983 */ /* 0x000ee20000100a00 */
[----:B------:R-:W-:Y:S01]  /*cbe0*/  IMAD.MOV.U32 R88, RZ, RZ, R22 ;  /* 0x000000ffff587224 */ /* 0x000fe200078e0016 */
[----:B------:R-:W-:-:S02]  /*cbf0*/  MOV R89, R23 ;  /* 0x0000001700597202 */ /* 0x000fc40000000f00 */
[----:B------:R1:W-:Y:S04]  /*cc00*/  LDGSTS.E [R65+0x10c00], [R26.64], P2 ;  /* 0x10c000001a417fae */ /* 0x0003e80009121844 */
[----:B-1----:R-:W3:Y:S04]  /*cc10*/  LDL.64 R30, [R1+0x1210] ;  /* 0x00121000011e7983 */ /* 0x002ee80000100a00 */
[----:B------:R-:W3:Y:S04]  /*cc20*/  LDL.64 R22, [R1+0x1100] ;  /* 0x0011000001167983 */ /* 0x000ee80000100a00 */
[----:B------:R-:W3:Y:S04]  /*cc30*/  LDL.64 R26, [R1+0x1170] ;  /* 0x00117000011a7983 */ /* 0x000ee80000100a00 */
[----:B------:R1:W-:Y:S01]  /*cc40*/  LDGSTS.E [R65+0x11000], [R88.64], P2 ;  /* 0x1100000058417fae */ /* 0x0003e20009121844 */
[----:B------:R-:W-:-:S02]  /*cc50*/  LOP3.LUT R29, R65, 0x10, RZ, 0x3c, !PT ;  /* 0x00000010411d7812 */ /* 0x000fc400078e3cff */
[----:B------:R-:W-:Y:S01]  /*cc60*/  SEL R0, RZ, 0x4, P3 ;  /* 0x00000004ff007807 */ /* 0x000fe20001800000 */
[----:B-1----:R-:W3:Y:S01]  /*cc70*/  LDL.LU.64 R88, [R1+0x2610] ;  /* 0x0026100001587983 */ /* 0x002ee20000300a00 */
[----:B------:R-:W-:Y:S02]  /*cc80*/  ISETP.GT.AND P3, PT, R20, 0x3f, PT ;  /* 0x0000003f1400780c */ /* 0x000fe40003f64270 */
[C---:B------:R-:W-:Y:S02]  /*cc90*/  LOP3.LUT R28, R65.reuse, 0x30, RZ, 0x3c, !PT ;  /* 0x00000030411c7812 */ /* 0x040fe400078e3cff */
[C---:B------:R-:W-:Y:S02]  /*cca0*/  LOP3.LUT R24, R65.reuse, 0x50, RZ, 0x3c, !PT ;  /* 0x0000005041187812 */ /* 0x040fe400078e3cff */
[----:B------:R-:W-:Y:S01]  /*ccb0*/  LOP3.LUT R20, R65, 0x70, RZ, 0x3c, !PT ;  /* 0x0000007041147812 */ /* 0x000fe200078e3cff */
[----:B----4-:R1:W-:Y:S04]  /*ccc0*/  LDGSTS.E [R65+0x11400], [R86.64], P2 ;  /* 0x1140000056417fae */ /* 0x0103e80009121844 */
[----:B------:R4:W-:Y:S04]  /*ccd0*/  LDGSTS.E [R65+0x11800], [R84.64], P2 ;  /* 0x1180000054417fae */ /* 0x0009e80009121844 */
[----:B------:R4:W-:Y:S04]  /*cce0*/  LDGSTS.E [R65+0x11c00], [R82.64], P2 ;  /* 0x11c0000052417fae */ /* 0x0009e80009121844 */
[----:B-1----:R-:W2:Y:S04]  /*ccf0*/  LDL.64 R86, [R1+0x10c0] ;  /* 0x0010c00001567983 */ /* 0x002ea80000100a00 */
[----:B----4-:R-:W4:Y:S04]  /*cd00*/  LDL.64 R84, [R1+0x1080] ;  /* 0x0010800001547983 */ /* 0x010f280000100a00 */
[----:B------:R1:W-:Y:S04]  /*cd10*/  LDGSTS.E [R65+0x12000], [R80.64], P2 ;  /* 0x1200000050417fae */ /* 0x0003e80009121844 */
[----:B------:R-:W4:Y:S04]  /*cd20*/  LDL.64 R82, [R1+0x1040] ;  /* 0x0010400001527983 */ /* 0x000f280000100a00 */
[----:B------:R1:W-:Y:S04]  /*cd30*/  LDGSTS.E [R65+0x12400], [R78.64], P2 ;  /* 0x124000004e417fae */ /* 0x0003e80009121844 */
[----:B-1----:R-:W4:Y:S04]  /*cd40*/  LDL.64 R80, [R1+0x1000] ;  /* 0x0010000001507983 */ /* 0x002f280000100a00 */
        /* <DEDUP_REMOVED lines=29> */
[----:B---3--:R1:W-:Y:S04]  /*cf20*/  LDGSTS.E [R29+0x12080], [R46.64], P2 ;  /* 0x120800002e1d7fae */ /* 0x0083e80009121844 */
[----:B------:R-:W3:Y:S04]  /*cf30*/  LDL.64 R48, [R1+0xff8] ;  /* 0x000ff80001307983 */ /* 0x000ee80000100a00 */
[----:B------:R1:W-:Y:S04]  /*cf40*/  LDGSTS.E [R29+0x12480], [R44.64], P2 ;  /* 0x124800002c1d7fae */ /* 0x0003e80009121844 */
[----:B-1----:R-:W3:Y:S04]  /*cf50*/  LDL.64 R46, [R1+0xfb8] ;  /* 0x000fb800012e7983 */ /* 0x002ee80000100a00 */
[----:B------:R1:W-:Y:S04]  /*cf60*/  LDGSTS.E [R29+0x12880], [R42.64], P2 ;  /* 0x128800002a1d7fae */ /* 0x0003e80009121844 */
        /* <DEDUP_REMOVED lines=17> */
[----:B-1----:R-:W3:Y:S04]  /*d080*/  LDL.64 R22, [R1+0x1130] ;  /* 0x0011300001167983 */ /* 0x002ee80000100a00 */
[----:B--2---:R1:W-:Y:S04]  /*d090*/  LDGSTS.E [R250+0x10d00], [R86.64], P2 ;  /* 0x10d0000056fa7fae */ /* 0x0043e80009121844 */
[----:B----4-:R2:W-:Y:S04]  /*d0a0*/  LDGSTS.E [R250+0x11100], [R84.64], P2 ;  /* 0x1110000054fa7fae */ /* 0x0105e80009121844 */
[----:B-1----:R-:W4:Y:S04]  /*d0b0*/  LDL.LU.64 R86, [R1+0x2608] ;  /* 0x0026080001567983 */ /* 0x002f280000300a00 */
[----:B------:R1:W-:Y:S04]  /*d0c0*/  LDGSTS.E [R250+0x11500], [R82.64], P2 ;  /* 0x1150000052fa7fae */ /* 0x0003e80009121844 */
[----:B--2---:R-:W2:Y:S04]  /*d0d0*/  LDL.64 R84, [R1+0x10f0] ;  /* 0x0010f00001547983 */ /* 0x004ea80000100a00 */
        /* <DEDUP_REMOVED lines=31> */
[----:B---3--:R-:W3:Y:S04]  /*d2d0*/  LDL.64 R52, [R1+0x10e8] ;  /* 0x0010e80001347983 */ /* 0x008ee80000100a00 */
        /* <DEDUP_REMOVED lines=22> */
[----:B------:R-:W3:Y:S04]  /*d440*/  LDL.64 R28, [R1+0xcb8] ;  /* 0x000cb800011c7983 */ /* 0x000ee80000100a00 */
[----:B------:R-:W3:Y:S04]  /*d450*/  LDL.64 R26, [R1+0x638] ;  /* 0x00063800011a7983 */ /* 0x000ee80000100a00 */
[----:B------:R1:W-:Y:S04]  /*d460*/  LDGSTS.E [R25+0x10600], [R22.64], P2 ;  /* 0x1060000016197fae */ /* 0x0003e80009121844 */
        /* <DEDUP_REMOVED lines=62> */
[----:B------:R-:W3:Y:S04]  /*d850*/  LDL.64 R24, [R1+0xca8] ;  /* 0x000ca80001187983 */ /* 0x000ee80000100a00 */
[----:B-1----:R-:W3:Y:S01]  /*d860*/  LDL.64 R22, [R1+0x5c8] ;  /* 0x0005c80001167983 */ /* 0x002ee20000100a00 */
[----:B------:R-:W-:-:S02]  /*d870*/  IADD3 R18, R251, -0x2d, RZ ;  /* 0xffffffd3fb127810 */ /* 0x000fc40007ffe0ff */
[C---:B------:R-:W-:Y:S02]  /*d880*/  IADD3 R19, R251.reuse, -0x35, RZ ;  /* 0xffffffcbfb137810 */ /* 0x040fe40007ffe0ff */
[----:B------:R-:W-:Y:S02]  /*d890*/  ISETP.GE.U32.AND P0, PT, R18, 0x7fffffb4, PT ;  /* 0x7fffffb41200780c */ /* 0x000fe40003f06070 */
[----:B------:R-:W-:-:S04]  /*d8a0*/  IADD3 R18, R251, -0x31, RZ ;  /* 0xffffffcffb127810 */ /* 0x000fc80007ffe0ff */
[----:B------:R-:W-:Y:S02]  /*d8b0*/  ISETP.GE.U32.AND P1, PT, R18, 0x7fffffb0, PT ;  /* 0x7fffffb01200780c */ /* 0x000fe40003f26070 */
[----:B------:R-:W-:Y:S01]  /*d8c0*/  IADD3 R18, R251, -0x39, RZ ;  /* 0xffffffc7fb127810 */ /* 0x000fe20007ffe0ff */
[----:B------:R-:W-:-:S04]  /*d8d0*/  IMAD.SHL.U32 R252, R252, 0x20, RZ ;  /* 0x00000020fcfc7824 */ /* 0x000fc800078e00ff */
[----:B------:R-:W-:Y:S01]  /*d8e0*/  IMAD.WIDE R16, R252, 0x4, R16 ;  /* 0x00000004fc107825 */ /* 0x000fe200078e0210 */
[----:B--2---:R1:W-:Y:S04]  /*d8f0*/  LDGSTS.E [R21+0x10700], [R82.64], P2 ;  /* 0x1070000052157fae */ /* 0x0043e80009121844 */
[----:B----4-:R2:W-:Y:S04]  /*d900*/  LDGSTS.E [R21+0x10b00], [R80.64], P2 ;  /* 0x10b0000050157fae */ /* 0x0105e80009121844 */
[----:B-1----:R-:W4:Y:S04]  /*d910*/  LDL.LU.64 R82, [R1+0x25f8] ;  /* 0x0025f80001527983 */ /* 0x002f280000300a00 */
[----:B------:R1:W-:Y:S04]  /*d920*/  LDGSTS.E [R21+0x10f00], [R78.64], P2 ;  /* 0x10f000004e157fae */ /* 0x0003e80009121844 */
[----:B--2---:R-:W2:Y:S04]  /*d930*/  LDL.LU.64 R80, [R1+0x25f0] ;  /* 0x0025f00001507983 */ /* 0x004ea80000300a00 */
[----:B------:R1:W-:Y:S04]  /*d940*/  LDGSTS.E [R21+0x11300], [R76.64], P2 ;  /* 0x113000004c157fae */ /* 0x0003e80009121844 */
[----:B-1----:R-:W2:Y:S04]  /*d950*/  LDL.LU.64 R78, [R1+0x25e8] ;  /* 0x0025e800014e7983 */ /* 0x002ea80000300a00 */
[----:B------:R1:W-:Y:S04]  /*d960*/  LDGSTS.E [R21+0x11700], [R74.64], P2 ;  /* 0x117000004a157fae */ /* 0x0003e80009121844 */
[----:B------:R-:W2:Y:S04]  /*d970*/  LDL.LU.64 R76, [R1+0x25e0] ;  /* 0x0025e000014c7983 */ /* 0x000ea80000300a00 */
        /* <DEDUP_REMOVED lines=18> */
[----:B---3--:R1:W-:Y:S04]  /*daa0*/  LDGSTS.E [R21+0x13f00], [R54.64], P2 ;  /* 0x13f0000036157fae */ /* 0x0083e80009121844 */
[----:B------:R-:W3:Y:S04]  /*dab0*/  LDL.LU.64 R56, [R1+0x2590] ;  /* 0x0025900001387983 */ /* 0x000ee80000300a00 */
        /* <DEDUP_REMOVED lines=15> */
[----:B------:R1:W-:Y:S04]  /*dbb0*/  LDGSTS.E [R20+0x12380], [R36.64], P2 ;  /* 0x1238000024147fae */ /* 0x0003e80009121844 */
[----:B------:R1:W-:Y:S04]  /*dbc0*/  LDGSTS.E [R20+0x12780], [R34.64], P2 ;  /* 0x1278000022147fae */ /* 0x0003e80009121844 */
[----:B------:R1:W-:Y:S04]  /*dbd0*/  LDGSTS.E [R20+0x12b80], [R32.64], P2 ;  /* 0x12b8000020147fae */ /* 0x0003e80009121844 */
[----:B------:R1:W-:Y:S04]  /*dbe0*/  LDGSTS.E [R20+0x12f80], [R30.64], P2 ;  /* 0x12f800001e147fae */ /* 0x0003e80009121844 */
[----:B------:R1:W-:Y:S04]  /*dbf0*/  LDGSTS.E [R20+0x13380], [R28.64], P2 ;  /* 0x133800001c147fae */ /* 0x0003e80009121844 */
[----:B------:R1:W-:Y:S04]  /*dc00*/  LDGSTS.E [R20+0x13780], [R26.64], P2 ;  /* 0x137800001a147fae */ /* 0x0003e80009121844 */
[----:B------:R1:W-:Y:S04]  /*dc10*/  LDGSTS.E [R20+0x13b80], [R24.64], P2 ;  /* 0x13b8000018147fae */ /* 0x0003e80009121844 */
[----:B------:R1:W-:Y:S01]  /*dc20*/  LDGSTS.E [R20+0x13f80], [R22.64], P2 ;  /* 0x13f8000016147fae */ /* 0x0003e20009121844 */
[----:B------:R-:W-:-:S02]  /*dc30*/  ISETP.GE.U32.AND P2, PT, R19, 0x7fffffac, PT ;  /* 0x7fffffac1300780c */ /* 0x000fc40003f46070 */
[----:B------:R-:W-:Y:S01]  /*dc40*/  SEL R19, R0, RZ, P3 ;  /* 0x000000ff00137207 */ /* 0x000fe20001800000 */
[----:B------:R-:W0:Y:S01]  /*dc50*/  LDGDEPBAR ;  /* 0x00000000000079af */ /* 0x000e220000000000 */
[----:B------:R-:W-:-:S03]  /*dc60*/  IADD3 R0, R251, -0x3d, RZ ;  /* 0xffffffc3fb007810 */ /* 0x000fc60007ffe0ff */
[----:B------:R-:W1:Y:S04]  /*dc70*/  S2R R251, SR_TID.X ;  /* 0x0000000000fb7919 */ /* 0x000e680000002100 */
[----:B------:R-:W-:Y:S01]  /*dc80*/  BAR.SYNC.DEFER_BLOCKING 0x0 ;  /* 0x0000000000007b1d */ /* 0x000fe20000010000 */
[----:B-1----:R-:W-:Y:S01]  /*dc90*/  IMAD.WIDE R22, R252, 0x4, R2 ;  /* 0x00000004fc167825 */ /* 0x002fe200078e0202 */
[----:B------:R-:W-:-:S03]  /*dca0*/  ISETP.GE.U32.AND P3, PT, R18, 0x7fffffa8, PT ;  /* 0x7fffffa81200780c */ /* 0x000fc60003f66070 */
[C---:B------:R-:W-:Y:S01]  /*dcb0*/  IMAD.WIDE R20, R252.reuse, 0x4, R4 ;  /* 0x00000004fc147825 */ /* 0x040fe200078e0204 */
[----:B------:R1:W-:Y:S04]  /*dcc0*/  STL [R1+0x29c], R19 ;  /* 0x00029c1301007387 */ /* 0x0003e80000100800 */
[----:B------:R-:W-:Y:S04]  /*dcd0*/  STL.64 [R1+0x1718], R16 ;  /* 0x0017181001007387 */ /* 0x000fe80000100a00 */
[----:B------:R4:W-:Y:S01]  /*dce0*/  STL.64 [R1+0x1758], R22 ;  /* 0x0017581601007387 */ /* 0x0009e20000100a00 */
[----:B-1----:R-:W-:-:S03]  /*dcf0*/  IMAD.WIDE R18, R252, 0x4, R6 ;  /* 0x00000004fc127825 */ /* 0x002fc600078e0206 */
[----:B------:R-:W2:Y:S04]  /*dd00*/  LDL.LU.64 R38, [R1+0x190] ;  /* 0x0001900001267983 */ /* 0x000ea80000300a00 */
[----:B------:R1:W-:Y:S04]  /*dd10*/  STL.64 [R1+0x1760], R20 ;  /* 0x0017601401007387 */ /* 0x0003e80000100a00 */
[----:B------:R-:W3:Y:S04]  /*dd20*/  LDL.LU.64 R36, [R1+0x188] ;  /* 0x0001880001247983 */ /* 0x000ee80000300a00 */
[----:B------:R1:W-:Y:S04]  /*dd30*/  STL.64 [R1+0x1768], R18 ;  /* 0x0017681201007387 */ /* 0x0003e80000100a00 */
[----:B------:R-:W3:Y:S04]  /*dd40*/  LDL.LU.64 R34, [R1+0x180] ;  /* 0x0001800001227983 */ /* 0x000ee80000300a00 */
[----:B------:R-:W3:Y:S01]  /*dd50*/  LDL.LU.64 R32, [R1+0x178] ;  /* 0x0001780001207983 */ /* 0x000ee20000300a00 */
[----:B------:R-:W-:-:S03]  /*dd60*/  LOP3.LUT R4, R251, 0x1f, RZ, 0xc0, !PT ;  /* 0x0000001ffb047812 */ /* 0x000fc600078ec0ff */
[----:B------:R-:W3:Y:S04]  /*dd70*/  LDL.LU.64 R30, [R1+0x170] ;  /* 0x00017000011e7983 */ /* 0x000ee80000300a00 */
[----:B------:R-:W3:Y:S01]  /*dd80*/  LDL.LU.64 R28, [R1+0x168] ;  /* 0x00016800011c7983 */ /* 0x000ee20000300a00 */
[----:B------:R-:W-:-:S03]  /*dd90*/  IMAD.WIDE R8, R252, 0x4, R8 ;  /* 0x00000004fc087825 */ /* 0x000fc600078e0208 */
[----:B------:R-:W3:Y:S01]  /*dda0*/  LDL.LU.64 R26, [R1+0x160] ;  /* 0x00016000011a7983 */ /* 0x000ee20000300a00 */
[----:B------:R-:W-:-:S03]  /*ddb0*/  IMAD.WIDE R6, R252, 0x4, R10 ;  /* 0x00000004fc067825 */ /* 0x000fc600078e020a */
[----:B------:R-:W3:Y:S01]  /*ddc0*/  LDL.LU.64 R24, [R1+0x158] ;  /* 0x0001580001187983 */ /* 0x000ee20000300a00 */
[----:B------:R-:W-:-:S04]  /*ddd0*/  IMAD.WIDE R12, R252, 0x4, R12 ;  /* 0x00000004fc0c7825 */ /* 0x000fc800078e020c */
[----:B------:R-:W-:Y:S02]  /*dde0*/  IMAD.SHL.U32 R5, R4, 0x4, RZ ;  /* 0x0000000404057824 */ /* 0x000fe400078e00ff */
[C---:B------:R-:W-:Y:S01]  /*ddf0*/  IMAD.WIDE R2, R252.reuse, 0x4, R14 ;  /* 0x00000004fc027825 */ /* 0x040fe200078e020e */
[----:B------:R-:W-:Y:S04]  /*de00*/  STL.64 [R1+0x1770], R8 ;  /* 0x0017700801007387 */ /* 0x000fe80000100a00 */
[----:B------:R-:W-:Y:S04]  /*de10*/  STL.64 [R1+0x1778], R6 ;  /* 0x0017780601007387 */ /* 0x000fe80000100a00 */
[----:B------:R1:W-:Y:S04]  /*de20*/  STL.64 [R1+0x1780], R12 ;  /* 0x0017800c01007387 */ /* 0x0003e80000100a00 */
[----:B------:R-:W-:Y:S01]  /*de30*/  @!PT LDS RZ, [RZ] ;  /* 0x00000000fffff984 */ /* 0x000fe20000000800 */
[----:B------:R-:W-:Y:S01]  /*de40*/  @!PT LDS RZ, [RZ] ;  /* 0x00000000fffff984 */ /* 0x000fe20000000800 */
[----:B------:R-:W-:Y:S01]  /*de50*/  @!PT LDS RZ, [RZ] ;  /* 0x00000000fffff984 */ /* 0x000fe20000000800 */
[----:B------:R1:W-:Y:S04]  /*de60*/  LDGSTS.E [R5+0x8000], [R16.64], !P4 ;  /* 0x0800000010057fae */ /* 0x0003e8000e121844 */
[----:B------:R1:W-:Y:S04]  /*de70*/  STL.64 [R1+0x1788], R2 ;  /* 0x0017880201007387 */ /* 0x0003e80000100a00 */
[----:B------:R4:W-:Y:S04]  /*de80*/  LDGSTS.E [R5+0x8080], [R22.64], !P4 ;  /* 0x0808000016057fae */ /* 0x0009e8000e121844 */
[----:B------:R1:W-:Y:S04]  /*de90*/  LDGSTS.E [R5+0x8100], [R20.64], !P4 ;  /* 0x0810000014057fae */ /* 0x0003e8000e121844 */
[----:B------:R1:W-:Y:S04]  /*dea0*/  LDGSTS.E [R5+0x8180], [R18.64], !P4 ;  /* 0x0818000012057fae */ /* 0x0003e8000e121844 */
[----:B----4-:R-:W3:Y:S04]  /*deb0*/  LDL.LU.64 R22, [R1+0xd0] ;  /* 0x0000d00001167983 */ /* 0x010ee80000300a00 */
[----:B-1----:R-:W3:Y:S04]  /*dec0*/  LDL.LU.64 R20, [R1+0xc8] ;  /* 0x0000c80001147983 */ /* 0x002ee80000300a00 */
[----:B------:R-:W3:Y:S04]  /*ded0*/  LDL.LU.64 R18, [R1+0xc0] ;  /* 0x0000c00001127983 */ /* 0x000ee80000300a00 */
[----:B------:R1:W-:Y:S04]  /*dee0*/  LDGSTS.E [R5+0x8200], [R8.64], !P4 ;  /* 0x0820000008057fae */ /* 0x0003e8000e121844 */
[----:B------:R-:W3:Y:S04]  /*def0*/  LDL.LU.64 R250, [R1+0xb8] ;  /* 0x0000b80001fa7983 */ /* 0x000ee80000300a00 */
[----:B------:R1:W-:Y:S04]  /*df00*/  LDGSTS.E [R5+0x8280], [R6.64], !P4 ;  /* 0x0828000006057fae */ /* 0x0003e8000e121844 */
[----:B------:R-:W3:Y:S04]  /*df10*/  LDL.LU.64 R14, [R1+0xb0] ;  /* 0x0000b000010e7983 */ /* 0x000ee80000300a00 */
[----:B------:R1:W-:Y:S04]  /*df20*/  LDGSTS.E [R5+0x8300], [R12.64], !P4 ;  /* 0x083000000c057fae */ /* 0x0003e8000e121844 */
[----:B------:R2:W-:Y:S04]  /*df30*/  LDGSTS.E [R5+0x8380], [R2.64], !P4 ;  /* 0x0838000002057fae */ /* 0x0005e8000e121844 */
[----:B-1----:R-:W3:Y:S04]  /*df40*/  LDL.LU.64 R12, [R1+0xa8] ;  /* 0x0000a800010c7983 */ /* 0x002ee80000300a00 */
[----:B------:R-:W3:Y:S04]  /*df50*/  LDL.LU.64 R10, [R1+0xa0] ;  /* 0x0000a000010a7983 */ /* 0x000ee80000300a00 */
[----:B------:R-:W3:Y:S01]  /*df60*/  LDL.LU.64 R8, [R1+0x98] ;  /* 0x0000980001087983 */ /* 0x000ee20000300a00 */
[----:B--2---:R-:W-:-:S04]  /*df70*/  IMAD.WIDE R40, R252, 0x4, R38 ;  /* 0x00000004fc287825 */ /* 0x004fc800078e0226 */
[C---:B---3--:R-:W-:Y:S01]  /*df80*/  IMAD.WIDE R38, R252.reuse, 0x4, R36 ;  /* 0x00000004fc267825 */ /* 0x048fe200078e0224 */
[----:B------:R1:W-:Y:S04]  /*df90*/  STL.64 [R1+0x1258], R40 ;  /* 0x0012582801007387 */ /* 0x0003e80000100a00 */
[----:B------:R1:W-:Y:S01]  /*dfa0*/  LDGSTS.E [R5+0x9000], [R40.64], !P5 ;  /* 0x0900000028057fae */ /* 0x0003e2000e921844 */
[----:B------:R-:W-:-:S03]  /*dfb0*/  IMAD.WIDE R36, R252, 0x4, R34 ;  /* 0x00000004fc247825 */ /* 0x000fc600078e0222 */
[----:B------:R2:W-:Y:S01]  /*dfc0*/  STL.64 [R1+0x1260], R38 ;  /* 0x0012602601007387 */ /* 0x0005e20000100a00 */
[----:B------:R-:W-:-:S03]  /*dfd0*/  IMAD.WIDE R34, R252, 0x4, R32 ;  /* 0x00000004fc227825 */ /* 0x000fc600078e0220 */
[----:B------:R3:W-:Y:S01]  /*dfe0*/  STL.64 [R1+0x1268], R36 ;  /* 0x0012682401007387 */ /* 0x0007e20000100a00 */
[----:B------:R-:W-:-:S03]  /*dff0*/  IMAD.WIDE R32, R252, 0x4, R30 ;  /* 0x00000004fc207825 */ /* 0x000fc600078e021e */
[----:B------:R1:W-:Y:S01]  /*e000*/  STL.64 [R1+0x1270], R34 ;  /* 0x0012702201007387 */ /* 0x0003e20000100a00 */
[----:B------:R-:W-:-:S03]  /*e010*/  IMAD.WIDE R30, R252, 0x4, R28 ;  /* 0x00000004fc1e7825 */ /* 0x000fc600078e021c */
[----:B------:R1:W-:Y:S01]  /*e020*/  STL.64 [R1+0x1278], R32 ;  /* 0x0012782001007387 */ /* 0x0003e20000100a00 */
[----:B------:R-:W-:-:S03]  /*e030*/  IMAD.WIDE R28, R252, 0x4, R26 ;  /* 0x00000004fc1c7825 */ /* 0x000fc600078e021a */
[----:B------:R2:W-:Y:S01]  /*e040*/  LDGSTS.E [R5+0x9080], [R38.64], !P5 ;  /* 0x0908000026057fae */ /* 0x0005e2000e921844 */
[----:B------:R-:W-:-:S03]  /*e050*/  IMAD.WIDE R24, R252, 0x4, R24 ;  /* 0x00000004fc187825 */ /* 0x000fc600078e0218 */
[----:B------:R-:W3:Y:S04]  /*e060*/  LDL.LU.64 R26, [R1+0x10] ;  /* 0x00001000011a7983 */ /* 0x000ee80000300a00 */
[----:B------:R1:W-:Y:S04]  /*e070*/  STL.64 [R1+0x1280], R30 ;  /* 0x0012801e01007387 */ /* 0x0003e80000100a00 */
[----:B------:R-:W3:Y:S04]  /*e080*/  LDL.LU.64 R16, [R1+0x8] ;  /* 0x0000080001107983 */ /* 0x000ee80000300a00 */
[----:B------:R1:W-:Y:S04]  /*e090*/  STL.64 [R1+0x1288], R28 ;  /* 0x0012881c01007387 */ /* 0x0003e80000100a00 */
[----:B------:R-:W3:Y:S04]  /*e0a0*/  LDL.LU.64 R2, [R1] ;  /* 0x0000000001027983 */ /* 0x000ee80000300a00 */
[----:B------:R3:W-:Y:S04]  /*e0b0*/  STL.64 [R1+0x1290], R24 ;  /* 0x0012901801007387 */ /* 0x0007e80000100a00 */
[----:B-1----:R-:W3:Y:S04]  /*e0c0*/  LDL.LU.64 R40, [R1+0x2550] ;  /* 0x0025500001287983 */ /* 0x002ee80000300a00 */
[----:B--2---:R-:W2:Y:S04]  /*e0d0*/  LDL.LU.64 R38, [R1+0x2548] ;  /* 0x0025480001267983 */ /* 0x004ea80000300a00 */
[----:B------:R1:W-:Y:S04]  /*e0e0*/  LDGSTS.E [R5+0x9100], [R36.64], !P5 ;  /* 0x0910000024057fae */ /* 0x0003e8000e921844 */
[----:B------:R3:W-:Y:S02]  /*e0f0*/  LDGSTS.E [R5+0x9180], [R34.64], !P5 ;  /* 0x0918000022057fae */ /* 0x0007e4000e921844 */
[----:B---3--:R-:W-:-:S02]  /*e100*/  IMAD.WIDE R22, R252, 0x4, R22 ;  /* 0x00000004fc167825 */ /* 0x008fc400078e0216 */
[----:B------:R3:W-:Y:S04]  /*e110*/  LDGSTS.E [R5+0x9200], [R32.64], !P5 ;  /* 0x0920000020057fae */ /* 0x0007e8000e921844 */
[----:B-1----:R-:W2:Y:S01]  /*e120*/  LDL.LU.64 R36, [R1+0x2540] ;  /* 0x0025400001247983 */ /* 0x002ea20000300a00 */
[----:B------:R-:W-:-:S03]  /*e130*/  IMAD.WIDE R20, R252, 0x4, R20 ;  /* 0x00000004fc147825 */ /* 0x000fc600078e0214 */
[----:B------:R-:W2:Y:S01]  /*e140*/  LDL.LU.64 R34, [R1+0x2538] ;  /* 0x0025380001227983 */ /* 0x000ea20000300a00 */
[----:B------:R-:W-:-:S03]  /*e150*/  IMAD.WIDE R18, R252, 0x4, R18 ;  /* 0x00000004fc127825 */ /* 0x000fc600078e0212 */
[----:B---3--:R-:W3:Y:S04]  /*e160*/  LDL.LU.64 R32, [R1+0x2530] ;  /* 0x0025300001207983 */ /* 0x008ee80000300a00 */
[----:B------:R1:W-:Y:S01]  /*e170*/  LDGSTS.E [R5+0x9280], [R30.64], !P5 ;  /* 0x092800001e057fae */ /* 0x0003e2000e921844 */
[----:B------:R-:W-:-:S03]  /*e180*/  IMAD.WIDE R250, R252, 0x4, R250 ;  /* 0x00000004fcfa7825 */ /* 0x000fc600078e02fa */
[----:B------:R1:W-:Y:S01]  /*e190*/  LDGSTS.E [R5+0x9300], [R28.64], !P5 ;  /* 0x093000001c057fae */ /* 0x0003e2000e921844 */
[----:B------:R-:W-:-:S03]  /*e1a0*/  IMAD.WIDE R14, R252, 0x4, R14 ;  /* 0x00000004fc0e7825 */ /* 0x000fc600078e020e */
[----:B------:R1:W-:Y:S04]  /*e1b0*/  LDGSTS.E [R5+0x9380], [R24.64], !P5 ;  /* 0x0938000018057fae */ /* 0x0003e8000e921844 */
[----:B-1----:R-:W2:Y:S04]  /*e1c0*/  LDL.LU.64 R30, [R1+0x2528] ;  /* 0x00252800011e7983 */ /* 0x002ea80000300a00 */
[----:B------:R-:W2:Y:S04]  /*e1d0*/  LDL.LU.64 R28, [R1+0x2520] ;  /* 0x00252000011c7983 */ /* 0x000ea80000300a00 */
[----:B------:R-:W2:Y:S01]  /*e1e0*/  LDL.LU.64 R24, [R1+0x2518] ;  /* 0x0025180001187983 */ /* 0x000ea20000300a00 */
[----:B------:R-:W-:-:S03]  /*e1f0*/  IMAD.WIDE R12, R252, 0x4, R12 ;  /* 0x00000004fc0c7825 */ /* 0x000fc600078e020c */
[----:B------:R1:W-:Y:S04]  /*e200*/  STL.64 [R1+0x1320], R22 ;  /* 0x0013201601007387 */ /* 0x0003e80000100a00 */
[----:B------:R1:W-:Y:S01]  /*e210*/  STL.64 [R1+0x1328], R20 ;  /* 0x0013281401007387 */ /* 0x0003e20000100a00 */
[----:B------:R-:W-:-:S03]  /*e220*/  IMAD.WIDE R10, R252, 0x4, R10 ;  /* 0x00000004fc0a7825 */ /* 0x000fc600078e020a */
[----:B------:R1:W-:Y:S01]  /*e230*/  STL.64 [R1+0x1330], R18 ;  /* 0x0013301201007387 */ /* 0x0003e20000100a00 */
[----:B------:R-:W-:-:S03]  /*e240*/  IMAD.WIDE R8, R252, 0x4, R8 ;  /* 0x00000004fc087825 */ /* 0x000fc600078e0208 */
[----:B------:R1:W-:Y:S04]  /*e250*/  STL.64 [R1+0x1338], R250 ;  /* 0x001338fa01007387 */ /* 0x0003e80000100a00 */
[----:B------:R1:W-:Y:S04]  /*e260*/  STL.64 [R1+0x1340], R14 ;  /* 0x0013400e01007387 */ /* 0x0003e80000100a00 */
[----:B------:R1:W-:Y:S04]  /*e270*/  LDGSTS.E [R5+0xa000], [R22.64], !P6 ;  /* 0x0a00000016057fae */ /* 0x0003e8000f121844 */
[----:B------:R1:W-:Y:S04]  /*e280*/  LDGSTS.E [R5+0xa080], [R20.64], !P6 ;  /* 0x0a08000014057fae */ /* 0x0003e8000f121844 */
[----:B------:R1:W-:Y:S04]  /*e290*/  LDGSTS.E [R5+0xa100], [R18.64], !P6 ;  /* 0x0a10000012057fae */ /* 0x0003e8000f121844 */
[----:B-1----:R-:W2:Y:S04]  /*e2a0*/  LDL.LU.64 R22, [R1+0x2510] ;  /* 0x0025100001167983 */ /* 0x002ea80000300a00 */
[----:B------:R-:W-:Y:S04]  /*e2b0*/  STL.64 [R1+0x1348], R12 ;  /* 0x0013480c01007387 */ /* 0x000fe80000100a00 */
[----:B------:R-:W2:Y:S04]  /*e2c0*/  LDL.LU.64 R20, [R1+0x2508] ;  /* 0x0025080001147983 */ /* 0x000ea80000300a00 */
[----:B------:R1:W-:Y:S04]  /*e2d0*/  STL.64 [R1+0x1350], R10 ;  /* 0x0013500a01007387 */ /* 0x0003e80000100a00 */
[----:B------:R-:W1:Y:S04]  /*e2e0*/  LDL.LU.64 R18, [R1+0x2500] ;  /* 0x0025000001127983 */ /* 0x000e680000300a00 */
[----:B------:R2:W-:Y:S04]  /*e2f0*/  STL.64 [R1+0x1358], R8 ;  /* 0x0013580801007387 */ /* 0x0005e80000100a00 */
[----:B------:R4:W-:Y:S04]  /*e300*/  LDGSTS.E [R5+0xa180], [R250.64], !P6 ;  /* 0x0a180000fa057fae */ /* 0x0009e8000f121844 */
[----:B------:R3:W-:Y:S04]  /*e310*/  LDGSTS.E [R5+0xa200], [R14.64], !P6 ;  /* 0x0a2000000e057fae */ /* 0x0007e8000f121844 */
[----:B------:R1:W-:Y:S04]  /*e320*/  LDGSTS.E [R5+0xa280], [R12.64], !P6 ;  /* 0x0a2800000c057fae */ /* 0x0003e8000f121844 */
[----:B----4-:R-:W4:Y:S04]  /*e330*/  LDL.LU.64 R250, [R1+0x24f8] ;  /* 0x0024f80001fa7983 */ /* 0x010f280000300a00 */
[----:B------:R1:W-:Y:S04]  /*e340*/  LDGSTS.E [R5+0xa300], [R10.64], !P6 ;  /* 0x0a3000000a057fae */ /* 0x0003e8000f121844 */
[----:B------:R2:W-:Y:S01]  /*e350*/  LDGSTS.E [R5+0xa380], [R8.64], !P6 ;  /* 0x0a38000008057fae */ /* 0x0005e2000f121844 */
[----:B---3--:R-:W-:-:S04]  /*e360*/  IMAD.WIDE R26, R252, 0x4, R26 ;  /* 0x00000004fc1a7825 */ /* 0x008fc800078e021a */
[C---:B------:R-:W-:Y:S01]  /*e370*/  IMAD.WIDE R16, R252.reuse, 0x4, R16 ;  /* 0x00000004fc107825 */ /* 0x040fe200078e0210 */
[----:B------:R3:W-:Y:S03]  /*e380*/  STL.64 [R1+0x13e0], R26 ;  /* 0x0013e01a01007387 */ /* 0x0007e60000100a00 */
[C---:B------:R-:W-:Y:S01]  /*e390*/  IMAD.WIDE R14, R252.reuse, 0x4, R2 ;  /* 0x00000004fc0e7825 */ /* 0x040fe200078e0202 */
[----:B------:R1:W-:Y:S04]  /*e3a0*/  STL.64 [R1+0x13e8], R16 ;  /* 0x0013e81001007387 */ /* 0x0003e80000100a00 */
[----:B------:R1:W-:Y:S02]  /*e3b0*/  STL.64 [R1+0x13f0], R14 ;  /* 0x0013f00e01007387 */ /* 0x0003e40000100a00 */
[----:B-1----:R-:W-:-:S04]  /*e3c0*/  IMAD.WIDE R10, R252, 0x4, R18 ;  /* 0x00000004fc0a7825 */ /* 0x002fc800078e0212 */
[----:B----4-:R-:W-:-:S04]  /*e3d0*/  IMAD.WIDE R12, R252, 0x4, R250 ;  /* 0x00000004fc0c7825 */ /* 0x010fc800078e02fa */
[----:B------:R-:W-:Y:S01]  /*e3e0*/  IMAD.SHL.U32 R251, R4, 0x4, RZ ;  /* 0x0000000404fb7824 */ /* 0x000fe200078e00ff */
[----:B------:R1:W-:Y:S04]  /*e3f0*/  STL.64 [R1+0x13f8], R12 ;  /* 0x0013f80c01007387 */ /* 0x0003e80000100a00 */
[----:B------:R4:W-:Y:S04]  /*e400*/  STL.64 [R1+0x1400], R10 ;  /* 0x0014000a01007387 */ /* 0x0009e80000100a00 */
[----:B------:R3:W-:Y:S01]  /*e410*/  LDGSTS.E [R251+0xb000], [R26.64], !P0 ;  /* 0x0b0000001afb7fae */ /* 0x0007e2000c121844 */
[----:B------:R-:W-:Y:S01]  /*e420*/  IMAD.MOV.U32 R7, RZ, RZ, c[0x0][0x180] ;  /* 0x00006000ff077624 */ /* 0x000fe200078e00ff */
[----:B------:R-:W-:Y:S01]  /*e430*/  ISETP.GE.U32.AND P4, PT, R0, 0x7fffffa4, PT ;  /* 0x7fffffa40000780c */ /* 0x000fe20003f86070 */
[C---:B--2---:R-:W-:Y:S01]  /*e440*/  IMAD.WIDE R8, R252.reuse, 0x4, R20 ;  /* 0x00000004fc087825 */ /* 0x044fe200078e0214 */
[----:B------:R2:W-:Y:S04]  /*e450*/  LDGSTS.E [R251+0xb080], [R16.64], !P0 ;  /* 0x0b08000010fb7fae */ /* 0x0005e8000c121844 */
[----:B---3--:R-:W3:Y:S01]  /*e460*/  LDL.LU.64 R26, [R1+0x24f0] ;  /* 0x0024f000011a7983 */ /* 0x008ee20000300a00 */
[----:B------:R-:W-:Y:S01]  /*e470*/  IADD3 R0, R7, -0x22, RZ ;  /* 0xffffffde07007810 */ /* 0x000fe20007ffe0ff */
[----:B------:R-:W-:-:S02]  /*e480*/  IMAD.WIDE R2, R252, 0x4, R24 ;  /* 0x00000004fc027825 */ /* 0x000fc400078e0218 */
[----:B------:R1:W-:Y:S01]  /*e490*/  LDGSTS.E [R251+0xb100], [R14.64], !P0 ;  /* 0x0b1000000efb7fae */ /* 0x0003e2000c121844 */
[----:B------:R-:W-:Y:S02]  /*e4a0*/  ISETP.GE.U32.AND P5, PT, R0, 0x7fffffbf, PT ;  /* 0x7fffffbf0000780c */ /* 0x000fe40003fa6070 */
[C---:B------:R-:W-:Y:S01]  /*e4b0*/  IADD3 R0, R7.reuse, -0x26, RZ ;  /* 0xffffffda07007810 */ /* 0x040fe20007ffe0ff */
[----:B------:R1:W-:Y:S03]  /*e4c0*/  LDGSTS.E [R251+0xb180], [R12.64], !P0 ;  /* 0x0b1800000cfb7fae */ /* 0x0003e6000c121844 */
[----:B------:R-:W-:Y:S01]  /*e4d0*/  ISETP.GE.U32.AND P6, PT, R0, 0x7fffffbb, PT ;  /* 0x7fffffbb0000780c */ /* 0x000fe20003fc6070 */
[----:B------:R4:W-:Y:S01]  /*e4e0*/  LDGSTS.E [R251+0xb200], [R10.64], !P0 ;  /* 0x0b2000000afb7fae */ /* 0x0009e2000c121844 */
[----:B------:R-:W-:Y:S01]  /*e4f0*/  IADD3 R0, R7, -0x2a, RZ ;  /* 0xffffffd607007810 */ /* 0x000fe20007ffe0ff */
[----:B------:R-:W-:-:S02]  /*e500*/  IMAD.WIDE R6, R252, 0x4, R22 ;  /* 0x00000004fc067825 */ /* 0x000fc400078e0216 */
[----:B------:R4:W-:Y:S02]  /*e510*/  STL.64 [R1+0x1408], R8 ;  /* 0x0014080801007387 */ /* 0x0009e40000100a00 */
[C---:B--2---:R-:W-:Y:S02]  /*e520*/  IMAD.WIDE R16, R252.reuse, 0x4, R28 ;  /* 0x00000004fc107825 */ /* 0x044fe400078e021c */
[----:B------:R2:W-:Y:S02]  /*e530*/  LDGSTS.E [R251+0xb280], [R8.64], !P0 ;  /* 0x0b28000008fb7fae */ /* 0x0005e4000c121844 */
[C---:B-1----:R-:W-:Y:S02]  /*e540*/  IMAD.WIDE R14, R252.reuse, 0x4, R30 ;  /* 0x00000004fc0e7825 */ /* 0x042fe400078e021e */
[----:B------:R1:W-:Y:S02]  /*e550*/  STL.64 [R1+0x1410], R6 ;  /* 0x0014100601007387 */ /* 0x0003e40000100a00 */
[----:B------:R-:W-:-:S02]  /*e560*/  IMAD.WIDE R12, R252, 0x4, R32 ;  /* 0x00000004fc0c7825 */ /* 0x000fc400078e0220 */
[----:B------:R1:W-:Y:S02]  /*e570*/  LDGSTS.E [R251+0xb300], [R6.64], !P0 ;  /* 0x0b30000006fb7fae */ /* 0x0003e4000c121844 */
[C---:B----4-:R-:W-:Y:S02]  /*e580*/  IMAD.WIDE R10, R252.reuse, 0x4, R34 ;  /* 0x00000004fc0a7825 */ /* 0x050fe400078e0222 */
[----:B------:R4:W-:Y:S02]  /*e590*/  STL.64 [R1+0x1418], R2 ;  /* 0x0014180201007387 */ /* 0x0009e40000100a00 */
[C---:B--2---:R-:W-:Y:S02]  /*e5a0*/  IMAD.WIDE R8, R252.reuse, 0x4, R36 ;  /* 0x00000004fc087825 */ /* 0x044fe400078e0224 */
[----:B------:R4:W-:Y:S02]  /*e5b0*/  LDGSTS.E [R251+0xb380], [R2.64], !P0 ;  /* 0x0b38000002fb7fae */ /* 0x0009e4000c121844 */
[----:B-1----:R-:W-:-:S04]  /*e5c0*/  IMAD.WIDE R6, R252, 0x4, R38 ;  /* 0x00000004fc067825 */ /* 0x002fc800078e0226 */
[----:B----4-:R-:W-:-:S04]  /*e5d0*/  IMAD.WIDE R2, R252, 0x4, R40 ;  /* 0x00000004fc027825 */ /* 0x010fc800078e0228 */
[----:B------:R-:W-:-:S04]  /*e5e0*/  IMAD.WIDE R22, R252, 0x4, R70 ;  /* 0x00000004fc167825 */ /* 0x000fc800078e0246 */
[----:B------:R-:W-:-:S04]  /*e5f0*/  IMAD.WIDE R20, R252, 0x4, R72 ;  /* 0x00000004fc147825 */ /* 0x000fc800078e0248 */
[----:B---3--:R-:W-:-:S05]  /*e600*/  IMAD.WIDE R18, R252, 0x4, R26 ;  /* 0x00000004fc127825 */ /* 0x008fca00078e021a */
[----:B------:R1:W-:Y:S04]  /*e610*/  STL.64 [R1+0x14a0], R18 ;  /* 0x0014a01201007387 */ /* 0x0003e80000100a00 */
[----:B------:R1:W-:Y:S04]  /*e620*/  LDGSTS.E [R251+0xc000], [R18.64], !P1 ;  /* 0x0c00000012fb7fae */ /* 0x0003e8000c921844 */
[----:B------:R2:W-:Y:S04]  /*e630*/  STL.64 [R1+0x14a8], R16 ;  /* 0x0014a81001007387 */ /* 0x0005e80000100a00 */
        /* <DEDUP_REMOVED lines=19> */
[----:B------:R-:W-:Y:S01]  /*e770*/  STL.64 [R1+0x1560], R18 ;  /* 0x0015601201007387 */ /* 0x000fe20000100a00 */
[----:B-1----:R-:W-:-:S03]  /*e780*/  IMAD.WIDE R6, R252, 0x4, R54 ;  /* 0x00000004fc067825 */ /* 0x002fc600078e0236 */
[----:B------:R1:W-:Y:S04]  /*e790*/  LDGSTS.E [R251+0xd000], [R18.64], !P2 ;  /* 0x0d00000012fb7fae */ /* 0x0003e8000d121844 */
[----:B------:R-:W-:Y:S01]  /*e7a0*/  STL.64 [R1+0x1568], R16 ;  /* 0x0015681001007387 */ /* 0x000fe20000100a00 */
[----:B--2---:R-:W-:-:S03]  /*e7b0*/  IMAD.WIDE R2, R252, 0x4, R56 ;  /* 0x00000004fc027825 */ /* 0x004fc600078e0238 */
[----:B------:R3:W-:Y:S04]  /*e7c0*/  LDGSTS.E [R251+0xd080], [R16.64], !P2 ;  /* 0x0d08000010fb7fae */ /* 0x0007e8000d121844 */
[----:B------:R3:W-:Y:S04]  /*e7d0*/  STL.64 [R1+0x1570], R14 ;  /* 0x0015700e01007387 */ /* 0x0007e80000100a00 */
[----:B------:R3:W-:Y:S04]  /*e7e0*/  LDGSTS.E [R251+0xd100], [R14.64], !P2 ;  /* 0x0d1000000efb7fae */ /* 0x0007e8000d121844 */
[----:B------:R4:W-:Y:S04]  /*e7f0*/  STL.64 [R1+0x1588], R12 ;  /* 0x0015880c01007387 */ /* 0x0009e80000100a00 */
[----:B------:R4:W-:Y:S01]  /*e800*/  LDGSTS.E [R251+0xd180], [R12.64], !P2 ;  /* 0x0d1800000cfb7fae */ /* 0x0009e2000d121844 */
[----:B---3--:R-:W-:-:S03]  /*e810*/  IMAD.WIDE R14, R252, 0x4, R58 ;  /* 0x00000004fc0e7825 */ /* 0x008fc600078e023a */
[----:B------:R3:W-:Y:S04]  /*e820*/  STL.64 [R1+0x1590], R10 ;  /* 0x0015900a01007387 */ /* 0x0007e80000100a00 */
[----:B------:R3:W-:Y:S01]  /*e830*/  LDGSTS.E [R251+0xd200], [R10.64], !P2 ;  /* 0x0d2000000afb7fae */ /* 0x0007e2000d121844 */
[----:B----4-:R-:W-:-:S03]  /*e840*/  IMAD.WIDE R12, R252, 0x4, R60 ;  /* 0x00000004fc0c7825 */ /* 0x010fc600078e023c */
        /* <DEDUP_REMOVED lines=10> */
[----:B------:R1:W-:Y:S01]  /*e8f0*/  STL.64 [R1+0x1640], R12 ;  /* 0x0016400c01007387 */ /* 0x0003e20000100a00 */
[----:B----4-:R-:W-:-:S03]  /*e900*/  IMAD.WIDE R2, R252, 0x4, R68 ;  /* 0x00000004fc027825 */ /* 0x010fc600078e0244 */
[----:B------:R4:W-:Y:S04]  /*e910*/  STL.64 [R1+0x1648], R10 ;  /* 0x0016480a01007387 */ /* 0x0009e80000100a00 */
[----:B------:R1:W-:Y:S04]  /*e920*/  STL.64 [R1+0x1658], R8 ;  /* 0x0016580801007387 */ /* 0x0003e80000100a00 */
[----:B------:R1:W-:Y:S04]  /*e930*/  STL.64 [R1+0x1660], R6 ;  /* 0x0016600601007387 */ /* 0x0003e80000100a00 */
[----:B------:R1:W-:Y:S04]  /*e940*/  STL.64 [R1+0x1668], R2 ;  /* 0x0016680201007387 */ /* 0x0003e80000100a00 */
[----:B------:R1:W-:Y:S04]  /*e950*/  STL.64 [R1+0x1670], R22 ;  /* 0x0016701601007387 */ /* 0x0003e80000100a00 */
[----:B------:R3:W-:Y:S04]  /*e960*/  STL.64 [R1+0x1680], R20 ;  /* 0x0016801401007387 */ /* 0x0007e80000100a00 */
[----:B------:R3:W-:Y:S04]  /*e970*/  LDGSTS.E [R251+0xe000], [R14.64], !P3 ;  /* 0x0e0000000efb7fae */ /* 0x0007e8000d921844 */
[----:B-1----:R-:W2:Y:S04]  /*e980*/  LDL.LU.64 R18, [R1+0x210] ;  /* 0x0002100001127983 */ /* 0x002ea80000300a00 */
[----:B------:R1:W-:Y:S04]  /*e990*/  LDGSTS.E [R251+0xe080], [R12.64], !P3 ;  /* 0x0e0800000cfb7fae */ /* 0x0003e8000d921844 */
[----:B---3--:R-:W3:Y:S04]  /*e9a0*/  LDL.LU.64 R14, [R1+0x208] ;  /* 0x00020800010e7983 */ /* 0x008ee80000300a00 */
[----:B------:R4:W-:Y:S04]  /*e9b0*/  LDGSTS.E [R251+0xe100], [R10.64], !P3 ;  /* 0x0e1000000afb7fae */ /* 0x0009e8000d921844 */
[----:B-1----:R-:W3:Y:S04]  /*e9c0*/  LDL.LU.64 R12, [R1+0x200] ;  /* 0x00020000010c7983 */ /* 0x002ee80000300a00 */
[----:B------:R1:W-:Y:S04]  /*e9d0*/  LDGSTS.E [R251+0xe180], [R8.64], !P3 ;  /* 0x0e18000008fb7fae */ /* 0x0003e8000d921844 */
[----:B----4-:R-:W4:Y:S04]  /*e9e0*/  LDL.LU.64 R10, [R1+0x1f8] ;  /* 0x0001f800010a7983 */ /* 0x010f280000300a00 */
[----:B------:R1:W-:Y:S04]  /*e9f0*/  LDGSTS.E [R251+0xe200], [R6.64], !P3 ;  /* 0x0e20000006fb7fae */ /* 0x0003e8000d921844 */
[----:B-1----:R-:W4:Y:S04]  /*ea00*/  LDL.LU.64 R8, [R1+0x1f0] ;  /* 0x0001f00001087983 */ /* 0x002f280000300a00 */
[----:B------:R1:W-:Y:S04]  /*ea10*/  LDGSTS.E [R251+0xe280], [R2.64], !P3 ;  /* 0x0e28000002fb7fae */ /* 0x0003e8000d921844 */
[----:B------:R-:W4:Y:S01]  /*ea20*/  LDL.LU.64 R6, [R1+0x1e8] ;  /* 0x0001e80001067983 */ /* 0x000f220000300a00 */
[----:B------:R-:W-:-:S03]  /*ea30*/  IMAD.WIDE R34, R252, 0x4, R74 ;  /* 0x00000004fc227825 */ /* 0x000fc600078e024a */
[----:B------:R1:W-:Y:S04]  /*ea40*/  LDGSTS.E [R251+0xe300], [R22.64], !P3 ;  /* 0x0e30000016fb7fae */ /* 0x0003e8000d921844 */
[----:B-1----:R-:W4:Y:S04]  /*ea50*/  LDL.LU.64 R2, [R1+0x1e0] ;  /* 0x0001e00001027983 */ /* 0x002f280000300a00 */
[----:B------:R-:W4:Y:S01]  /*ea60*/  LDL.LU.64 R16, [R1+0x1d8] ;  /* 0x0001d80001107983 */ /* 0x000f220000300a00 */
[----:B------:R-:W-:-:S04]  /*ea70*/  IMAD.WIDE R32, R252, 0x4, R76 ;  /* 0x00000004fc207825 */ /* 0x000fc800078e024c */
[C---:B------:R-:W-:Y:S01]  /*ea80*/  IMAD.WIDE R30, R252.reuse, 0x4, R78 ;  /* 0x00000004fc1e7825 */ /* 0x040fe200078e024e */
[----:B------:R1:W-:Y:S03]  /*ea90*/  STL.64 [R1+0x1790], R34 ;  /* 0x0017902201007387 */ /* 0x0003e60000100a00 */
[C---:B------:R-:W-:Y:S01]  /*eaa0*/  IMAD.WIDE R28, R252.reuse, 0x4, R80 ;  /* 0x00000004fc1c7825 */ /* 0x040fe200078e0250 */
[----:B------:R1:W-:Y:S03]  /*eab0*/  LDGSTS.E [R251+0xe380], [R20.64], !P3 ;  /* 0x0e38000014fb7fae */ /* 0x0003e6000d921844 */
[C---:B------:R-:W-:Y:S01]  /*eac0*/  IMAD.WIDE R26, R252.reuse, 0x4, R82 ;  /* 0x00000004fc1a7825 */ /* 0x040fe200078e0252 */
[----:B------:R1:W-:Y:S03]  /*ead0*/  STL.64 [R1+0x1928], R32 ;  /* 0x0019282001007387 */ /* 0x0003e60000100a00 */
[C---:B------:R-:W-:Y:S01]  /*eae0*/  IMAD.WIDE R24, R252.reuse, 0x4, R84 ;  /* 0x00000004fc187825 */ /* 0x040fe200078e0254 */
[----:B------:R1:W-:Y:S03]  /*eaf0*/  STL.64 [R1+0x1920], R30 ;  /* 0x0019201e01007387 */ /* 0x0003e60000100a00 */
[C---:B------:R-:W-:Y:S01]  /*eb00*/  IMAD.WIDE R22, R252.reuse, 0x4, R86 ;  /* 0x00000004fc167825 */ /* 0x040fe200078e0256 */
[----:B------:R1:W-:Y:S03]  /*eb10*/  STL.64 [R1+0x1918], R28 ;  /* 0x0019181c01007387 */ /* 0x0003e60000100a00 */
[C---:B-1----:R-:W-:Y:S01]  /*eb20*/  IMAD.WIDE R20, R252.reuse, 0x4, R88 ;  /* 0x00000004fc147825 */ /* 0x042fe200078e0258 */
[----:B------:R1:W-:Y:S04]  /*eb30*/  STL.64 [R1+0x1910], R26 ;  /* 0x0019101a01007387 */ /* 0x0003e80000100a00 */
[----:B------:R1:W-:Y:S04]  /*eb40*/  STL.64 [R1+0x1908], R24 ;  /* 0x0019081801007387 */ /* 0x0003e80000100a00 */
[----:B------:R1:W-:Y:S04]  /*eb50*/  STL.64 [R1+0x1900], R22 ;  /* 0x0019001601007387 */ /* 0x0003e80000100a00 */
[----:B------:R1:W-:Y:S04]  /*eb60*/  LDGSTS.E [R251+0xf000], [R34.64], !P4 ;  /* 0x0f00000022fb7fae */ /* 0x0003e8000e121844 */
[----:B------:R1:W-:Y:S04]  /*eb70*/  STL.64 [R1+0x18f8], R20 ;  /* 0x0018f81401007387 */ /* 0x0003e80000100a00 */
[----:B------:R1:W-:Y:S04]  /*eb80*/  LDGSTS.E [R251+0xf080], [R32.64], !P4 ;  /* 0x0f08000020fb7fae */ /* 0x0003e8000e121844 */
[----:B-1----:R-:W4:Y:S04]  /*eb90*/  LDL.LU.64 R34, [R1+0x150] ;  /* 0x0001500001227983 */ /* 0x002f280000300a00 */
[----:B------:R1:W-:Y:S04]  /*eba0*/  LDGSTS.E [R251+0xf100], [R30.64], !P4 ;  /* 0x0f1000001efb7fae */ /* 0x0003e8000e121844 */
[----:B------:R-:W4:Y:S04]  /*ebb0*/  LDL.LU.64 R32, [R1+0x148] ;  /* 0x0001480001207983 */ /* 0x000f280000300a00 */
        /* <DEDUP_REMOVED lines=10> */
[----:B------:R-:W4:Y:S01]  /*ec60*/  LDL.LU.64 R20, [R1+0x118] ;  /* 0x0001180001147983 */ /* 0x000f220000300a00 */
[----:B--2---:R-:W-:-:S03]  /*ec70*/  IMAD.WIDE R50, R252, 0x4, R18 ;  /* 0x00000004fc327825 */ /* 0x004fc600078e0212 */
[----:B------:R-:W2:Y:S01]  /*ec80*/  LDL.LU.64 R18, [R1+0x90] ;  /* 0x0000900001127983 */ /* 0x000ea20000300a00 */
[----:B---3--:R-:W-:-:S04]  /*ec90*/  IMAD.WIDE R52, R252, 0x4, R14 ;  /* 0x00000004fc347825 */ /* 0x008fc800078e020e */
[----:B------:R-:W-:-:S04]  /*eca0*/  IMAD.WIDE R54, R252, 0x4, R12 ;  /* 0x00000004fc367825 */ /* 0x000fc800078e020c */
[----:B----4-:R-:W-:-:S04]  /*ecb0*/  IMAD.WIDE R56, R252, 0x4, R10 ;  /* 0x00000004fc387825 */ /* 0x010fc800078e020a */
[----:B------:R-:W-:-:S04]  /*ecc0*/  IMAD.WIDE R58, R252, 0x4, R8 ;  /* 0x00000004fc3a7825 */ /* 0x000fc800078e0208 */
[----:B------:R-:W-:-:S04]  /*ecd0*/  IMAD.WIDE R60, R252, 0x4, R6 ;  /* 0x00000004fc3c7825 */ /* 0x000fc800078e0206 */
[C---:B------:R-:W-:Y:S02]  /*ece0*/  IMAD.WIDE R64, R252.reuse, 0x4, R16 ;  /* 0x00000004fc407825 */ /* 0x040fe400078e0210 */
[----:B------:R-:W3:Y:S04]  /*ecf0*/  LDL.LU.64 R16, [R1+0x88] ;  /* 0x0000880001107983 */ /* 0x000ee80000300a00 */
[----:B------:R-:W4:Y:S01]  /*ed00*/  LDL.LU.64 R14, [R1+0x80] ;  /* 0x00008000010e7983 */ /* 0x000f220000300a00 */
[----:B------:R-:W-:-:S03]  /*ed10*/  IMAD.WIDE R62, R252, 0x4, R2 ;  /* 0x00000004fc3e7825 */ /* 0x000fc600078e0202 */
[----:B------:R-:W4:Y:S04]  /*ed20*/  LDL.LU.64 R12, [R1+0x78] ;  /* 0x00007800010c7983 */ /* 0x000f280000300a00 */
[----:B------:R-:W4:Y:S04]  /*ed30*/  LDL.LU.64 R10, [R1+0x70] ;  /* 0x00007000010a7983 */ /* 0x000f280000300a00 */
[----:B------:R-:W4:Y:S04]  /*ed40*/  LDL.LU.64 R8, [R1+0x68] ;  /* 0x0000680001087983 */ /* 0x000f280000300a00 */
[----:B------:R-:W4:Y:S04]  /*ed50*/  LDL.LU.64 R6, [R1+0x60] ;  /* 0x0000600001067983 */ /* 0x000f280000300a00 */
[----:B------:R-:W4:Y:S01]  /*ed60*/  LDL.LU.64 R2, [R1+0x58] ;  /* 0x0000580001027983 */ /* 0x000f220000300a00 */
[----:B------:R-:W-:-:S05]  /*ed70*/  IMAD.SHL.U32 R4, R4, 0x4, RZ ;  /* 0x0000000404047824 */ /* 0x000fca00078e00ff */
[----:B------:R-:W-:Y:S01]  /*ed80*/  LOP3.LUT R4, R4, 0x20, RZ, 0x3c, !PT ;  /* 0x0000002004047812 */ /* 0x000fe200078e3cff */
[----:B------:R-:W-:Y:S01]  /*ed90*/  STL.64 [R1+0x23e8], R50 ;  /* 0x0023e83201007387 */ /* 0x000fe20000100a00 */
[----:B------:R-:W-:-:S03]  /*eda0*/  MOV R250, c[0x0][0x180] ;  /* 0x0000600000fa7a02 */ /* 0x000fc60000000f00 */
[----:B------:R1:W-:Y:S01]  /*edb0*/  LDGSTS.E [R4+0x8400], [R50.64], !P5 ;  /* 0x0840000032047fae */ /* 0x0003e2000e921844 */
[----:B------:R-:W-:-:S03]  /*edc0*/  ISETP.GE.U32.AND P0, PT, R0, 0x7fffffb7, PT ;  /* 0x7fffffb70000780c */ /* 0x000fc60003f06070 */
[----:B------:R1:W-:Y:S04]  /*edd0*/  LDGSTS.E [R4+0x8480], [R52.64], !P5 ;  /* 0x0848000034047fae */ /* 0x0003e8000e921844 */
[----:B------:R-:W-:Y:S04]  /*ede0*/  STL.64 [R1+0x23f0], R52 ;  /* 0x0023f03401007387 */ /* 0x000fe80000100a00 */
[----:B------:R1:W-:Y:S01]  /*edf0*/  LDGSTS.E [R4+0x8500], [R54.64], !P5 ;  /* 0x0850000036047fae */ /* 0x0003e2000e921844 */
[----:B------:R-:W-:-:S03]  /*ee00*/  IMAD.WIDE R34, R252, 0x4, R34 ;  /* 0x00000004fc227825 */ /* 0x000fc600078e0222 */
[----:B------:R-:W-:Y:S04]  /*ee10*/  STL.64 [R1+0x23f8], R54 ;  /* 0x0023f83601007387 */ /* 0x000fe80000100a00 */
[----:B------:R1:W-:Y:S01]  /*ee20*/  LDGSTS.E [R4+0x8580], [R56.64], !P5 ;  /* 0x0858000038047fae */ /* 0x0003e2000e921844 */
[----:B------:R-:W-:-:S03]  /*ee30*/  IMAD.WIDE R32, R252, 0x4, R32 ;  /* 0x00000004fc207825 */ /* 0x000fc600078e0220 */
[----:B------:R-:W-:Y:S01]  /*ee40*/  STL.64 [R1+0x2400], R56 ;  /* 0x0024003801007387 */ /* 0x000fe20000100a00 */
[----:B------:R-:W-:-:S03]  /*ee50*/  IADD3 R0, R250, -0x2e, RZ ;  /* 0xffffffd2fa007810 */ /* 0x000fc60007ffe0ff */
        /* <DEDUP_REMOVED lines=11> */
[----:B------:R-:W-:Y:S01]  /*ef10*/  STL.64 [R1+0x2420], R64 ;  /* 0x0024204001007387 */ /* 0x000fe20000100a00 */
[----:B------:R-:W-:-:S03]  /*ef20*/  ISETP.GE.U32.AND P1, PT, R0, 0x7fffffb3, PT ;  /* 0x7fffffb30000780c */ /* 0x000fc60003f26070 */
[----:B------:R-:W-:Y:S01]  /*ef30*/  STL.64 [R1+0x1138], R34 ;  /* 0x0011382201007387 */ /* 0x000fe20000100a00 */
[----:B------:R-:W-:-:S03]  /*ef40*/  IMAD.WIDE R22, R252, 0x4, R22 ;  /* 0x00000004fc167825 */ /* 0x000fc600078e0216 */
[----:B------:R1:W-:Y:S04]  /*ef50*/  LDGSTS.E [R4+0x9400], [R34.64], !P6 ;  /* 0x0940000022047fae */ /* 0x0003e8000f121844 */
[----:B------:R-:W-:Y:S01]  /*ef60*/  STL.64 [R1+0x1140], R32 ;  /* 0x0011402001007387 */ /* 0x000fe20000100a00 */
[----:B------:R-:W-:-:S03]  /*ef70*/  IMAD.WIDE R20, R252, 0x4, R20 ;  /* 0x00000004fc147825 */ /* 0x000fc600078e0214 */
[----:B------:R1:W-:Y:S04]  /*ef80*/  LDGSTS.E [R4+0x9480], [R32.64], !P6 ;  /* 0x0948000020047fae */ /* 0x0003e8000f121844 */
[----:B------:R-:W-:Y:S04]  /*ef90*/  STL.64 [R1+0x1148], R30 ;  /* 0x0011481e01007387 */ /* 0x000fe80000100a00 */
[----:B------:R1:W-:Y:S04]  /*efa0*/  LDGSTS.E [R4+0x9500], [R30.64], !P6 ;  /* 0x095000001e047fae */ /* 0x0003e8000f121844 */
[----:B------:R-:W-:Y:S04]  /*efb0*/  STL.64 [R1+0x1158], R28 ;  /* 0x0011581c01007387 */ /* 0x000fe80000100a00 */
[----:B------:R1:W-:Y:S01]  /*efc0*/  LDGSTS.E [R4+0x9580], [R28.64], !P6 ;  /* 0x095800001c047fae */ /* 0x0003e2000f121844 */
[----:B------:R-:W-:-:S03]  /*efd0*/  IADD3 R0, R250, -0x32, RZ ;  /* 0xffffffcefa007810 */ /* 0x000fc60007ffe0ff */
        /* <DEDUP_REMOVED lines=8> */
[----:B------:R-:W-:-:S02]  /*f060*/  ISETP.GE.U32.AND P2, PT, R0, 0x7fffffaf, PT ;  /* 0x7fffffaf0000780c */ /* 0x000fc40003f46070 */
[----:B------:R-:W-:-:S04]  /*f070*/  IADD3 R0, R250, -0x36, RZ ;  /* 0xffffffcafa007810 */ /* 0x000fc80007ffe0ff */
[----:B------:R-:W-:Y:S02]  /*f080*/  ISETP.GE.U32.AND P3, PT, R0, 0x7fffffab, PT ;  /* 0x7fffffab0000780c */ /* 0x000fe40003f66070 */
[----:B------:R-:W-:-:S04]  /*f090*/  IADD3 R0, R250, -0x3a, RZ ;  /* 0xffffffc6fa007810 */ /* 0x000fc80007ffe0ff */
[----:B------:R-:W-:Y:S01]  /*f0a0*/  ISETP.GE.U32.AND P4, PT, R0, 0x7fffffa7, PT ;  /* 0x7fffffa70000780c */ /* 0x000fe20003f86070 */
[----:B-1----:R-:W-:-:S04]  /*f0b0*/  IMAD.WIDE R22, R252, 0x4, R150 ;  /* 0x00000004fc167825 */ /* 0x002fc800078e0296 */
[----:B------:R-:W-:-:S04]  /*f0c0*/  IMAD.WIDE R20, R252, 0x4, R152 ;  /* 0x00000004fc147825 */ /* 0x000fc800078e0298 */
[----:B--2---:R-:W-:-:S05]  /*f0d0*/  IMAD.WIDE R18, R252, 0x4, R18 ;  /* 0x00000004fc127825 */ /* 0x004fca00078e0212 */
[----:B------:R1:W-:Y:S04]  /*f0e0*/  STL.64 [R1+0x1298], R18 ;  /* 0x0012981201007387 */ /* 0x0003e80000100a00 */
[----:B------:R1:W-:Y:S02]  /*f0f0*/  LDGSTS.E [R4+0xa400], [R18.64], !P0 ;  /* 0x0a40000012047fae */ /* 0x0003e4000c121844 */
[----:B-1----:R-:W-:-:S04]  /*f100*/  IMAD.WIDE R18, R252, 0x4, R90 ;  /* 0x00000004fc127825 */ /* 0x002fc800078e025a */
[----:B---3--:R-:W-:-:S04]  /*f110*/  IMAD.WIDE R16, R252, 0x4, R16 ;  /* 0x00000004fc107825 */ /* 0x008fc800078e0210 */
[C---:B----4-:R-:W-:Y:S01]  /*f120*/  IMAD.WIDE R14, R252.reuse, 0x4, R14 ;  /* 0x00000004fc0e7825 */ /* 0x050fe200078e020e */
[----:B------:R1:W-:Y:S03]  /*f130*/  STL.64 [R1+0x12a0], R16 ;  /* 0x0012a01001007387 */ /* 0x0003e60000100a00 */
[C---:B------:R-:W-:Y:S01]  /*f140*/  IMAD.WIDE R12, R252.reuse, 0x4, R12 ;  /* 0x00000004fc0c7825 */ /* 0x040fe200078e020c */
[----:B------:R1:W-:Y:S03]  /*f150*/  LDGSTS.E [R4+0xa480], [R16.64], !P0 ;  /* 0x0a48000010047fae */ /* 0x0003e6000c121844 */
[C---:B------:R-:W-:Y:S01]  /*f160*/  IMAD.WIDE R10, R252.reuse, 0x4, R10 ;  /* 0x00000004fc0a7825 */ /* 0x040fe200078e020a */
[----:B------:R2:W-:Y:S03]  /*f170*/  STL.64 [R1+0x12a8], R14 ;  /* 0x0012a80e01007387 */ /* 0x0005e60000100a00 */
[C---:B------:R-:W-:Y:S01]  /*f180*/  IMAD.WIDE R8, R252.reuse, 0x4, R8 ;  /* 0x00000004fc087825 */ /* 0x040fe200078e0208 */
[----:B------:R2:W-:Y:S03]  /*f190*/  LDGSTS.E [R4+0xa500], [R14.64], !P0 ;  /* 0x0a5000000e047fae */ /* 0x0005e6000c121844 */
[C---:B------:R-:W-:Y:S01]  /*f1a0*/  IMAD.WIDE R6, R252.reuse, 0x4, R6 ;  /* 0x00000004fc067825 */ /* 0x040fe200078e0206 */
[----:B------:R3:W-:Y:S03]  /*f1b0*/  STL.64 [R1+0x12b0], R12 ;  /* 0x0012b00c01007387 */ /* 0x0007e60000100a00 */
[C---:B------:R-:W-:Y:S01]  /*f1c0*/  IMAD.WIDE R2, R252.reuse, 0x4, R2 ;  /* 0x00000004fc027825 */ /* 0x040fe200078e0202 */
[----:B------:R3:W-:Y:S03]  /*f1d0*/  LDGSTS.E [R4+0xa580], [R12.64], !P0 ;  /* 0x0a5800000c047fae */ /* 0x0007e6000c121844 */
[C---:B-1----:R-:W-:Y:S01]  /*f1e0*/  IMAD.WIDE R16, R252.reuse, 0x4, R92 ;  /* 0x00000004fc107825 */ /* 0x042fe200078e025c */
[----:B------:R1:W-:Y:S03]  /*f1f0*/  STL.64 [R1+0x12b8], R10 ;  /* 0x0012b80a01007387 */ /* 0x0003e60000100a00 */
[C---:B--2---:R-:W-:Y:S01]  /*f200*/  IMAD.WIDE R14, R252.reuse, 0x4, R94 ;  /* 0x00000004fc0e7825 */ /* 0x044fe200078e025e */
        /* <DEDUP_REMOVED lines=95> */
[----:B-1----:R-:W2:Y:S04]  /*f800*/  LDL.LU.64 R12, [R1+0x1c0] ;  /* 0x0001c000010c7983 */ /* 0x002ea80000300a00 */
[----:B------:R1:W-:Y:S04]  /*f810*/  LDGSTS.E [R4+0xe580], [R8.64], !P4 ;  /* 0x0e58000008047fae */ /* 0x0003e8000e121844 */
[----:B----4-:R-:W4:Y:S04]  /*f820*/  LDL.LU.64 R10, [R1+0x1b8] ;  /* 0x0001b800010a7983 */ /* 0x010f280000300a00 */
[----:B------:R1:W-:Y:S04]  /*f830*/  LDGSTS.E [R4+0xe600], [R6.64], !P4 ;  /* 0x0e60000006047fae */ /* 0x0003e8000e121844 */
[----:B-1----:R-:W4:Y:S04]  /*f840*/  LDL.LU.64 R8, [R1+0x1b0] ;  /* 0x0001b00001087983 */ /* 0x002f280000300a00 */
[----:B------:R1:W-:Y:S04]  /*f850*/  LDGSTS.E [R4+0xe680], [R2.64], !P4 ;  /* 0x0e68000002047fae */ /* 0x0003e8000e121844 */
[----:B------:R-:W4:Y:S01]  /*f860*/  LDL.LU.64 R6, [R1+0x1a8] ;  /* 0x0001a80001067983 */ /* 0x000f220000300a00 */
[----:B------:R-:W-:Y:S01]  /*f870*/  IMAD.WIDE R34, R252, 0x4, R154 ;  /* 0x00000004fc227825 */ /* 0x000fe200078e029a */
[----:B------:R-:W-:-:S02]  /*f880*/  IADD3 R0, R250, -0x3e, RZ ;  /* 0xffffffc2fa007810 */ /* 0x000fc40007ffe0ff */
        /* <DEDUP_REMOVED lines=8> */
[----:B------:R-:W-:Y:S01]  /*f910*/  IMAD.WIDE R26, R252, 0x4, R162 ;  /* 0x00000004fc1a7825 */ /* 0x000fe200078e02a2 */
[----:B------:R-:W-:Y:S01]  /*f920*/  STL.64 [R1+0x18e8], R32 ;  /* 0x0018e82001007387 */ /* 0x000fe20000100a00 */
[----:B------:R-:W-:-:S02]  /*f930*/  ISETP.GE.U32.AND P5, PT, R0, 0x7fffffa3, PT ;  /* 0x7fffffa30000780c */ /* 0x000fc40003fa6070 */
[C---:B------:R-:W-:Y:S01]  /*f940*/  IMAD.WIDE R24, R252.reuse, 0x4, R164 ;  /* 0x00000004fc187825 */ /* 0x040fe200078e02a4 */
[----:B------:R-:W-:Y:S03]  /*f950*/  STL.64 [R1+0x18e0], R30 ;  /* 0x0018e01e01007387 */ /* 0x000fe60000100a00 */
[C---:B------:R-:W-:Y:S01]  /*f960*/  IMAD.WIDE R22, R252.reuse, 0x4, R166 ;  /* 0x00000004fc167825 */ /* 0x040fe200078e02a6 */
[----:B------:R-:W-:Y:S03]  /*f970*/  STL.64 [R1+0x18d8], R28 ;  /* 0x0018d81c01007387 */ /* 0x000fe60000100a00 */
[C---:B-1----:R-:W-:Y:S01]  /*f980*/  IMAD.WIDE R20, R252.reuse, 0x4, R168 ;  /* 0x00000004fc147825 */ /* 0x042fe200078e02a8 */
[----:B------:R-:W-:Y:S04]  /*f990*/  STL.64 [R1+0x18d0], R26 ;  /* 0x0018d01a01007387 */ /* 0x000fe80000100a00 */
[----:B------:R-:W-:Y:S04]  /*f9a0*/  STL.64 [R1+0x18c8], R24 ;  /* 0x0018c81801007387 */ /* 0x000fe80000100a00 */
[----:B------:R-:W-:Y:S04]  /*f9b0*/  STL.64 [R1+0x18c0], R22 ;  /* 0x0018c01601007387 */ /* 0x000fe80000100a00 */
[----:B------:R3:W-:Y:S04]  /*f9c0*/  STL.64 [R1+0x18b8], R20 ;  /* 0x0018b81401007387 */ /* 0x0007e80000100a00 */
[----:B------:R-:W4:Y:S04]  /*f9d0*/  LDL.LU.64 R66, [R1+0x110] ;  /* 0x0001100001427983 */ /* 0x000f280000300a00 */
[----:B------:R-:W4:Y:S04]  /*f9e0*/  LDL.LU.64 R48, [R1+0x108] ;  /* 0x0001080001307983 */ /* 0x000f280000300a00 */
[----:B------:R-:W4:Y:S04]  /*f9f0*/  LDL.LU.64 R46, [R1+0x100] ;  /* 0x00010000012e7983 */ /* 0x000f280000300a00 */
[----:B------:R-:W4:Y:S04]  /*fa00*/  LDL.LU.64 R44, [R1+0xf8] ;  /* 0x0000f800012c7983 */ /* 0x000f280000300a00 */
[----:B------:R-:W4:Y:S04]  /*fa10*/  LDL.LU.64 R42, [R1+0xf0] ;  /* 0x0000f000012a7983 */ /* 0x000f280000300a00 */
[----:B------:R-:W4:Y:S04]  /*fa20*/  LDL.LU.64 R40, [R1+0xe8] ;  /* 0x0000e80001287983 */ /* 0x000f280000300a00 */
[----:B------:R1:W-:Y:S04]  /*fa30*/  LDGSTS.E [R4+0xf400], [R34.64], !P5 ;  /* 0x0f40000022047fae */ /* 0x0003e8000e921844 */
[----:B------:R-:W4:Y:S04]  /*fa40*/  LDL.LU.64 R38, [R1+0xe0] ;  /* 0x0000e00001267983 */ /* 0x000f280000300a00 */
[----:B------:R1:W-:Y:S04]  /*fa50*/  LDGSTS.E [R4+0xf480], [R32.64], !P5 ;  /* 0x0f48000020047fae */ /* 0x0003e8000e921844 */
[----:B------:R-:W4:Y:S04]  /*fa60*/  LDL.LU.64 R36, [R1+0xd8] ;  /* 0x0000d80001247983 */ /* 0x000f280000300a00 */
[----:B------:R1:W-:Y:S04]  /*fa70*/  LDGSTS.E [R4+0xf500], [R30.64], !P5 ;  /* 0x0f5000001e047fae */ /* 0x0003e8000e921844 */
[----:B------:R1:W-:Y:S04]  /*fa80*/  LDGSTS.E [R4+0xf580], [R28.64], !P5 ;  /* 0x0f5800001c047fae */ /* 0x0003e8000e921844 */
[----:B------:R1:W-:Y:S04]  /*fa90*/  LDGSTS.E [R4+0xf600], [R26.64], !P5 ;  /* 0x0f6000001a047fae */ /* 0x0003e8000e921844 */
[----:B------:R4:W-:Y:S04]  /*faa0*/  LDGSTS.E [R4+0xf680], [R24.64], !P5 ;  /* 0x0f68000018047fae */ /* 0x0009e8000e921844 */
[----:B------:R2:W-:Y:S04]  /*fab0*/  LDGSTS.E [R4+0xf700], [R22.64], !P5 ;  /* 0x0f70000016047fae */ /* 0x0005e8000e921844 */
[----:B------:R3:W-:Y:S04]  /*fac0*/  LDGSTS.E [R4+0xf780], [R20.64], !P5 ;  /* 0x0f78000014047fae */ /* 0x0007e8000e921844 */
[----:B-1----:R-:W4:Y:S01]  /*fad0*/  LDL.LU.64 R34, [R1+0x50] ;  /* 0x0000500001227983 */ /* 0x002f220000300a00 */
[----:B---3--:R-:W-:-:S04]  /*fae0*/  IMAD.WIDE R20, R252, 0x4, R14 ;  /* 0x00000004fc147825 */ /* 0x008fc800078e020e */
[----:B--2---:R-:W-:-:S04]  /*faf0*/  IMAD.WIDE R22, R252, 0x4, R12 ;  /* 0x00000004fc167825 */ /* 0x004fc800078e020c */
[----:B----4-:R-:W-:-:S04]  /*fb00*/  IMAD.WIDE R24, R252, 0x4, R10 ;  /* 0x00000004fc187825 */ /* 0x010fc800078e020a */
[----:B------:R-:W-:-:S04]  /*fb10*/  IMAD.WIDE R26, R252, 0x4, R8 ;  /* 0x00000004fc1a7825 */ /* 0x000fc800078e0208 */
[----:B------:R-:W-:-:S04]  /*fb20*/  IMAD.WIDE R28, R252, 0x4, R6 ;  /* 0x00000004fc1c7825 */ /* 0x000fc800078e0206 */
[C---:B------:R-:W-:Y:S02]  /*fb30*/  IMAD.WIDE R32, R252.reuse, 0x4, R16 ;  /* 0x00000004fc207825 */ /* 0x040fe400078e0210 */
[----:B------:R-:W2:Y:S04]  /*fb40*/  LDL.LU.64 R16, [R1+0x48] ;  /* 0x0000480001107983 */ /* 0x000ea80000300a00 */
[----:B------:R-:W3:Y:S01]  /*fb50*/  LDL.LU.64 R14, [R1+0x40] ;  /* 0x00004000010e7983 */ /* 0x000ee20000300a00 */
[----:B------:R-:W-:-:S03]  /*fb60*/  IMAD.WIDE R30, R252, 0x4, R2 ;  /* 0x00000004fc1e7825 */ /* 0x000fc600078e0202 */
[----:B------:R-:W4:Y:S04]  /*fb70*/  LDL.LU.64 R12, [R1+0x38] ;  /* 0x00003800010c7983 */ /* 0x000f280000300a00 */
[----:B------:R-:W4:Y:S04]  /*fb80*/  LDL.LU.64 R10, [R1+0x30] ;  /* 0x00003000010a7983 */ /* 0x000f280000300a00 */
[----:B------:R-:W4:Y:S04]  /*fb90*/  LDL.LU.64 R8, [R1+0x28] ;  /* 0x0000280001087983 */ /* 0x000f280000300a00 */
[----:B------:R-:W4:Y:S04]  /*fba0*/  LDL.LU.64 R6, [R1+0x20] ;  /* 0x0000200001067983 */ /* 0x000f280000300a00 */
[----:B------:R-:W4:Y:S01]  /*fbb0*/  LDL.LU.64 R2, [R1+0x18] ;  /* 0x0000180001027983 */ /* 0x000f220000300a00 */
[----:B------:R-:W-:-:S05]  /*fbc0*/  IMAD.MOV.U32 R56, RZ, RZ, c[0x0][0x180] ;  /* 0x00006000ff387624 */ /* 0x000fca00078e00ff */
[----:B------:R-:W-:-:S04]  /*fbd0*/  IADD3 R0, R56, -0x23, RZ ;  /* 0xffffffdd38007810 */ /* 0x000fc80007ffe0ff */
[----:B------:R-:W-:Y:S01]  /*fbe0*/  ISETP.GE.U32.AND P6, PT, R0, 0x7fffffbe, PT ;  /* 0x7fffffbe0000780c */ /* 0x000fe20003fc6070 */
[----:B------:R-:W-:Y:S01]  /*fbf0*/  IMAD.WIDE R18, R252, 0x4, R18 ;  /* 0x00000004fc127825 */ /* 0x000fe200078e0212 */
[----:B------:R-:W-:Y:S02]  /*fc00*/  IADD3 R0, R56, -0x27, RZ ;  /* 0xffffffd938007810 */ /* 0x000fe40007ffe0ff */
[----:B------:R-:W-:Y:S02]  /*fc10*/  LOP3.LUT R5, R5, 0x40, RZ, 0x3c, !PT ;  /* 0x0000004005057812 */ /* 0x000fe400078e3cff */
[----:B------:R-:W-:Y:S01]  /*fc20*/  ISETP.GE.U32.AND P0, PT, R0, 0x7fffffba, PT ;  /* 0x7fffffba0000780c */ /* 0x000fe20003f06070 */
[----:B------:R-:W-:Y:S04]  /*fc30*/  STL.64 [R1+0x2428], R18 ;  /* 0x0024281201007387 */ /* 0x000fe80000100a00 */
[----:B------:R-:W-:Y:S04]  /*fc40*/  STL.64 [R1+0x2430], R20 ;  /* 0x0024301401007387 */ /* 0x000fe80000100a00 */
[----:B------:R1:W-:Y:S04]  /*fc50*/  LDGSTS.E [R5+0x8800], [R18.64], !P6 ;  /* 0x0880000012057fae */ /* 0x0003e8000f121844 */
[----:B------:R1:W-:Y:S04]  /*fc60*/  LDGSTS.E [R5+0x8880], [R20.64], !P6 ;  /* 0x0888000014057fae */ /* 0x0003e8000f121844 */
[----:B------:R1:W-:Y:S04]  /*fc70*/  LDGSTS.E [R5+0x8900], [R22.64], !P6 ;  /* 0x0890000016057fae */ /* 0x0003e8000f121844 */
[----:B------:R-:W-:Y:S04]  /*fc80*/  STL.64 [R1+0x2438], R22 ;  /* 0x0024381601007387 */ /* 0x000fe80000100a00 */
[----:B------:R1:W-:Y:S04]  /*fc90*/  LDGSTS.E [R5+0x8980], [R24.64], !P6 ;  /* 0x0898000018057fae */ /* 0x0003e8000f121844 */
[----:B------:R-:W-:Y:S01]  /*fca0*/  STL.64 [R1+0x2440], R24 ;  /* 0x0024401801007387 */ /* 0x000fe20000100a00 */
[----:B------:R-:W-:-:S03]  /*fcb0*/  IMAD.WIDE R66, R252, 0x4, R66 ;  /* 0x00000004fc427825 */ /* 0x000fc600078e0242 */
[----:B------:R1:W-:Y:S04]  /*fcc0*/  LDGSTS.E [R5+0x8a00], [R26.64], !P6 ;  /* 0x08a000001a057fae */ /* 0x0003e8000f121844 */
[----:B------:R1:W-:Y:S04]  /*fcd0*/  STL.64 [R1+0x2448], R26 ;  /* 0x0024481a01007387 */ /* 0x0003e80000100a00 */
[----:B------:R1:W-:Y:S04]  /*fce0*/  LDGSTS.E [R5+0x8a80], [R28.64], !P6 ;  /* 0x08a800001c057fae */ /* 0x0003e8000f121844 */
[----:B------:R1:W-:Y:S01]  /*fcf0*/  STL.64 [R1+0x2450], R28 ;  /* 0x0024501c01007387 */ /* 0x0003e20000100a00 */
[----:B------:R-:W-:-:S03]  /*fd00*/  IADD3 R0, R56, -0x2b, RZ ;  /* 0xffffffd538007810 */ /* 0x000fc60007ffe0ff */
[----:B------:R1:W-:Y:S02]  /*fd10*/  LDGSTS.E [R5+0x8b00], [R30.64], !P6 ;  /* 0x08b000001e057fae */ /* 0x0003e4000f121844 */
[C---:B-1----:R-:W-:Y:S02]  /*fd20*/  IMAD.WIDE R26, R252.reuse, 0x4, R44 ;  /* 0x00000004fc1a7825 */ /* 0x042fe400078e022c */
[----:B------:R1:W-:Y:S02]  /*fd30*/  STL.64 [R1+0x2458], R30 ;  /* 0x0024581e01007387 */ /* 0x0003e40000100a00 */
[----:B------:R-:W-:-:S04]  /*fd40*/  IMAD.WIDE R24, R252, 0x4, R42 ;  /* 0x00000004fc187825 */ /* 0x000fc800078e022a */
[C---:B------:R-:W-:Y:S01]  /*fd50*/  IMAD.WIDE R28, R252.reuse, 0x4, R46 ;  /* 0x00000004fc1c7825 */ /* 0x040fe200078e022e */
[----:B------:R2:W-:Y:S03]  /*fd60*/  LDGSTS.E [R5+0x8b80], [R32.64], !P6 ;  /* 0x08b8000020057fae */ /* 0x0005e6000f121844 */
[----:B-1----:R-:W-:Y:S01]  /*fd70*/  IMAD.WIDE R30, R252, 0x4, R48 ;  /* 0x00000004fc1e7825 */ /* 0x002fe200078e0230 */
[----:B------:R-:W-:Y:S01]  /*fd80*/  STL.64 [R1+0x2460], R32 ;  /* 0x0024602001007387 */ /* 0x000fe20000100a00 */
[----:B------:R-:W-:Y:S02]  /*fd90*/  ISETP.GE.U32.AND P1, PT, R0, 0x7fffffb6, PT ;  /* 0x7fffffb60000780c */ /* 0x000fe40003f26070 */
[C---:B------:R-:W-:Y:S01]  /*fda0*/  IMAD.WIDE R22, R252.reuse, 0x4, R40 ;  /* 0x00000004fc167825 */ /* 0x040fe200078e0228 */
[----:B------:R-:W-:Y:S03]  /*fdb0*/  STL.64 [R1+0x3c0], R30 ;  /* 0x0003c01e01007387 */ /* 0x000fe60000100a00 */
[C---:B------:R-:W-:Y:S01]  /*fdc0*/  IMAD.WIDE R20, R252.reuse, 0x4, R38 ;  /* 0x00000004fc147825 */ /* 0x040fe200078e0226 */
[----:B------:R1:W-:Y:S03]  /*fdd0*/  LDGSTS.E [R5+0x9800], [R66.64], !P0 ;  /* 0x0980000042057fae */ /* 0x0003e6000c121844 */
[----:B------:R-:W-:Y:S01]  /*fde0*/  IMAD.WIDE R18, R252, 0x4, R36 ;  /* 0x00000004fc127825 */ /* 0x000fe200078e0224 */
        /* <DEDUP_REMOVED lines=15> */
[----:B------:R1:W-:Y:S01]  /*fee0*/  LDGSTS.E [R5+0x9b80], [R18.64], !P0 ;  /* 0x09b8000012057fae */ /* 0x0003e2000c121844 */
[----:B------:R-:W-:Y:S01]  /*fef0*/  IADD3 R0, R56, -0x33, RZ ;  /* 0xffffffcd38007810 */ /* 0x000fe20007ffe0ff */
[----:B-1----:R-:W-:-:S03]  /*ff00*/  IMAD.WIDE R18, R252, 0x4, R34 ;  /* 0x00000004fc127825 */ /* 0x002fc600078e0222 */
[----:B------:R-:W-:Y:S02]  /*ff10*/  ISETP.GE.U32.AND P3, PT, R0, 0x7fffffae, PT ;  /* 0x7fffffae0000780c */ /* 0x000fe40003f66070 */
[----:B------:R1:W-:Y:S04]  /*ff20*/  STL.64 [R1+0x1188], R18 ;  /* 0x0011881201007387 */ /* 0x0003e80000100a00 */
[----:B------:R1:W-:Y:S01]  /*ff30*/  LDGSTS.E [R5+0xa800], [R18.64], !P1 ;  /* 0x0a80000012057fae */ /* 0x0003e2000c921844 */
[----:B------:R-:W-:Y:S01]  /*ff40*/  IADD3 R0, R56, -0x37, RZ ;  /* 0xffffffc938007810 */ /* 0x000fe20007ffe0ff */
[----:B-1----:R-:W-:-:S03]  /*ff50*/  IMAD.WIDE R18, R252, 0x4, R170 ;  /* 0x00000004fc127825 */ /* 0x002fc600078e02aa */
[----:B------:R-:W-:Y:S01]  /*ff60*/  ISETP.GE.U32.AND P4, PT, R0, 0x7fffffaa, PT ;  /* 0x7fffffaa0000780c */ /* 0x000fe20003f86070 */
[----:B------:R-:W-:-:S04]  /*ff70*/  IMAD.WIDE R20, R252, 0x4, R202 ;  /* 0x00000004fc147825 */ /* 0x000fc800078e02ca */
[----:B--2---:R-:W-:-:S04]  /*ff80*/  IMAD.WIDE R16, R252, 0x4, R16 ;  /* 0x00000004fc107825 */ /* 0x004fc800078e0210 */
[C---:B---3--:R-:W-:Y:S01]  /*ff90*/  IMAD.WIDE R14, R252.reuse, 0x4, R14 ;  /* 0x00000004fc0e7825 */ /* 0x048fe200078e020e */
[----:B------:R1:W-:Y:S03]  /*ffa0*/  STL.64 [R1+0x1198], R16 ;  /* 0x0011981001007387 */ /* 0x0003e60000100a00 */
        /* <DEDUP_REMOVED lines=10> */
[C---:B-1----:R-:W-:Y:S01]  /*10050*/  IMAD.WIDE R16, R252.reuse, 0x4, R172 ;  /* 0x00000004fc107825 */ /* 0x042fe200078e02ac */
        /* <DEDUP_REMOVED lines=10> */
[----:B------:R3:W-:Y:S01]  /*10100*/  LDGSTS.E [R5+0xab80], [R2.64], !P1 ;  /* 0x0ab8000002057fae */ /* 0x0007e2000c921844 */
[----:B-1----:R-:W-:-:S03]  /*10110*/  IMAD.WIDE R8, R252, 0x4, R180 ;  /* 0x00000004fc087825 */ /* 0x002fc600078e02b4 */
[----:B------:R1:W-:Y:S04]  /*10120*/  STL.64 [R1+0x12d8], R18 ;  /* 0x0012d81201007387 */ /* 0x0003e80000100a00 */
[----:B------:R4:W-:Y:S01]  /*10130*/  STL.64 [R1+0x12e0], R16 ;  /* 0x0012e01001007387 */ /* 0x0009e20000100a00 */
[----:B--2---:R-:W-:-:S03]  /*10140*/  IMAD.WIDE R6, R252, 0x4, R182 ;  /* 0x00000004fc067825 */ /* 0x004fc600078e02b6 */
[----:B------:R1:W-:Y:S01]  /*10150*/  LDGSTS.E [R5+0xb800], [R18.64], !P2 ;  /* 0x0b80000012057fae */ /* 0x0003e2000d121844 */
[----:B---3--:R-:W-:-:S03]  /*10160*/  IMAD.WIDE R2, R252, 0x4, R184 ;  /* 0x00000004fc027825 */ /* 0x008fc600078e02b8 */
[----:B------:R2:W-:Y:S04]  /*10170*/  STL.64 [R1+0x12e8], R14 ;  /* 0x0012e80e01007387 */ /* 0x0005e80000100a00 */
[----:B------:R4:W-:Y:S04]  /*10180*/  LDGSTS.E [R5+0xb880], [R16.64], !P2 ;  /* 0x0b88000010057fae */ /* 0x0009e8000d121844 */
[----:B------:R3:W-:Y:S01]  /*10190*/  STL.64 [R1+0x12f8], R12 ;  /* 0x0012f80c01007387 */ /* 0x0007e20000100a00 */
[----:B-1----:R-:W-:-:S03]  /*101a0*/  IMAD.WIDE R18, R252, 0x4, R186 ;  /* 0x00000004fc127825 */ /* 0x002fc600078e02ba */
        /* <DEDUP_REMOVED lines=13> */
[----:B------:R3:W-:Y:S01]  /*10280*/  LDGSTS.E [R5+0xbb80], [R2.64], !P2 ;  /* 0x0bb8000002057fae */ /* 0x0007e2000d121844 */
[----:B----4-:R-:W-:-:S03]  /*10290*/  IMAD.WIDE R8, R252, 0x4, R196 ;  /* 0x00000004fc087825 */ /* 0x010fc600078e02c4 */
        /* <DEDUP_REMOVED lines=22> */
[----:B------:R1:W-:Y:S01]  /*10400*/  LDGSTS.E [R5+0xcb80], [R2.64], !P3 ;  /* 0x0cb8000002057fae */ /* 0x0003e2000d921844 */
[----:B----4-:R-:W-:-:S03]  /*10410*/  IMAD.WIDE R8, R252, 0x4, R214 ;  /* 0x00000004fc087825 */ /* 0x010fc600078e02d6 */
[----:B------:R3:W-:Y:S04]  /*10420*/  STL.64 [R1+0x1460], R20 ;  /* 0x0014601401007387 */ /* 0x0007e80000100a00 */
[----:B------:R4:W-:Y:S01]  /*10430*/  STL.64 [R1+0x1468], R18 ;  /* 0x0014681201007387 */ /* 0x0009e20000100a00 */
[----:B--2---:R-:W-:-:S03]  /*10440*/  IMAD.WIDE R6, R252, 0x4, R216 ;  /* 0x00000004fc067825 */ /* 0x004fc600078e02d8 */
[----:B------:R3:W-:Y:S04]  /*10450*/  LDGSTS.E [R5+0xd800], [R20.64], !P4 ;  /* 0x0d80000014057fae */ /* 0x0007e8000e121844 */
[----:B------:R2:W-:Y:S04]  /*10460*/  STL.64 [R1+0x1470], R16 ;  /* 0x0014701001007387 */ /* 0x0005e80000100a00 */
        /* <DEDUP_REMOVED lines=11> */
[----:B-1----:R-:W-:-:S03]  /*10520*/  IMAD.WIDE R14, R252, 0x4, R224 ;  /* 0x00000004fc0e7825 */ /* 0x002fc600078e02e0 */
[----:B------:R4:W-:Y:S04]  /*10530*/  LDGSTS.E [R5+0xda80], [R10.64], !P4 ;  /* 0x0da800000a057fae */ /* 0x0009e8000e121844 */
[----:B------:R1:W-:Y:S01]  /*10540*/  STL.64 [R1+0x1498], R6 ;  /* 0x0014980601007387 */ /* 0x0003e20000100a00 */
[----:B---3--:R-:W-:-:S03]  /*10550*/  IMAD.WIDE R12, R252, 0x4, R226 ;  /* 0x00000004fc0c7825 */ /* 0x008fc600078e02e2 */
[----:B------:R2:W-:Y:S04]  /*10560*/  LDGSTS.E [R5+0xdb00], [R8.64], !P4 ;  /* 0x0db0000008057fae */ /* 0x0005e8000e121844 */
[----:B------:R1:W-:Y:S01]  /*10570*/  LDGSTS.E [R5+0xdb80], [R6.64], !P4 ;  /* 0x0db8000006057fae */ /* 0x0003e2000e121844 */
[----:B----4-:R-:W-:-:S03]  /*10580*/  IMAD.WIDE R10, R252, 0x4, R232 ;  /* 0x00000004fc0a7825 */ /* 0x010fc600078e02e8 */
[----:B------:R-:W-:Y:S01]  /*10590*/  STL.64 [R1+0x1520], R20 ;  /* 0x0015201401007387 */ /* 0x000fe20000100a00 */
[----:B--2---:R-:W-:-:S03]  /*105a0*/  IMAD.WIDE R8, R252, 0x4, R228 ;  /* 0x00000004fc087825 */ /* 0x004fc600078e02e4 */
[----:B------:R-:W-:Y:S01]  /*105b0*/  STL.64 [R1+0x1528], R18 ;  /* 0x0015281201007387 */ /* 0x000fe20000100a00 */
[----:B-1----:R-:W-:-:S03]  /*105c0*/  IMAD.WIDE R6, R252, 0x4, R230 ;  /* 0x00000004fc067825 */ /* 0x002fc600078e02e6 */
[----:B------:R-:W-:Y:S04]  /*105d0*/  STL.64 [R1+0x1530], R16 ;  /* 0x0015301001007387 */ /* 0x000fe80000100a00 */
[----:B------:R-:W-:Y:S04]  /*105e0*/  STL.64 [R1+0x1538], R14 ;  /* 0x0015380e01007387 */ /* 0x000fe80000100a00 */
[----:B------:R-:W-:Y:S04]  /*105f0*/  STL.64 [R1+0x1540], R12 ;  /* 0x0015400c01007387 */ /* 0x000fe80000100a00 */
[----:B------:R-:W-:Y:S04]  /*10600*/  STL.64 [R1+0x1548], R8 ;  /* 0x0015480801007387 */ /* 0x000fe80000100a00 */
[----:B------:R1:W-:Y:S04]  /*10610*/  STL.64 [R1+0x1550], R6 ;  /* 0x0015500601007387 */ /* 0x0003e80000100a00 */
[----:B------:R2:W-:Y:S04]  /*10620*/  STL.64 [R1+0x1558], R10 ;  /* 0x0015580a01007387 */ /* 0x0005e80000100a00 */
[----:B------:R-:W3:Y:S04]  /*10630*/  LDL.LU.64 R36, [R1+0x290] ;  /* 0x0002900001247983 */ /* 0x000ee80000300a00 */
[----:B------:R-:W4:Y:S01]  /*10640*/  LDL.LU.64 R34, [R1+0x288] ;  /* 0x0002880001227983 */ /* 0x000f220000300a00 */
[----:B------:R-:W-:-:S04]  /*10650*/  IADD3 R0, R56, -0x3b, RZ ;  /* 0xffffffc538007810 */ /* 0x000fc80007ffe0ff */
[----:B------:R-:W-:Y:S01]  /*10660*/  ISETP.GE.U32.AND P5, PT, R0, 0x7fffffa6, PT ;  /* 0x7fffffa60000780c */ /* 0x000fe20003fa6070 */
[----:B------:R-:W1:Y:S01]  /*10670*/  S2R R57, SR_TID.X ;  /* 0x0000000000397919 */ /* 0x000e620000002100 */
[----:B------:R-:W-:-:S04]  /*10680*/  IADD3 R0, R56, -0x3f, RZ ;  /* 0xffffffc138007810 */ /* 0x000fc80007ffe0ff */
[----:B------:R-:W-:Y:S02]  /*10690*/  ISETP.GE.U32.AND P6, PT, R0, 0x7fffffa2, PT ;  /* 0x7fffffa20000780c */ /* 0x000fe40003fc6070 */
[----:B------:R-:W-:-:S04]  /*106a0*/  IADD3 R0, R56, -0x24, RZ ;  /* 0xffffffdc38007810 */ /* 0x000fc80007ffe0ff */
[----:B------:R-:W-:Y:S01]  /*106b0*/  ISETP.GE.U32.AND P0, PT, R0, 0x7fffffbd, PT ;  /* 0x7fffffbd0000780c */ /* 0x000fe20003f06070 */
[----:B------:R1:W-:Y:S01]  /*106c0*/  LDGSTS.E [R5+0xe800], [R20.64], !P5 ;  /* 0x0e80000014057fae */ /* 0x0003e2000e921844 */
[----:B------:R-:W-:-:S03]  /*106d0*/  IADD3 R0, R56, -0x28, RZ ;  /* 0xffffffd838007810 */ /* 0x000fc60007ffe0ff */
[----:B------:R2:W-:Y:S01]  /*106e0*/  LDGSTS.E [R5+0xe880], [R18.64], !P5 ;  /* 0x0e88000012057fae */ /* 0x0005e2000e921844 */
[----:B------:R-:W-:Y:S02]  /*106f0*/  ISETP.GE.U32.AND P1, PT, R0, 0x7fffffb9, PT ;  /* 0x7fffffb90000780c */ /* 0x000fe40003f26070 */
[----:B------:R-:W-:Y:S01]  /*10700*/  IADD3 R0, R56, -0x2c, RZ ;  /* 0xffffffd438007810 */ /* 0x000fe20007ffe0ff */
[----:B------:R2:W-:Y:S03]  /*10710*/  LDGSTS.E [R5+0xe900], [R16.64], !P5 ;  /* 0x0e90000010057fae */ /* 0x0005e6000e921844 */
[----:B------:R-:W-:Y:S01]  /*10720*/  ISETP.GE.U32.AND P2, PT, R0, 0x7fffffb5, PT ;  /* 0x7fffffb50000780c */ /* 0x000fe20003f46070 */
[----:B-1----:R-:W-:Y:S01]  /*10730*/  IMAD.SHL.U32 R3, R57, 0x40, RZ ;  /* 0x0000004039037824 */ /* 0x002fe200078e00ff */
[----:B------:R-:W-:Y:S01]  /*10740*/  IADD3 R0, R56, -0x30, RZ ;  /* 0xffffffd038007810 */ /* 0x000fe20007ffe0ff */
[----:B------:R1:W-:Y:S03]  /*10750*/  LDGSTS.E [R5+0xe980], [R14.64], !P5 ;  /* 0x0e9800000e057fae */ /* 0x0003e6000e921844 */
[----:B------:R-:W-:Y:S01]  /*10760*/  ISETP.GE.U32.AND P3, PT, R0, 0x7fffffb1, PT ;  /* 0x7fffffb10000780c */ /* 0x000fe20003f66070 */
[----:B------:R1:W-:Y:S01]  /*10770*/  LDGSTS.E [R5+0xea00], [R12.64], !P5 ;  /* 0x0ea000000c057fae */ /* 0x0003e2000e921844 */
[----:B------:R-:W-:-:S02]  /*10780*/  IADD3 R0, R56, -0x34, RZ ;  /* 0xffffffcc38007810 */ /* 0x000fc40007ffe0ff */
[----:B------:R-:W-:Y:S01]  /*10790*/  SHF.L.U32 R2, R57, 0x5, RZ ;  /* 0x0000000539027819 */ /* 0x000fe200000006ff */
[----:B------:R1:W-:Y:S01]  /*107a0*/  LDGSTS.E [R5+0xea80], [R8.64], !P5 ;  /* 0x0ea8000008057fae */ /* 0x0003e2000e921844 */
[----:B------:R-:W-:Y:S02]  /*107b0*/  ISETP.GE.U32.AND P4, PT, R0, 0x7fffffad, PT ;  /* 0x7fffffad0000780c */ /* 0x000fe40003f86070 */
[----:B------:R-:W-:Y:S01]  /*107c0*/  LOP3.LUT R0, R3, 0x600, RZ, 0xc0, !PT ;  /* 0x0000060003007812 */ /* 0x000fe200078ec0ff */
[----:B------:R1:W-:Y:S01]  /*107d0*/  LDGSTS.E [R5+0xeb00], [R6.64], !P5 ;  /* 0x0eb0000006057fae */ /* 0x0003e2000e921844 */
[----:B------:R-:W-:-:S03]  /*107e0*/  IMAD.WIDE R32, R252, 0x4, R234 ;  /* 0x00000004fc207825 */ /* 0x000fc600078e02ea */
[----:B------:R2:W-:Y:S01]  /*107f0*/  LDGSTS.E [R5+0xeb80], [R10.64], !P5 ;  /* 0x0eb800000a057fae */ /* 0x0005e2000e921844 */
[----:B------:R-:W-:Y:S01]  /*10800*/  IMAD.WIDE R30, R252, 0x4, R236 ;  /* 0x00000004fc1e7825 */ /* 0x000fe200078e02ec */
[----:B------:R-:W-:Y:S02]  /*10810*/  LOP3.LUT R0, R0, 0x60, R2, 0xf8, !PT ;  /* 0x0000006000007812 */ /* 0x000fe400078ef802 */
[----:B------:R4:W-:Y:S01]  /*10820*/  LDGSTS.E [R5+0xf800], [R32.64], !P6 ;  /* 0x0f80000020057fae */ /* 0x0009e2000f121844 */
[----:B------:R-:W-:-:S03]  /*10830*/  IMAD.WIDE R28, R252, 0x4, R238 ;  /* 0x00000004fc1c7825 */ /* 0x000fc600078e02ee */
[----:B-1----:R-:W4:Y:S01]  /*10840*/  LDL.LU.64 R6, [R1+0x280] ;  /* 0x0002800001067983 */ /* 0x002f220000300a00 */
[----:B------:R-:W-:-:S03]  /*10850*/  IMAD.SHL.U32 R2, R57, 0x4, RZ ;  /* 0x0000000439027824 */ /* 0x000fc600078e00ff */
[----:B------:R-:W4:Y:S01]  /*10860*/  LDL.LU.64 R8, [R1+0x278] ;  /* 0x0002780001087983 */ /* 0x000f220000300a00 */
[----:B------:R-:W-:-:S03]  /*10870*/  IMAD.WIDE R26, R252, 0x4, R240 ;  /* 0x00000004fc1a7825 */ /* 0x000fc600078e02f0 */
[----:B--2---:R-:W2:Y:S01]  /*10880*/  LDL.LU.64 R10, [R1+0x270] ;  /* 0x00027000010a7983 */ /* 0x004ea20000300a00 */
[----:B------:R-:W-:-:S03]  /*10890*/  IMAD.WIDE R24, R252, 0x4, R242 ;  /* 0x00000004fc187825 */ /* 0x000fc600078e02f2 */
[----:B------:R-:W2:Y:S01]  /*108a0*/  LDL.LU.64 R12, [R1+0x268] ;  /* 0x00026800010c7983 */ /* 0x000ea20000300a00 */
[----:B------:R-:W-:-:S03]  /*108b0*/  IMAD.WIDE R22, R252, 0x4, R244 ;  /* 0x00000004fc167825 */ /* 0x000fc600078e02f4 */
[----:B------:R-:W2:Y:S01]  /*108c0*/  LDL.LU.64 R14, [R1+0x260] ;  /* 0x00026000010e7983 */ /* 0x000ea20000300a00 */
[----:B------:R-:W-:-:S03]  /*108d0*/  IMAD.WIDE R20, R252, 0x4, R246 ;  /* 0x00000004fc147825 */ /* 0x000fc600078e02f6 */
[----:B------:R-:W2:Y:S01]  /*108e0*/  LDL.LU.64 R16, [R1+0x258] ;  /* 0x0002580001107983 */ /* 0x000ea20000300a00 */
[----:B------:R-:W-:-:S03]  /*108f0*/  IMAD.WIDE R18, R252, 0x4, R248 ;  /* 0x00000004fc127825 */ /* 0x000fc600078e02f8 */
[----:B------:R-:W-:Y:S01]  /*10900*/  STL.64 [R1+0x18b0], R32 ;  /* 0x0018b02001007387 */ /* 0x000fe20000100a00 */
[----:B------:R-:W-:-:S03]  /*10910*/  LOP3.LUT R0, R0, 0x70, R2, 0x78, !PT ;  /* 0x0000007000007812 */ /* 0x000fc600078e7802 */
[----:B------:R-:W-:Y:S01]  /*10920*/  STL.64 [R1+0x18a8], R30 ;  /* 0x0018a81e01007387 */ /* 0x000fe20000100a00 */
[----:B------:R-:W-:-:S03]  /*10930*/  IADD3 R4, R56, -0x38, RZ ;  /* 0xffffffc838047810 */ /* 0x000fc60007ffe0ff */
[----:B------:R-:W-:Y:S01]  /*10940*/  STL.64 [R1+0x18a0], R28 ;  /* 0x0018a01c01007387 */ /* 0x000fe20000100a00 */
[----:B------:R-:W-:-:S03]  /*10950*/  IADD3 R3, R56, -0x3c, RZ ;  /* 0xffffffc438037810 */ /* 0x000fc60007ffe0ff */
[----:B------:R4:W-:Y:S04]  /*10960*/  LDGSTS.E [R5+0xf880], [R30.64], !P6 ;  /* 0x0f8800001e057fae */ /* 0x0009e8000f121844 */
[----:B------:R1:W-:Y:S04]  /*10970*/  STL.64 [R1+0x1898], R26 ;  /* 0x0018981a01007387 */ /* 0x0003e80000100a00 */
[----:B------:R4:W-:Y:S04]  /*10980*/  LDGSTS.E [R5+0xf900], [R28.64], !P6 ;  /* 0x0f9000001c057fae */ /* 0x0009e8000f121844 */
[----:B------:R1:W-:Y:S04]  /*10990*/  STL.64 [R1+0x1890], R24 ;  /* 0x0018901801007387 */ /* 0x0003e80000100a00 */
[----:B------:R4:W-:Y:S01]  /*109a0*/  LDGSTS.E [R5+0xf980], [R26.64], !P6 ;  /* 0x0f9800001a057fae */ /* 0x0009e2000f121844 */
[----:B------:R-:W-:-:S03]  /*109b0*/  ISETP.GE.U32.AND P5, PT, R4, 0x7fffffa9, PT ;  /* 0x7fffffa90400780c */ /* 0x000fc60003fa6070 */
[----:B------:R-:W-:Y:S04]  /*109c0*/  STL.64 [R1+0x1888], R22 ;  /* 0x0018881601007387 */ /* 0x000fe80000100a00 */
[----:B------:R4:W-:Y:S04]  /*109d0*/  LDGSTS.E [R5+0xfa00], [R24.64], !P6 ;  /* 0x0fa0000018057fae */ /* 0x0009e8000f121844 */
[----:B------:R-:W-:Y:S04]  /*109e0*/  STL.64 [R1+0x1880], R20 ;  /* 0x0018801401007387 */ /* 0x000fe80000100a00 */
[----:B------:R4:W-:Y:S04]  /*109f0*/  LDGSTS.E [R5+0xfa80], [R22.64], !P6 ;  /* 0x0fa8000016057fae */ /* 0x0009e8000f121844 */
[----:B------:R1:W-:Y:S04]  /*10a00*/  STL.64 [R1+0x1878], R18 ;  /* 0x0018781201007387 */ /* 0x0003e80000100a00 */
[----:B------:R4:W-:Y:S04]  /*10a10*/  LDGSTS.E [R5+0xfb00], [R20.64], !P6 ;  /* 0x0fb0000014057fae */ /* 0x0009e8000f121844 */
[----:B------:R4:W-:Y:S01]  /*10a20*/  LDGSTS.E [R5+0xfb80], [R18.64], !P6 ;  /* 0x0fb8000012057fae */ /* 0x0009e2000f121844 */
[----:B------:R-:W-:-:S03]  /*10a30*/  ISETP.GE.U32.AND P6, PT, R3, 0x7fffffa5, PT ;  /* 0x7fffffa50300780c */ /* 0x000fc60003fc6070 */
[----:B------:R-:W-:Y:S04]  /*10a40*/  STL [R1+0x1578], R0 ;  /* 0x0015780001007387 */ /* 0x000fe80000100800 */
[----:B------:R-:W2:Y:S01]  /*10a50*/  LDL.LU R250, [R1+0x29c] ;  /* 0x00029c0001fa7983 */ /* 0x000ea20000300800 */
[----:B---3--:R-:W-:-:S04]  /*10a60*/  IMAD.WIDE R2, R252, 0x4, R36 ;  /* 0x00000004fc027825 */ /* 0x008fc800078e0224 */
[----:B----4-:R-:W-:Y:S02]  /*10a70*/  IMAD.WIDE R4, R252, 0x4, R34 ;  /* 0x00000004fc047825 */ /* 0x010fe400078e0222 */
[----:B------:R-:W3:Y:S04]  /*10a80*/  LDL.LU.64 R34, [R1+0x250] ;  /* 0x0002500001227983 */ /* 0x000ee80000300a00 */
[----:B------:R-:W4:Y:S04]  /*10a90*/  LDL.LU.64 R36, [R1+0x248] ;  /* 0x0002480001247983 */ /* 0x000f280000300a00 */
[----:B------:R-:W4:Y:S04]  /*10aa0*/  LDL.LU.64 R38, [R1+0x240] ;  /* 0x0002400001267983 */ /* 0x000f280000300a00 */
[----:B------:R-:W4:Y:S04]  /*10ab0*/  LDL.LU.64 R40, [R1+0x238] ;  /* 0x0002380001287983 */ /* 0x000f280000300a00 */
[----:B------:R-:W4:Y:S04]  /*10ac0*/  LDL.LU.64 R42, [R1+0x230] ;  /* 0x00023000012a7983 */ /* 0x000f280000300a00 */
[----:B------:R-:W4:Y:S04]  /*10ad0*/  LDL.LU.64 R44, [R1+0x228] ;  /* 0x00022800012c7983 */ /* 0x000f280000300a00 */
[----:B------:R-:W4:Y:S04]  /*10ae0*/  LDL.LU.64 R46, [R1+0x220] ;  /* 0x00022000012e7983 */ /* 0x000f280000300a00 */
[----:B------:R-:W4:Y:S01]  /*10af0*/  LDL.LU.64 R48, [R1+0x218] ;  /* 0x0002180001307983 */ /* 0x000f220000300a00 */
[----:B------:R-:W-:-:S03]  /*10b00*/  LOP3.LUT R59, R251, 0x60, RZ, 0x3c, !PT ;  /* 0x00000060fb3b7812 */ /* 0x000fc600078e3cff */
[----:B------:R-:W4:Y:S04]  /*10b10*/  LDL.LU R251, [R1+0x298] ;  /* 0x0002980001fb7983 */ /* 0x000f280000300800 */
[----:B------:R-:W-:Y:S04]  /*10b20*/  STL.64 [R1+0x2470], R2 ;  /* 0x0024700201007387 */ /* 0x000fe80000100a00 */
[----:B------:R-:W-:Y:S04]  /*10b30*/  STL.64 [R1+0x2478], R4 ;  /* 0x0024780401007387 */ /* 0x000fe80000100a00 */
[----:B------:R1:W-:Y:S04]  /*10b40*/  LDGSTS.E [R59+0x8c00], [R2.64], !P0 ;  /* 0x08c00000023b7fae */ /* 0x0003e8000c121844 */
[----:B------:R1:W-:Y:S01]  /*10b50*/  LDGSTS.E [R59+0x8c80], [R4.64], !P0 ;  /* 0x08c80000043b7fae */ /* 0x0003e2000c121844 */
[----:B------:R-:W-:-:S04]  /*10b60*/  IMAD.WIDE R6, R252, 0x4, R6 ;  /* 0x00000004fc067825 */ /* 0x000fc800078e0206 */
[C---:B------:R-:W-:Y:S01]  /*10b70*/  IMAD.WIDE R8, R252.reuse, 0x4, R8 ;  /* 0x00000004fc087825 */ /* 0x040fe200078e0208 */
[----:B------:R-:W-:Y:S03]  /*10b80*/  STL.64 [R1+0x2480], R6 ;  /* 0x0024800601007387 */ /* 0x000fe60000100a00 */
[C---:B--2---:R-:W-:Y:S01]  /*10b90*/  IMAD.WIDE R10, R252.reuse, 0x4, R10 ;  /* 0x00000004fc0a7825 */ /* 0x044fe200078e020a */
[----:B------:R2:W-:Y:S03]  /*10ba0*/  STL.64 [R1+0x2488], R8 ;  /* 0x0024880801007387 */ /* 0x0005e60000100a00 */
[C---:B------:R-:W-:Y:S01]  /*10bb0*/  IMAD.WIDE R12, R252.reuse, 0x4, R12 ;  /* 0x00000004fc0c7825 */ /* 0x040fe200078e020c */
[----:B------:R1:W-:Y:S03]  /*10bc0*/  STL.64 [R1+0x2490], R10 ;  /* 0x0024900a01007387 */ /* 0x0003e60000100a00 */
[C---:B------:R-:W-:Y:S01]  /*10bd0*/  IMAD.WIDE R14, R252.reuse, 0x4, R14 ;  /* 0x00000004fc0e7825 */ /* 0x040fe200078e020e */
[----:B------:R-:W-:Y:S03]  /*10be0*/  STL.64 [R1+0x2498], R12 ;  /* 0x0024980c01007387 */ /* 0x000fe60000100a00 */
[C---:B------:R-:W-:Y:S01]  /*10bf0*/  IMAD.WIDE R16, R252.reuse, 0x4, R16 ;  /* 0x00000004fc107825 */ /* 0x040fe200078e0210 */
[----:B------:R-:W-:Y:S04]  /*10c00*/  STL.64 [R1+0x24a0], R14 ;  /* 0x0024a00e01007387 */ /* 0x000fe80000100a00 */
[----:B------:R1:W-:Y:S04]  /*10c10*/  STL.64 [R1+0x24a8], R16 ;  /* 0x0024a81001007387 */ /* 0x0003e80000100a00 */
[----:B------:R1:W-:Y:S04]  /*10c20*/  LDGSTS.E [R59+0x8d00], [R6.64], !P0 ;  /* 0x08d00000063b7fae */ /* 0x0003e8000c121844 */
[----:B------:R2:W-:Y:S04]  /*10c30*/  LDGSTS.E [R59+0x8d80], [R8.64], !P0 ;  /* 0x08d80000083b7fae */ /* 0x0005e8000c121844 */
[----:B------:R1:W-:Y:S04]  /*10c40*/  LDGSTS.E [R59+0x8e00], [R10.64], !P0 ;  /* 0x08e000000a3b7fae */ /* 0x0003e8000c121844 */
[----:B------:R1:W-:Y:S04]  /*10c50*/  LDGSTS.E [R59+0x8e80], [R12.64], !P0 ;  /* 0x08e800000c3b7fae */ /* 0x0003e8000c121844 */
[----:B------:R1:W-:Y:S04]  /*10c60*/  LDGSTS.E [R59+0x8f00], [R14.64], !P0 ;  /* 0x08f000000e3b7fae */ /* 0x0003e8000c121844 */
[----:B------:R1:W-:Y:S01]  /*10c70*/  LDGSTS.E [R59+0x8f80], [R16.64], !P0 ;  /* 0x08f80000103b7fae */ /* 0x0003e2000c121844 */
[----:B---3--:R-:W-:-:S04]  /*10c80*/  IMAD.WIDE R34, R252, 0x4, R34 ;  /* 0x00000004fc227825 */ /* 0x008fc800078e0222 */
[C---:B----4-:R-:W-:Y:S01]  /*10c90*/  IMAD.WIDE R36, R252.reuse, 0x4, R36 ;  /* 0x00000004fc247825 */ /* 0x050fe200078e0224 */
[----:B------:R-:W-:Y:S03]  /*10ca0*/  STL.64 [R1+0x24b0], R34 ;  /* 0x0024b02201007387 */ /* 0x000fe60000100a00 */
[C---:B------:R-:W-:Y:S01]  /*10cb0*/  IMAD.WIDE R38, R252.reuse, 0x4, R38 ;  /* 0x00000004fc267825 */ /* 0x040fe200078e0226 */
        /* <DEDUP_REMOVED lines=10> */
[----:B------:R-:W-:Y:S04]  /*10d60*/  STL.64 [R1+0x24e0], R46 ;  /* 0x0024e02e01007387 */ /* 0x000fe80000100a00 */
[----:B------:R-:W-:Y:S04]  /*10d70*/  STL.64 [R1+0x24e8], R48 ;  /* 0x0024e83001007387 */ /* 0x000fe80000100a00 */
[----:B------:R-:W-:Y:S04]  /*10d80*/  STL [R1+0xf60], RZ ;  /* 0x000f60ff01007387 */ /* 0x000fe80000100800 */
        /* <DEDUP_REMOVED lines=439> */
[----:B------:R-:W-:Y:S04]  /*12900*/  STL [R1], RZ ;  /* 0x000000ff01007387 */ /* 0x000fe80000100800 */
        /* <DEDUP_REMOVED lines=387> */
[----:B------:R-:W3:Y:S04]  /*14140*/  LDL.LU.64 R52, [R1+0x588] ;  /* 0x0005880001347983 */ /* 0x000ee80000300a00 */
[----:B------:R-:W-:Y:S04]  /*14150*/  STL [R1+0x870], RZ ;  /* 0x000870ff01007387 */ /* 0x000fe80000100800 */
[----:B------:R-:W-:Y:S04]  /*14160*/  STL [R1+0x874], RZ ;  /* 0x000874ff01007387 */ /* 0x000fe80000100800 */
[----:B------:R-:W-:Y:S04]  /*14170*/  STL [R1+0x878], RZ ;  /* 0x000878ff01007387 */ /* 0x000fe80000100800 */
[----:B------:R-:W-:Y:S04]  /*14180*/  STL [R1+0x87c], RZ ;  /* 0x00087cff01007387 */ /* 0x000fe80000100800 */
[----:B-1----:R-:W4:Y:S04]  /*14190*/  LDL.LU.64 R26, [R1+0x590] ;  /* 0x00059000011a7983 */ /* 0x002f280000300a00 */
[----:B------:R-:W2:Y:S04]  /*141a0*/  LDL.LU.64 R24, [R1+0x598] ;  /* 0x0005980001187983 */ /* 0x000ea80000300a00 */
[----:B------:R-:W2:Y:S04]  /*141b0*/  LDL.LU.64 R18, [R1+0x5c0] ;  /* 0x0005c00001127983 */ /* 0x000ea80000300a00 */
[----:B------:R-:W4:Y:S04]  /*141c0*/  LDL.LU.64 R22, [R1+0x11f8] ;  /* 0x0011f80001167983 */ /* 0x000f280000300a00 */
[----:B------:R-:W4:Y:S04]  /*141d0*/  LDL.LU.64 R64, [R1+0x1200] ;  /* 0x0012000001407983 */ /* 0x000f280000300a00 */
[----:B------:R-:W4:Y:S04]  /*141e0*/  LDL.LU.64 R62, [R1+0x1218] ;  /* 0x00121800013e7983 */ /* 0x000f280000300a00 */
[----:B------:R-:W4:Y:S04]  /*141f0*/  LDL.LU.64 R60, [R1+0x1228] ;  /* 0x00122800013c7983 */ /* 0x000f280000300a00 */
        /* <DEDUP_REMOVED lines=12> */
[----:B------:R-:W4:Y:S04]  /*142c0*/  LDL.LU.64 R50, [R1+0x1238] ;  /* 0x0012380001327983 */ /* 0x000f280000300a00 */
[----:B------:R-:W4:Y:S04]  /*142d0*/  LDL.LU.64 R54, [R1+0x1240] ;  /* 0x0012400001367983 */ /* 0x000f280000300a00 */
[----:B------:R-:W-:Y:S04]  /*142e0*/  STL [R1+0x7c0], RZ ;  /* 0x0007c0ff01007387 */ /* 0x000fe80000100800 */
[----:B------:R-:W-:Y:S04]  /*142f0*/  STL [R1+0x7c4], RZ ;  /* 0x0007c4ff01007387 */ /* 0x000fe80000100800 */
[----:B------:R-:W-:Y:S04]  /*14300*/  STL [R1+0x7c8], RZ ;  /* 0x0007c8ff01007387 */ /* 0x000fe80000100800 */
[----:B------:R-:W-:Y:S04]  /*14310*/  STL [R1+0x7cc], RZ ;  /* 0x0007ccff01007387 */ /* 0x000fe80000100800 */
[----:B------:R-:W4:Y:S04]  /*14320*/  LDL.LU.64 R20, [R1+0x1248] ;  /* 0x0012480001147983 */ /* 0x000f280000300a00 */
[----:B------:R1:W-:Y:S04]  /*14330*/  LDGSTS.E [R59+0x9c00], [R34.64], !P1 ;  /* 0x09c00000223b7fae */ /* 0x0003e8000c921844 */
[----:B------:R1:W-:Y:S04]  /*14340*/  LDGSTS.E [R59+0x9c80], [R36.64], !P1 ;  /* 0x09c80000243b7fae */ /* 0x0003e8000c921844 */
[----:B------:R1:W-:Y:S04]  /*14350*/  LDGSTS.E [R59+0x9d00], [R38.64], !P1 ;  /* 0x09d00000263b7fae */ /* 0x0003e8000c921844 */
[----:B------:R1:W-:Y:S04]  /*14360*/  LDGSTS.E [R59+0x9d80], [R40.64], !P1 ;  /* 0x09d80000283b7fae */ /* 0x0003e8000c921844 */
[----:B------:R1:W-:Y:S04]  /*14370*/  LDGSTS.E [R59+0x9e00], [R42.64], !P1 ;  /* 0x09e000002a3b7fae */ /* 0x0003e8000c921844 */
[----:B------:R1:W-:Y:S04]  /*14380*/  LDGSTS.E [R59+0x9e80], [R44.64], !P1 ;  /* 0x09e800002c3b7fae */ /* 0x0003e8000c921844 */
[----:B------:R1:W-:Y:S04]  /*14390*/  LDGSTS.E [R59+0x9f00], [R46.64], !P1 ;  /* 0x09f000002e3b7fae */ /* 0x0003e8000c921844 */
[----:B------:R1:W-:Y:S01]  /*143a0*/  LDGSTS.E [R59+0x9f80], [R48.64], !P1 ;  /* 0x09f80000303b7fae */ /* 0x0003e2000c921844 */
[----:B---3--:R-:W-:-:S03]  /*143b0*/  IMAD.WIDE R232, R252, 0x4, R52 ;  /* 0x00000004fce87825 */ /* 0x008fc600078e0234 */
[----:B------:R-:W3:Y:S04]  /*143c0*/  LDL.LU.64 R52, [R1+0x1250] ;  /* 0x0012500001347983 */ /* 0x000ee80000300a00 */
[----:B------:R1:W-:Y:S01]  /*143d0*/  LDGSTS.E [R59+0xac00], [R232.64], !P2 ;  /* 0x0ac00000e83b7fae */ /* 0x0003e2000d121844 */
[----:B--2---:R-:W-:-:S03]  /*143e0*/  IMAD.WIDE R238, R252, 0x4, R18 ;  /* 0x00000004fcee7825 */ /* 0x004fc600078e0212 */
[----:B------:R-:W2:Y:S01]  /*143f0*/  LDL.LU.64 R18, [R1+0x15f0] ;  /* 0x0015f00001127983 */ /* 0x000ea20000300a00 */
[----:B----4-:R-:W-:-:S03]  /*14400*/  IMAD.WIDE R8, R252, 0x4, R64 ;  /* 0x00000004fc087825 */ /* 0x010fc600078e0240 */
[----:B------:R-:W3:Y:S01]  /*14410*/  LDL.LU.64 R64, [R1+0x15f8] ;  /* 0x0015f80001407983 */ /* 0x000ee20000300a00 */
[----:B------:R-:W-:-:S04]  /*14420*/  IMAD.WIDE R10, R252, 0x4, R22 ;  /* 0x00000004fc0a7825 */ /* 0x000fc800078e0216 */
[C---:B------:R-:W-:Y:S01]  /*14430*/  IMAD.WIDE R6, R252.reuse, 0x4, R62 ;  /* 0x00000004fc067825 */ /* 0x040fe200078e023e */
[----:B------:R2:W-:Y:S04]  /*14440*/  STL.64 [R1+0x588], R10 ;  /* 0x0005880a01007387 */ /* 0x0005e80000100a00 */
[----:B------:R3:W-:Y:S01]  /*14450*/  STL.64 [R1+0x590], R8 ;  /* 0x0005900801007387 */ /* 0x0007e20000100a00 */
[----:B------:R-:W-:-:S03]  /*14460*/  IMAD.WIDE R4, R252, 0x4, R60 ;  /* 0x00000004fc047825 */ /* 0x000fc600078e023c */
[----:B------:R-:W3:Y:S04]  /*14470*/  LDL.LU.64 R62, [R1+0x1600] ;  /* 0x00160000013e7983 */ /* 0x000ee80000300a00 */
[----:B------:R1:W-:Y:S04]  /*14480*/  STL.64 [R1+0x598], R6 ;  /* 0x0005980601007387 */ /* 0x0003e80000100a00 */
[----:B------:R-:W3:Y:S01]  /*14490*/  LDL.LU.64 R60, [R1+0x1608] ;  /* 0x00160800013c7983 */ /* 0x000ee20000300a00 */
[----:B------:R-:W-:-:S03]  /*144a0*/  IMAD.WIDE R236, R252, 0x4, R24 ;  /* 0x00000004fcec7825 */ /* 0x000fc600078e0218 */
[----:B------:R1:W-:Y:S01]  /*144b0*/  STL.64 [R1+0x5c0], R4 ;  /* 0x0005c00401007387 */ /* 0x0003e20000100a00 */
[----:B------:R-:W-:-:S05]  /*144c0*/  IMAD.WIDE R234, R252, 0x4, R26 ;  /* 0x00000004fcea7825 */ /* 0x000fca00078e021a */
[----:B------:R1:W-:Y:S04]  /*144d0*/  LDGSTS.E [R59+0xac80], [R234.64], !P2 ;  /* 0x0ac80000ea3b7fae */ /* 0x0003e8000d121844 */
[----:B------:R1:W-:Y:S04]  /*144e0*/  LDGSTS.E [R59+0xad00], [R236.64], !P2 ;  /* 0x0ad00000ec3b7fae */ /* 0x0003e8000d121844 */
[----:B------:R1:W-:Y:S04]  /*144f0*/  LDGSTS.E [R59+0xad80], [R238.64], !P2 ;  /* 0x0ad80000ee3b7fae */ /* 0x0003e8000d121844 */
[----:B------:R2:W-:Y:S04]  /*14500*/  LDGSTS.E [R59+0xae00], [R10.64], !P2 ;  /* 0x0ae000000a3b7fae */ /* 0x0005e8000d121844 */
[----:B------:R3:W-:Y:S04]  /*14510*/  LDGSTS.E [R59+0xae80], [R8.64], !P2 ;  /* 0x0ae80000083b7fae */ /* 0x0007e8000d121844 */
[----:B------:R1:W-:Y:S04]  /*14520*/  LDGSTS.E [R59+0xaf00], [R6.64], !P2 ;  /* 0x0af00000063b7fae */ /* 0x0003e8000d121844 */
[----:B------:R1:W-:Y:S01]  /*14530*/  LDGSTS.E [R59+0xaf80], [R4.64], !P2 ;  /* 0x0af80000043b7fae */ /* 0x0003e2000d121844 */
[----:B------:R-:W-:-:S03]  /*14540*/  IMAD.WIDE R24, R252, 0x4, R50 ;  /* 0x00000004fc187825 */ /* 0x000fc600078e0232 */
[----:B------:R-:W3:Y:S04]  /*14550*/  LDL.LU.64 R50, [R1+0x1230] ;  /* 0x0012300001327983 */ /* 0x000ee80000300a00 */
[----:B------:R-:W3:Y:S01]  /*14560*/  LDL.LU.64 R30, [R1+0x1220] ;  /* 0x00122000011e7983 */ /* 0x000ee20000300a00 */
[----:B------:R-:W-:-:S03]  /*14570*/  IMAD.WIDE R16, R252, 0x4, R54 ;  /* 0x00000004fc107825 */ /* 0x000fc600078e0236 */
[----:B------:R1:W-:Y:S04]  /*14580*/  STL.64 [R1+0x11f8], R24 ;  /* 0x0011f81801007387 */ /* 0x0003e80000100a00 */
[----:B------:R-:W3:Y:S04]  /*14590*/  LDL.LU.64 R28, [R1+0x1210] ;  /* 0x00121000011c7983 */ /* 0x000ee80000300a00 */
[----:B------:R-:W3:Y:S04]  /*145a0*/  LDL.LU.64 R54, [R1+0x1208] ;  /* 0x0012080001367983 */ /* 0x000ee80000300a00 */
[----:B------:R-:W-:Y:S04]  /*145b0*/  STL.64 [R1+0x1200], R16 ;  /* 0x0012001001007387 */ /* 0x000fe80000100a00 */
[----:B------:R-:W3:Y:S01]  /*145c0*/  LDL.LU.64 R26, [R1+0x11f0] ;  /* 0x0011f000011a7983 */ /* 0x000ee20000300a00 */
[----:B------:R-:W-:Y:S01]  /*145d0*/  IMAD.WIDE R14, R252, 0x4, R20 ;  /* 0x00000004fc0e7825 */ /* 0x000fe200078e0214 */
[----:B------:R-:W-:-:S02]  /*145e0*/  IADD3 R3, R56, -0x40, RZ ;  /* 0xffffffc038037810 */ /* 0x000fc40007ffe0ff */
[----:B------:R1:W-:Y:S01]  /*145f0*/  LDGSTS.E [R59+0xbc00], [R24.64], !P3 ;  /* 0x0bc00000183b7fae */ /* 0x0003e2000d921844 */
[----:B---3--:R-:W-:-:S03]  /*14600*/  IMAD.WIDE R12, R252, 0x4, R52 ;  /* 0x00000004fc0c7825 */ /* 0x008fc600078e0234 */
[----:B------:R3:W-:Y:S04]  /*14610*/  LDGSTS.E [R59+0xbc80], [R16.64], !P3 ;  /* 0x0bc80000103b7fae */ /* 0x0007e8000d921844 */
[----:B------:R-:W4:Y:S04]  /*14620*/  LDL.LU.64 R52, [R1+0x11e8] ;  /* 0x0011e80001347983 */ /* 0x000f280000300a00 */
[----:B------:R-:W-:Y:S04]  /*14630*/  STL.64 [R1+0x1218], R14 ;  /* 0x0012180e01007387 */ /* 0x000fe80000100a00 */
[----:B------:R-:W-:Y:S04]  /*14640*/  STL.64 [R1+0x1228], R12 ;  /* 0x0012280c01007387 */ /* 0x000fe80000100a00 */
[----:B------:R-:W4:Y:S04]  /*14650*/  LDL.LU.64 R22, [R1+0x11e0] ;  /* 0x0011e00001167983 */ /* 0x000f280000300a00 */
[----:B------:R-:W4:Y:S01]  /*14660*/  LDL.LU.64 R20, [R1+0x11d0] ;  /* 0x0011d00001147983 */ /* 0x000f220000300a00 */
[----:B--2---:R-:W-:-:S03]  /*14670*/  IMAD.WIDE R10, R252, 0x4, R18 ;  /* 0x00000004fc0a7825 */ /* 0x004fc600078e0212 */
[----:B------:R2:W-:Y:S04]  /*14680*/  LDGSTS.E [R59+0xbd00], [R14.64], !P3 ;  /* 0x0bd000000e3b7fae */ /* 0x0005e8000d921844 */
[----:B------:R-:W-:Y:S01]  /*14690*/  STL.64 [R1+0x1238], R10 ;  /* 0x0012380a01007387 */ /* 0x000fe20000100a00 */
[----:B---3--:R-:W-:-:S03]  /*146a0*/  IMAD.WIDE R8, R252, 0x4, R64 ;  /* 0x00000004fc087825 */ /* 0x008fc600078e0240 */
[----:B------:R-:W3:Y:S04]  /*146b0*/  LDL.LU.64 R18, [R1+0x11b0] ;  /* 0x0011b00001127983 */ /* 0x000ee80000300a00 */
[----:B------:R2:W-:Y:S04]  /*146c0*/  STL.64 [R1+0x1240], R8 ;  /* 0x0012400801007387 */ /* 0x0005e80000100a00 */
[----:B------:R-:W3:Y:S01]  /*146d0*/  LDL.LU.64 R64, [R1+0x1190] ;  /* 0x0011900001407983 */ /* 0x000ee20000300a00 */
[----:B-1----:R-:W-:-:S03]  /*146e0*/  IMAD.WIDE R6, R252, 0x4, R62 ;  /* 0x00000004fc067825 */ /* 0x002fc600078e023e */
[----:B------:R2:W-:Y:S01]  /*146f0*/  LDGSTS.E [R59+0xbd80], [R12.64], !P3 ;  /* 0x0bd800000c3b7fae */ /* 0x0005e2000d921844 */
[----:B------:R-:W-:-:S03]  /*14700*/  IMAD.WIDE R4, R252, 0x4, R60 ;  /* 0x00000004fc047825 */ /* 0x000fc600078e023c */
[----:B------:R-:W-:Y:S04]  /*14710*/  STL.64 [R1+0x1248], R6 ;  /* 0x0012480601007387 */ /* 0x000fe80000100a00 */
[----:B------:R1:W-:Y:S01]  /*14720*/  STL.64 [R1+0x1250], R4 ;  /* 0x0012500401007387 */ /* 0x0003e20000100a00 */
[----:B------:R-:W-:-:S03]  /*14730*/  IMAD.MOV.U32 R0, RZ, RZ, c[0x0][0x18c] ;  /* 0x00006300ff007624 */ /* 0x000fc600078e00ff */
[----:B------:R-:W3:Y:S01]  /*14740*/  LDL.LU.64 R62, [R1+0x1170] ;  /* 0x00117000013e7983 */ /* 0x000ee20000300a00 */
[----:B------:R-:W-:-:S03]  /*14750*/  IMAD.SHL.U32 R2, R0, 0x20, RZ ;  /* 0x0000002000027824 */ /* 0x000fc600078e00ff */
[----:B------:R-:W3:Y:S01]  /*14760*/  LDL.LU.64 R24, [R1+0x1150] ;  /* 0x0011500001187983 */ /* 0x000ee20000300a00 */
[----:B------:R-:W-:Y:S01]  /*14770*/  IMAD.MOV.U32 R56, RZ, RZ, 0x1f ;  /* 0x0000001fff387424 */ /* 0x000fe200078e00ff */
[C---:B------:R-:W-:Y:S02]  /*14780*/  SHF.L.U32 R0, R57.reuse, 0x8, RZ ;  /* 0x0000000839007819 */ /* 0x040fe400000006ff */
[----:B------:R-:W3:Y:S01]  /*14790*/  LDL.LU.64 R60, [R1+0x1130] ;  /* 0x00113000013c7983 */ /* 0x000ee20000300a00 */
[----:B------:R-:W-:-:S03]  /*147a0*/  LOP3.LUT R57, R57, 0x1f, RZ, 0xc0, !PT ;  /* 0x0000001f39397812 */ /* 0x000fc600078ec0ff */
[----:B------:R2:W-:Y:S01]  /*147b0*/  LDGSTS.E [R59+0xbe00], [R10.64], !P3 ;  /* 0x0be000000a3b7fae */ /* 0x0005e2000d921844 */
[----:B------:R-:W-:-:S03]  /*147c0*/  LOP3.LUT R0, R0, 0x600, RZ, 0xc0, !PT ;  /* 0x0000060000007812 */ /* 0x000fc600078ec0ff */
[----:B------:R2:W-:Y:S01]  /*147d0*/  LDGSTS.E [R59+0xbe80], [R8.64], !P3 ;  /* 0x0be80000083b7fae */ /* 0x0005e2000d921844 */
[----:B------:R-:W-:-:S03]  /*147e0*/  IADD3 R56, R56, c[0x0][0x180], RZ ;  /* 0x0000600038387a10 */ /* 0x000fc60007ffe0ff */
[----:B------:R2:W-:Y:S04]  /*147f0*/  LDGSTS.E [R59+0xbf00], [R6.64], !P3 ;  /* 0x0bf00000063b7fae */ /* 0x0005e8000d921844 */
[----:B------:R2:W-:Y:S01]  /*14800*/  LDGSTS.E [R59+0xbf80], [R4.64], !P3 ;  /* 0x0bf80000043b7fae */ /* 0x0005e2000d921844 */
[----:B------:R-:W-:Y:S01]  /*14810*/  ISETP.GE.AND P3, PT, R56, 0x20, PT ;  /* 0x000000203800780c */ /* 0x000fe20003f66270 */
[----:B------:R-:W-:Y:S02]  /*14820*/  IMAD R0, R57, 0x10, R0 ;  /* 0x0000001039007824 */ /* 0x000fe400078e0200 */
[----:B--2---:R-:W2:Y:S04]  /*14830*/  LDL.LU.64 R58, [R1+0x1128] ;  /* 0x00112800013a7983 */ /* 0x004ea80000300a00 */
[----:B------:R-:W2:Y:S01]  /*14840*/  LDL.LU.64 R56, [R1+0x1120] ;  /* 0x0011200001387983 */ /* 0x000ea20000300a00 */
[----:B------:R-:W-:-:S04]  /*14850*/  IMAD.WIDE R8, R2, 0x4, R30 ;  /* 0x0000000402087825 */ /* 0x000fc800078e021e */
[C---:B-1----:R-:W-:Y:S01]  /*14860*/  IMAD.WIDE R4, R2.reuse, 0x4, R54 ;  /* 0x0000000402047825 */ /* 0x042fe200078e0236 */
[----:B------:R-:W-:Y:S04]  /*14870*/  STL.64 [R1+0x1868], R8 ;  /* 0x0018680801007387 */ /* 0x000fe80000100a00 */
[----:B------:R-:W2:Y:S01]  /*14880*/  LDL.LU.64 R54, [R1+0x1118] ;  /* 0x0011180001367983 */ /* 0x000ea20000300a00 */
[----:B------:R-:W-:-:S04]  /*14890*/  IMAD.WIDE R6, R2, 0x4, R28 ;  /* 0x0000000402067825 */ /* 0x000fc800078e021c */
[C---:B------:R-:W-:Y:S01]  /*148a0*/  IMAD.WIDE R50, R2.reuse, 0x4, R50 ;  /* 0x0000000402327825 */ /* 0x040fe200078e0232 */
[----:B------:R-:W-:Y:S04]  /*148b0*/  STL.64 [R1+0x1860], R6 ;  /* 0x0018600601007387 */ /* 0x000fe80000100a00 */
[----:B------:R-:W-:Y:S04]  /*148c0*/  STL.64 [R1+0x1870], R50 ;  /* 0x0018703201007387 */ /* 0x000fe80000100a00 */
[----:B------:R4:W-:Y:S02]  /*148d0*/  STL.64 [R1+0x1858], R4 ;  /* 0x0018580401007387 */ /* 0x0009e40000100a00 */
[----:B----4-:R-:W-:-:S02]  /*148e0*/  IMAD.WIDE R4, R2, 0x4, R52 ;  /* 0x0000000402047825 */ /* 0x010fc400078e0234 */
[----:B------:R-:W4:Y:S02]  /*148f0*/  LDL.LU.64 R52, [R1+0x1110] ;  /* 0x0011100001347983 */ /* 0x000f240000300a00 */
[----:B------:R-:W-:-:S05]  /*14900*/  IMAD.WIDE R6, R2, 0x4, R26 ;  /* 0x0000000402067825 */ /* 0x000fca00078e021a */
[----:B------:R1:W-:Y:S04]  /*14910*/  STL.64 [R1+0x1850], R6 ;  /* 0x0018500601007387 */ /* 0x0003e80000100a00 */
[----:B------:R1:W-:Y:S04]  /*14920*/  STL.64 [R1+0x1848], R4 ;  /* 0x0018480401007387 */ /* 0x0003e80000100a00 */
[----:B------:R-:W4:Y:S01]  /*14930*/  LDL.LU.64 R14, [R1+0x1108] ;  /* 0x00110800010e7983 */ /* 0x000f220000300a00 */
[----:B-1----:R-:W-:-:S04]  /*14940*/  IMAD.WIDE R6, R2, 0x4, R22 ;  /* 0x0000000402067825 */ /* 0x002fc800078e0216 */
[C---:B------:R-:W-:Y:S01]  /*14950*/  IMAD.WIDE R4, R2.reuse, 0x4, R20 ;  /* 0x0000000402047825 */ /* 0x040fe200078e0214 */
[----:B------:R3:W-:Y:S04]  /*14960*/  STL.64 [R1+0x1840], R6 ;  /* 0x0018400601007387 */ /* 0x0007e80000100a00 */
[----:B------:R-:W4:Y:S04]  /*14970*/  LDL.LU.64 R20, [R1+0x1100] ;  /* 0x0011000001147983 */ /* 0x000f280000300a00 */
[----:B------:R1:W-:Y:S01]  /*14980*/  STL.64 [R1+0x1838], R4 ;  /* 0x0018380401007387 */ /* 0x0003e20000100a00 */
[----:B---3--:R-:W-:-:S03]  /*14990*/  IMAD.WIDE R6, R2, 0x4, R18 ;  /* 0x0000000402067825 */ /* 0x008fc600078e0212 */
[----:B------:R-:W3:Y:S04]  /*149a0*/  LDL.LU.64 R18, [R1+0x10f8] ;  /* 0x0010f80001127983 */ /* 0x000ee80000300a00 */
[----:B------:R1:W-:Y:S02]  /*149b0*/  STL.64 [R1+0x1830], R6 ;  /* 0x0018300601007387 */ /* 0x0003e40000100a00 */
[C---:B-1----:R-:W-:Y:S02]  /*149c0*/  IMAD.WIDE R4, R2.reuse, 0x4, R64 ;  /* 0x0000000402047825 */ /* 0x042fe400078e0240 */
[----:B------:R-:W3:Y:S04]  /*149d0*/  LDL.LU.64 R12, [R1+0x10f0] ;  /* 0x0010f000010c7983 */ /* 0x000ee80000300a00 */
[----:B------:R-:W3:Y:S04]  /*149e0*/  LDL.LU.64 R10, [R1+0x10e8] ;  /* 0x0010e800010a7983 */ /* 0x000ee80000300a00 */
[----:B------:R1:W-:Y:S04]  /*149f0*/  STL.64 [R1+0x1828], R4 ;  /* 0x0018280401007387 */ /* 0x0003e80000100a00 */
[----:B------:R-:W3:Y:S04]  /*14a00*/  LDL.LU.64 R8, [R1+0x10e0] ;  /* 0x0010e00001087983 */ /* 0x000ee80000300a00 */
[----:B------:R-:W3:Y:S04]  /*14a10*/  LDL.LU.64 R64, [R1+0x10d8] ;  /* 0x0010d80001407983 */ /* 0x000ee80000300a00 */
[----:B------:R-:W3:Y:S01]  /*14a20*/  LDL.LU.64 R6, [R1+0x10d0] ;  /* 0x0010d00001067983 */ /* 0x000ee20000300a00 */
[----:B-1----:R-:W-:-:S03]  /*14a30*/  IMAD.WIDE R4, R2, 0x4, R62 ;  /* 0x0000000402047825 */ /* 0x002fc600078e023e */
[----:B------:R-:W3:Y:S01]  /*14a40*/  LDL.LU.64 R22, [R1+0x10c8] ;  /* 0x0010c80001167983 */ /* 0x000ee20000300a00 */
[----:B------:R-:W-:-:S03]  /*14a50*/  IMAD.WIDE R24, R2, 0x4, R24 ;  /* 0x0000000402187825 */ /* 0x000fc600078e0218 */
[----:B------:R1:W-:Y:S01]  /*14a60*/  STL.64 [R1+0x1820], R4 ;  /* 0x0018200401007387 */ /* 0x0003e20000100a00 */
[----:B------:R-:W-:-:S03]  /*14a70*/  IMAD.WIDE R16, R2, 0x4, R60 ;  /* 0x0000000402107825 */ /* 0x000fc600078e023c */
[----:B------:R-:W3:Y:S04]  /*14a80*/  LDL.LU.64 R62, [R1+0x10c0] ;  /* 0x0010c000013e7983 */ /* 0x000ee80000300a00 */
[----:B-1----:R-:W3:Y:S04]  /*14a90*/  LDL.LU.64 R4, [R1+0x10b8] ;  /* 0x0010b80001047983 */ /* 0x002ee80000300a00 */
[----:B------:R2:W-:Y:S04]  /*14aa0*/  STL.64 [R1+0x1818], R24 ;  /* 0x0018181801007387 */ /* 0x0005e80000100a00 */
[----:B------:R-:W3:Y:S04]  /*14ab0*/  LDL.LU.64 R66, [R1+0x10b0] ;  /* 0x0010b00001427983 */ /* 0x000ee80000300a00 */
[----:B------:R1:W-:Y:S04]  /*14ac0*/  STL.64 [R1+0x1810], R16 ;  /* 0x0018101001007387 */ /* 0x0003e80000100a00 */
[----:B------:R-:W3:Y:S01]  /*14ad0*/  LDL.LU.64 R60, [R1+0x10a8] ;  /* 0x0010a800013c7983 */ /* 0x000ee20000300a00 */
[----:B--2---:R-:W-:-:S03]  /*14ae0*/  IMAD.WIDE R24, R2, 0x4, R58 ;  /* 0x0000000402187825 */ /* 0x004fc600078e023a */
[----:B------:R-:W2:Y:S01]  /*14af0*/  LDL.LU.64 R58, [R1+0x10a0] ;  /* 0x0010a000013a7983 */ /* 0x000ea20000300a00 */
[----:B-1----:R-:W-:-:S03]  /*14b00*/  IMAD.WIDE R16, R2, 0x4, R56 ;  /* 0x0000000402107825 */ /* 0x002fc600078e0238 */
[----:B------:R-:W-:Y:S04]  /*14b10*/  STL.64 [R1+0x1608], R24 ;  /* 0x0016081801007387 */ /* 0x000fe80000100a00 */
[----:B------:R-:W2:Y:S04]  /*14b20*/  LDL.LU.64 R32, [R1+0x1098] ;  /* 0x0010980001207983 */ /* 0x000ea80000300a00 */
[----:B------:R-:W2:Y:S04]  /*14b30*/  LDL.LU.64 R30, [R1+0x1090] ;  /* 0x00109000011e7983 */ /* 0x000ea80000300a00 */
[----:B------:R1:W-:Y:S04]  /*14b40*/  STL.64 [R1+0x1808], R16 ;  /* 0x0018081001007387 */ /* 0x0003e80000100a00 */
[----:B------:R-:W2:Y:S04]  /*14b50*/  LDL.LU.64 R56, [R1+0x1088] ;  /* 0x0010880001387983 */ /* 0x000ea80000300a00 */
[----:B------:R-:W2:Y:S01]  /*14b60*/  LDL.LU.64 R28, [R1+0x1080] ;  /* 0x00108000011c7983 */ /* 0x000ea20000300a00 */
[----:B-1----:R-:W-:-:S03]  /*14b70*/  IMAD.WIDE R16, R2, 0x4, R54 ;  /* 0x0000000402107825 */ /* 0x002fc600078e0236 */
[----:B------:R-:W2:Y:S04]  /*14b80*/  LDL.LU.64 R26, [R1+0x1078] ;  /* 0x00107800011a7983 */ /* 0x000ea80000300a00 */
[----:B------:R4:W-:Y:S04]  /*14b90*/  STL.64 [R1+0x1800], R16 ;  /* 0x0018001001007387 */ /* 0x0009e80000100a00 */
[----:B------:R-:W2:Y:S04]  /*14ba0*/  LDL.LU.64 R54, [R1+0x1070] ;  /* 0x0010700001367983 */ /* 0x000ea80000300a00 */
[----:B------:R-:W2:Y:S01]  /*14bb0*/  LDL.LU.64 R24, [R1+0x1068] ;  /* 0x0010680001187983 */ /* 0x000ea20000300a00 */
[----:B----4-:R-:W-:-:S03]  /*14bc0*/  IMAD.WIDE R16, R2, 0x4, R52 ;  /* 0x0000000402107825 */ /* 0x010fc600078e0234 */
[----:B------:R-:W4:Y:S04]  /*14bd0*/  LDL.LU.64 R52, [R1+0x1060] ;  /* 0x0010600001347983 */ /* 0x000f280000300a00 */
[----:B------:R1:W-:Y:S02]  /*14be0*/  STL.64 [R1+0x17f8], R16 ;  /* 0x0017f81001007387 */ /* 0x0003e40000100a00 */
[----:B-1----:R-:W-:-:S04]  /*14bf0*/  IMAD.WIDE R16, R2, 0x4, R14 ;  /* 0x0000000402107825 */ /* 0x002fc800078e020e */
[C---:B------:R-:W-:Y:S02]  /*14c00*/  IMAD.WIDE R14, R2.reuse, 0x4, R20 ;  /* 0x00000004020e7825 */ /* 0x040fe400078e0214 */
[----:B------:R-:W4:Y:S04]  /*14c10*/  LDL.LU.64 R20, [R1+0x1058] ;  /* 0x0010580001147983 */ /* 0x000f280000300a00 */
[----:B------:R3:W-:Y:S04]  /*14c20*/  STL.64 [R1+0x17f0], R16 ;  /* 0x0017f01001007387 */ /* 0x0007e80000100a00 */
[----:B------:R1:W-:Y:S01]  /*14c30*/  STL.64 [R1+0x17e8], R14 ;  /* 0x0017e80e01007387 */ /* 0x0003e20000100a00 */
[----:B---3--:R-:W-:-:S03]  /*14c40*/  IMAD.WIDE R16, R2, 0x4, R18 ;  /* 0x0000000402107825 */ /* 0x008fc600078e0212 */
[----:B------:R-:W3:Y:S01]  /*14c50*/  LDL.LU.64 R18, [R1+0x1050] ;  /* 0x0010500001127983 */ /* 0x000ee20000300a00 */
[----:B-1----:R-:W-:-:S04]  /*14c60*/  IMAD.WIDE R14, R2, 0x4, R12 ;  /* 0x00000004020e7825 */ /* 0x002fc800078e020c */
[C---:B------:R-:W-:Y:S01]  /*14c70*/  IMAD.WIDE R12, R2.reuse, 0x4, R10 ;  /* 0x00000004020c7825 */ /* 0x040fe200078e020a */
[----:B------:R-:W-:Y:S03]  /*14c80*/  STL.64 [R1+0x17e0], R16 ;  /* 0x0017e01001007387 */ /* 0x000fe60000100a00 */
[C---:B------:R-:W-:Y:S01]  /*14c90*/  IMAD.WIDE R10, R2.reuse, 0x4, R8 ;  /* 0x00000004020a7825 */ /* 0x040fe200078e0208 */
[----:B------:R-:W-:Y:S03]  /*14ca0*/  STL.64 [R1+0x17d8], R14 ;  /* 0x0017d80e01007387 */ /* 0x000fe60000100a00 */
[C---:B------:R-:W-:Y:S01]  /*14cb0*/  IMAD.WIDE R8, R2.reuse, 0x4, R64 ;  /* 0x0000000402087825 */ /* 0x040fe200078e0240 */
[----:B------:R-:W-:Y:S04]  /*14cc0*/  STL.64 [R1+0x1600], R12 ;  /* 0x0016000c01007387 */ /* 0x000fe80000100a00 */
[----:B------:R-:W3:Y:S04]  /*14cd0*/  LDL.LU.64 R64, [R1+0x1048] ;  /* 0x0010480001407983 */ /* 0x000ee80000300a00 */
[----:B------:R1:W-:Y:S04]  /*14ce0*/  STL.64 [R1+0x17d0], R10 ;  /* 0x0017d00a01007387 */ /* 0x0003e80000100a00 */
[----:B------:R1:W-:Y:S02]  /*14cf0*/  STL.64 [R1+0x17c8], R8 ;  /* 0x0017c80801007387 */ /* 0x0003e40000100a00 */
[----:B-1----:R-:W-:-:S04]  /*14d00*/  IMAD.WIDE R10, R2, 0x4, R6 ;  /* 0x00000004020a7825 */ /* 0x002fc800078e0206 */
[C---:B------:R-:W-:Y:S01]  /*14d10*/  IMAD.WIDE R8, R2.reuse, 0x4, R22 ;  /* 0x0000000402087825 */ /* 0x040fe200078e0216 */
[----:B------:R-:W-:Y:S03]  /*14d20*/  STL.64 [R1+0x17c0], R10 ;  /* 0x0017c00a01007387 */ /* 0x000fe60000100a00 */
[C---:B------:R-:W-:Y:S01]  /*14d30*/  IMAD.WIDE R6, R2.reuse, 0x4, R62 ;  /* 0x0000000402067825 */ /* 0x040fe200078e023e */
[----:B------:R-:W3:Y:S04]  /*14d40*/  LDL.LU.64 R22, [R1+0x1040] ;  /* 0x0010400001167983 */ /* 0x000ee80000300a00 */
[----:B------:R1:W-:Y:S04]  /*14d50*/  STL.64 [R1+0x17b8], R8 ;  /* 0x0017b80801007387 */ /* 0x0003e80000100a00 */
[----:B------:R-:W3:Y:S04]  /*14d60*/  LDL.LU.64 R62, [R1+0x1038] ;  /* 0x00103800013e7983 */ /* 0x000ee80000300a00 */
[----:B------:R1:W-:Y:S02]  /*14d70*/  STL.64 [R1+0x17b0], R6 ;  /* 0x0017b00601007387 */ /* 0x0003e40000100a00 */
[----:B-1----:R-:W-:-:S04]  /*14d80*/  IMAD.WIDE R8, R2, 0x4, R4 ;  /* 0x0000000402087825 */ /* 0x002fc800078e0204 */
[C---:B------:R-:W-:Y:S01]  /*14d90*/  IMAD.WIDE R4, R2.reuse, 0x4, R66 ;  /* 0x0000000402047825 */ /* 0x040fe200078e0242 */
[----:B------:R2:W-:Y:S03]  /*14da0*/  STL.64 [R1+0x17a8], R8 ;  /* 0x0017a80801007387 */ /* 0x0005e60000100a00 */
[C---:B------:R-:W-:Y:S02]  /*14db0*/  IMAD.WIDE R6, R2.reuse, 0x4, R60 ;  /* 0x0000000402067825 */ /* 0x040fe400078e023c */
[----:B------:R-:W3:Y:S04]  /*14dc0*/  LDL.LU.64 R60, [R1+0x1030] ;  /* 0x00103000013c7983 */ /* 0x000ee80000300a00 */
[----:B------:R1:W-:Y:S01]  /*14dd0*/  STL.64 [R1+0x17a0], R4 ;  /* 0x0017a00401007387 */ /* 0x0003e20000100a00 */
[----:B--2---:R-:W-:-:S03]  /*14de0*/  IMAD.WIDE R8, R2, 0x4, R32 ;  /* 0x0000000402087825 */ /* 0x004fc600078e0220 */
[----:B------:R2:W-:Y:S01]  /*14df0*/  STL.64 [R1+0x15f8], R6 ;  /* 0x0015f80601007387 */ /* 0x0005e20000100a00 */
[----:B-1----:R-:W-:-:S03]  /*14e00*/  IMAD.WIDE R4, R2, 0x4, R58 ;  /* 0x0000000402047825 */ /* 0x002fc600078e023a */
[----:B------:R-:W3:Y:S01]  /*14e10*/  LDL.LU.64 R58, [R1+0x1028] ;  /* 0x00102800013a7983 */ /* 0x000ee20000300a00 */
[----:B--2---:R-:W-:-:S03]  /*14e20*/  IMAD.WIDE R6, R2, 0x4, R30 ;  /* 0x0000000402067825 */ /* 0x004fc600078e021e */
[----:B------:R1:W-:Y:S04]  /*14e30*/  STL.64 [R1+0x1798], R4 ;  /* 0x0017980401007387 */ /* 0x0003e80000100a00 */
[----:B------:R2:W-:Y:S01]  /*14e40*/  STL.64 [R1+0x15f0], R8 ;  /* 0x0015f00801007387 */ /* 0x0005e20000100a00 */
[----:B-1----:R-:W-:-:S03]  /*14e50*/  IMAD.WIDE R4, R2, 0x4, R56 ;  /* 0x0000000402047825 */ /* 0x002fc600078e0238 */
[----:B------:R-:W3:Y:S01]  /*14e60*/  LDL.LU.64 R56, [R1+0x1020] ;  /* 0x0010200001387983 */ /* 0x000ee20000300a00 */
[----:B--2---:R-:W-:-:S03]  /*14e70*/  IMAD.WIDE R8, R2, 0x4, R28 ;  /* 0x0000000402087825 */ /* 0x004fc600078e021c */
[----:B------:R1:W-:Y:S04]  /*14e80*/  STL.64 [R1+0x1230], R6 ;  /* 0x0012300601007387 */ /* 0x0003e80000100a00 */
[----:B------:R2:W-:Y:S04]  /*14e90*/  STL.64 [R1+0x1220], R4 ;  /* 0x0012200401007387 */ /* 0x0005e80000100a00 */
[----:B------:R-:W-:Y:S01]  /*14ea0*/  STL.64 [R1+0x1210], R8 ;  /* 0x0012100801007387 */ /* 0x000fe20000100a00 */
[----:B-1----:R-:W-:-:S04]  /*14eb0*/  IMAD.WIDE R6, R2, 0x4, R26 ;  /* 0x0000000402067825 */ /* 0x002fc800078e021a */
[C---:B--2---:R-:W-:Y:S02]  /*14ec0*/  IMAD.WIDE R4, R2.reuse, 0x4, R54 ;  /* 0x0000000402047825 */ /* 0x044fe400078e0236 */
[----:B------:R-:W2:Y:S04]  /*14ed0*/  LDL.LU.64 R54, [R1+0x1018] ;  /* 0x0010180001367983 */ /* 0x000ea80000300a00 */
[----:B------:R1:W-:Y:S04]  /*14ee0*/  STL.64 [R1+0x1208], R6 ;  /* 0x0012080601007387 */ /* 0x0003e80000100a00 */
[----:B------:R4:W-:Y:S04]  /*14ef0*/  STL.64 [R1+0x11f0], R4 ;  /* 0x0011f00401007387 */ /* 0x0009e80000100a00 */
[----:B------:R-:W2:Y:S01]  /*14f00*/  LDL.LU.64 R14, [R1+0x1010] ;  /* 0x00101000010e7983 */ /* 0x000ea20000300a00 */
[----:B-1----:R-:W-:-:S05]  /*14f10*/  IMAD.WIDE R6, R2, 0x4, R24 ;  /* 0x0000000402067825 */ /* 0x002fca00078e0218 */
[----:B------:R1:W-:Y:S01]  /*14f20*/  STL.64 [R1+0x11e8], R6 ;  /* 0x0011e80601007387 */ /* 0x0003e20000100a00 */
[----:B----4-:R-:W-:-:S03]  /*14f30*/  IMAD.WIDE R4, R2, 0x4, R52 ;  /* 0x0000000402047825 */ /* 0x010fc600078e0234 */
[----:B------:R-:W4:Y:S04]  /*14f40*/  LDL.LU.64 R52, [R1+0x1008] ;  /* 0x0010080001347983 */ /* 0x000f280000300a00 */
[----:B------:R3:W-:Y:S01]  /*14f50*/  STL.64 [R1+0x11e0], R4 ;  /* 0x0011e00401007387 */ /* 0x0007e20000100a00 */
[----:B-1----:R-:W-:-:S03]  /*14f60*/  IMAD.WIDE R6, R2, 0x4, R20 ;  /* 0x0000000402067825 */ /* 0x002fc600078e0214 */
[----:B------:R-:W4:Y:S04]  /*14f70*/  LDL.LU.64 R20, [R1+0x1000] ;  /* 0x0010000001147983 */ /* 0x000f280000300a00 */
[----:B------:R1:W-:Y:S04]  /*14f80*/  STL.64 [R1+0x11d0], R6 ;  /* 0x0011d00601007387 */ /* 0x0003e80000100a00 */
[----:B------:R-:W4:Y:S04]  /*14f90*/  LDL.LU.64 R12, [R1+0xff8] ;  /* 0x000ff800010c7983 */ /* 0x000f280000300a00 */
[----:B------:R-:W4:Y:S01]  /*14fa0*/  LDL.LU.64 R10, [R1+0xff0] ;  /* 0x000ff000010a7983 */ /* 0x000f220000300a00 */
[----:B---3--:R-:W-:-:S05]  /*14fb0*/  IMAD.WIDE R4, R2, 0x4, R18 ;  /* 0x0000000402047825 */ /* 0x008fca00078e0212 */
[----:B------:R3:W-:Y:S04]  /*14fc0*/  STL.64 [R1+0x11b0], R4 ;  /* 0x0011b00401007387 */ /* 0x0007e80000100a00 */
[----:B------:R-:W4:Y:S04]  /*14fd0*/  LDL.LU.64 R8, [R1+0xfe8] ;  /* 0x000fe80001087983 */ /* 0x000f280000300a00 */
[----:B------:R-:W4:Y:S04]  /*14fe0*/  LDL.LU.64 R18, [R1+0xfe0] ;  /* 0x000fe00001127983 */ /* 0x000f280000300a00 */
[----:B-1----:R-:W4:Y:S01]  /*14ff0*/  LDL.LU.64 R6, [R1+0xfd8] ;  /* 0x000fd80001067983 */ /* 0x002f220000300a00 */
[----:B---3--:R-:W-:-:S03]  /*15000*/  IMAD.WIDE R4, R2, 0x4, R64 ;  /* 0x0000000402047825 */ /* 0x008fc600078e0240 */
[----:B------:R-:W3:Y:S04]  /*15010*/  LDL.LU.64 R24, [R1+0xfd0] ;  /* 0x000fd00001187983 */ /* 0x000ee80000300a00 */
[----:B------:R1:W-:Y:S04]  /*15020*/  STL.64 [R1+0x1190], R4 ;  /* 0x0011900401007387 */ /* 0x0003e80000100a00 */
[----:B------:R-:W3:Y:S04]  /*15030*/  LDL.LU.64 R64, [R1+0xfc8] ;  /* 0x000fc80001407983 */ /* 0x000ee80000300a00 */
[----:B-1----:R-:W3:Y:S01]  /*15040*/  LDL.LU.64 R4, [R1+0xfc0] ;  /* 0x000fc00001047983 */ /* 0x002ee20000300a00 */
[----:B------:R-:W-:-:S05]  /*15050*/  IMAD.WIDE R22, R2, 0x4, R22 ;  /* 0x0000000402167825 */ /* 0x000fca00078e0216 */
[----:B------:R1:W-:Y:S01]  /*15060*/  STL.64 [R1+0x1170], R22 ;  /* 0x0011701601007387 */ /* 0x0003e20000100a00 */
[----:B------:R-:W-:-:S03]  /*15070*/  IMAD.WIDE R16, R2, 0x4, R62 ;  /* 0x0000000402107825 */ /* 0x000fc600078e023e */
[----:B------:R-:W3:Y:S04]  /*15080*/  LDL.LU.64 R66, [R1+0xfb8] ;  /* 0x000fb80001427983 */ /* 0x000ee80000300a00 */
[----:B------:R1:W-:Y:S04]  /*15090*/  STL.64 [R1+0x1150], R16 ;  /* 0x0011501001007387 */ /* 0x0003e80000100a00 */
[----:B------:R-:W3:Y:S01]  /*150a0*/  LDL.LU.64 R62, [R1+0xfb0] ;  /* 0x000fb000013e7983 */ /* 0x000ee20000300a00 */
[----:B-1----:R-:W-:-:S03]  /*150b0*/  IMAD.WIDE R22, R2, 0x4, R60 ;  /* 0x0000000402167825 */ /* 0x002fc600078e023c */
[----:B------:R-:W3:Y:S04]  /*150c0*/  LDL.LU.64 R60, [R1+0xfa8] ;  /* 0x000fa800013c7983 */ /* 0x000ee80000300a00 */
[----:B------:R-:W-:Y:S04]  /*150d0*/  STL.64 [R1+0x1130], R22 ;  /* 0x0011301601007387 */ /* 0x000fe80000100a00 */
[----:B------:R-:W3:Y:S04]  /*150e0*/  LDL.LU.64 R32, [R1+0xfa0] ;  /* 0x000fa00001207983 */ /* 0x000ee80000300a00 */
[----:B------:R-:W3:Y:S01]  /*150f0*/  LDL.LU.64 R30, [R1+0xf98] ;  /* 0x000f9800011e7983 */ /* 0x000ee20000300a00 */
[----:B------:R-:W-:-:S05]  /*15100*/  IMAD.WIDE R16, R2, 0x4, R58 ;  /* 0x0000000402107825 */ /* 0x000fca00078e023a */
[----:B------:R1:W-:Y:S04]  /*15110*/  STL.64 [R1+0x1128], R16 ;  /* 0x0011281001007387 */ /* 0x0003e80000100a00 */
[----:B------:R-:W3:Y:S04]  /*15120*/  LDL.LU.64 R58, [R1+0xf90] ;  /* 0x000f9000013a7983 */ /* 0x000ee80000300a00 */
[----:B------:R-:W3:Y:S04]  /*15130*/  LDL.LU.64 R28, [R1+0xf88] ;  /* 0x000f8800011c7983 */ /* 0x000ee80000300a00 */
[----:B------:R-:W3:Y:S01]  /*15140*/  LDL.LU.64 R26, [R1+0xf80] ;  /* 0x000f8000011a7983 */ /* 0x000ee20000300a00 */
[----:B-1----:R-:W-:-:S05]  /*15150*/  IMAD.WIDE R16, R2, 0x4, R56 ;  /* 0x0000000402107825 */ /* 0x002fca00078e0238 */
[----:B------:R2:W-:Y:S04]  /*15160*/  STL.64 [R1+0x1120], R16 ;  /* 0x0011201001007387 */ /* 0x0005e80000100a00 */
[----:B------:R-:W3:Y:S04]  /*15170*/  LDL.LU.64 R56, [R1+0xf78] ;  /* 0x000f780001387983 */ /* 0x000ee80000300a00 */
[----:B------:R-:W3:Y:S01]  /*15180*/  LDL.LU.64 R22, [R1+0xf70] ;  /* 0x000f700001167983 */ /* 0x000ee20000300a00 */
[----:B--2---:R-:W-:-:S03]  /*15190*/  IMAD.WIDE R16, R2, 0x4, R54 ;  /* 0x0000000402107825 */ /* 0x004fc600078e0236 */
[----:B------:R-:W2:Y:S04]  /*151a0*/  LDL.LU.64 R54, [R1+0xf58] ;  /* 0x000f580001367983 */ /* 0x000ea80000300a00 */
[----:B------:R1:W-:Y:S02]  /*151b0*/  STL.64 [R1+0x1118], R16 ;  /* 0x0011181001007387 */ /* 0x0003e40000100a00 */
[----:B-1----:R-:W-:-:S04]  /*151c0*/  IMAD.WIDE R16, R2, 0x4, R14 ;  /* 0x0000000402107825 */ /* 0x002fc800078e020e */
[C---:B----4-:R-:W-:Y:S02]  /*151d0*/  IMAD.WIDE R14, R2.reuse, 0x4, R52 ;  /* 0x00000004020e7825 */ /* 0x050fe400078e0234 */
[----:B------:R-:W4:Y:S04]  /*151e0*/  LDL.LU.64 R52, [R1+0xf50] ;  /* 0x000f500001347983 */ /* 0x000f280000300a00 */
[----:B------:R1:W-:Y:S04]  /*151f0*/  STL.64 [R1+0x1110], R16 ;  /* 0x0011101001007387 */ /* 0x0003e80000100a00 */
[----:B------:R1:W-:Y:S02]  /*15200*/  STL.64 [R1+0x1108], R14 ;  /* 0x0011080e01007387 */ /* 0x0003e40000100a00 */
[----:B-1----:R-:W-:-:S02]  /*15210*/  IMAD.WIDE R16, R2, 0x4, R20 ;  /* 0x0000000402107825 */ /* 0x002fc400078e0214 */
[----:B------:R-:W4:Y:S02]  /*15220*/  LDL.LU.64 R20, [R1+0xf28] ;  /* 0x000f280001147983 */ /* 0x000f240000300a00 */
[C---:B------:R-:W-:Y:S02]  /*15230*/  IMAD.WIDE R14, R2.reuse, 0x4, R12 ;  /* 0x00000004020e7825 */ /* 0x040fe400078e020c */
[----:B------:R-:W-:Y:S02]  /*15240*/  STL.64 [R1+0x1100], R16 ;  /* 0x0011001001007387 */ /* 0x000fe40000100a00 */
[C---:B------:R-:W-:Y:S02]  /*15250*/  IMAD.WIDE R12, R2.reuse, 0x4, R10 ;  /* 0x00000004020c7825 */ /* 0x040fe400078e020a */
[----:B------:R-:W-:Y:S04]  /*15260*/  STL.64 [R1+0x10f8], R14 ;  /* 0x0010f80e01007387 */ /* 0x000fe80000100a00 */
[----:B------:R-:W-:Y:S01]  /*15270*/  STL.64 [R1+0x10f0], R12 ;  /* 0x0010f00c01007387 */ /* 0x000fe20000100a00 */
[----:B------:R-:W-:-:S04]  /*15280*/  IMAD.WIDE R10, R2, 0x4, R8 ;  /* 0x00000004020a7825 */ /* 0x000fc800078e0208 */
[C---:B------:R-:W-:Y:S02]  /*15290*/  IMAD.WIDE R8, R2.reuse, 0x4, R18 ;  /* 0x0000000402087825 */ /* 0x040fe400078e0212 */
[----:B------:R-:W4:Y:S04]  /*152a0*/  LDL.LU.64 R18, [R1+0xf20] ;  /* 0x000f200001127983 */ /* 0x000f280000300a00 */
[----:B------:R1:W-:Y:S04]  /*152b0*/  STL.64 [R1+0x10e8], R10 ;  /* 0x0010e80a01007387 */ /* 0x0003e80000100a00 */
[----:B------:R3:W-:Y:S01]  /*152c0*/  STL.64 [R1+0x10e0], R8 ;  /* 0x0010e00801007387 */ /* 0x0007e20000100a00 */
[----:B-1----:R-:W-:-:S04]  /*152d0*/  IMAD.WIDE R10, R2, 0x4, R6 ;  /* 0x00000004020a7825 */ /* 0x002fc800078e0206 */
[C---:B---3--:R-:W-:Y:S01]  /*152e0*/  IMAD.WIDE R8, R2.reuse, 0x4, R24 ;  /* 0x0000000402087825 */ /* 0x048fe200078e0218 */
        /* <DEDUP_REMOVED lines=11> */
[----:B------:R1:W-:Y:S04]  /*153a0*/  STL.64 [R1+0x10b8], R4 ;  /* 0x0010b80401007387 */ /* 0x0003e80000100a00 */
[----:B------:R1:W-:Y:S02]  /*153b0*/  STL.64 [R1+0x10b0], R6 ;  /* 0x0010b00601007387 */ /* 0x0003e40000100a00 */
[----:B-1----:R-:W-:-:S04]  /*153c0*/  IMAD.WIDE R8, R2, 0x4, R32 ;  /* 0x0000000402087825 */ /* 0x002fc800078e0220 */
[C---:B------:R-:W-:Y:S02]  /*153d0*/  IMAD.WIDE R4, R2.reuse, 0x4, R60 ;  /* 0x0000000402047825 */ /* 0x040fe400078e023c */
[----:B------:R-:W3:Y:S02]  /*153e0*/  LDL.LU.64 R60, [R1+0xe80] ;  /* 0x000e8000013c7983 */ /* 0x000ee40000300a00 */
[C---:B------:R-:W-:Y:S02]  /*153f0*/  IMAD.WIDE R6, R2.reuse, 0x4, R30 ;  /* 0x0000000402067825 */ /* 0x040fe400078e021e */
[----:B------:R1:W-:Y:S04]  /*15400*/  STL.64 [R1+0x10a8], R4 ;  /* 0x0010a80401007387 */ /* 0x0003e80000100a00 */
[----:B------:R1:W-:Y:S02]  /*15410*/  STL.64 [R1+0x10a0], R8 ;  /* 0x0010a00801007387 */ /* 0x0003e40000100a00 */
[----:B-1----:R-:W-:-:S02]  /*15420*/  IMAD.WIDE R4, R2, 0x4, R58 ;  /* 0x0000000402047825 */ /* 0x002fc400078e023a */
[----:B------:R-:W3:Y:S02]  /*15430*/  LDL.LU.64 R58, [R1+0xe58] ;  /* 0x000e5800013a7983 */ /* 0x000ee40000300a00 */
[C---:B------:R-:W-:Y:S02]  /*15440*/  IMAD.WIDE R8, R2.reuse, 0x4, R28 ;  /* 0x0000000402087825 */ /* 0x040fe400078e021c */
[----:B------:R1:W-:Y:S04]  /*15450*/  STL.64 [R1+0x1098], R6 ;  /* 0x0010980601007387 */ /* 0x0003e80000100a00 */
[----:B------:R1:W-:Y:S04]  /*15460*/  STL.64 [R1+0x1090], R4 ;  /* 0x0010900401007387 */ /* 0x0003e80000100a00 */
[----:B------:R-:W-:Y:S01]  /*15470*/  STL.64 [R1+0x1088], R8 ;  /* 0x0010880801007387 */ /* 0x000fe20000100a00 */
[----:B-1----:R-:W-:-:S04]  /*15480*/  IMAD.WIDE R6, R2, 0x4, R26 ;  /* 0x0000000402067825 */ /* 0x002fc800078e021a */
[C---:B------:R-:W-:Y:S02]  /*15490*/  IMAD.WIDE R4, R2.reuse, 0x4, R56 ;  /* 0x0000000402047825 */ /* 0x040fe400078e0238 */
[----:B------:R-:W3:Y:S04]  /*154a0*/  LDL.LU.64 R56, [R1+0xe50] ;  /* 0x000e500001387983 */ /* 0x000ee80000300a00 */
[----:B------:R1:W-:Y:S04]  /*154b0*/  STL.64 [R1+0x1080], R6 ;  /* 0x0010800601007387 */ /* 0x0003e80000100a00 */
[----:B------:R2:W-:Y:S04]  /*154c0*/  STL.64 [R1+0x1078], R4 ;  /* 0x0010780401007387 */ /* 0x0005e80000100a00 */
[----:B------:R-:W3:Y:S01]  /*154d0*/  LDL.LU.64 R14, [R1+0xe28] ;  /* 0x000e2800010e7983 */ /* 0x000ee20000300a00 */
[----:B-1----:R-:W-:-:S04]  /*154e0*/  IMAD.WIDE R6, R2, 0x4, R22 ;  /* 0x0000000402067825 */ /* 0x002fc800078e0216 */
[C---:B--2---:R-:W-:Y:S01]  /*154f0*/  IMAD.WIDE R4, R2.reuse, 0x4, R54 ;  /* 0x0000000402047825 */ /* 0x044fe200078e0236 */
[----:B------:R4:W-:Y:S04]  /*15500*/  STL.64 [R1+0x1070], R6 ;  /* 0x0010700601007387 */ /* 0x0009e80000100a00 */
[----:B------:R-:W2:Y:S04]  /*15510*/  LDL.LU.64 R54, [R1+0xe20] ;  /* 0x000e200001367983 */ /* 0x000ea80000300a00 */
[----:B------:R1:W-:Y:S01]  /*15520*/  STL.64 [R1+0x1068], R4 ;  /* 0x0010680401007387 */ /* 0x0003e20000100a00 */
[----:B----4-:R-:W-:-:S03]  /*15530*/  IMAD.WIDE R6, R2, 0x4, R52 ;  /* 0x0000000402067825 */ /* 0x010fc600078e0234 */
[----:B------:R-:W4:Y:S04]  /*15540*/  LDL.LU.64 R52, [R1+0xe18] ;  /* 0x000e180001347983 */ /* 0x000f280000300a00 */
[----:B------:R1:W-:Y:S04]  /*15550*/  STL.64 [R1+0x1060], R6 ;  /* 0x0010600601007387 */ /* 0x0003e80000100a00 */
[----:B------:R-:W4:Y:S04]  /*15560*/  LDL.LU.64 R12, [R1+0xe10] ;  /* 0x000e1000010c7983 */ /* 0x000f280000300a00 */
[----:B------:R-:W4:Y:S01]  /*15570*/  LDL.LU.64 R10, [R1+0xe08] ;  /* 0x000e0800010a7983 */ /* 0x000f220000300a00 */
[----:B-1----:R-:W-:-:S05]  /*15580*/  IMAD.WIDE R4, R2, 0x4, R20 ;  /* 0x0000000402047825 */ /* 0x002fca00078e0214 */
[----:B------:R1:W-:Y:S04]  /*15590*/  STL.64 [R1+0x1058], R4 ;  /* 0x0010580401007387 */ /* 0x0003e80000100a00 */
[----:B------:R-:W4:Y:S04]  /*155a0*/  LDL.LU.64 R8, [R1+0xe00] ;  /* 0x000e000001087983 */ /* 0x000f280000300a00 */
[----:B------:R-:W4:Y:S04]  /*155b0*/  LDL.LU.64 R22, [R1+0xdd8] ;  /* 0x000dd80001167983 */ /* 0x000f280000300a00 */
[----:B------:R-:W4:Y:S04]  /*155c0*/  LDL.LU.64 R6, [R1+0xdd0] ;  /* 0x000dd00001067983 */ /* 0x000f280000300a00 */
[----:B------:R-:W4:Y:S01]  /*155d0*/  LDL.LU.64 R20, [R1+0xdb8] ;  /* 0x000db80001147983 */ /* 0x000f220000300a00 */
[----:B-1----:R-:W-:-:S05]  /*155e0*/  IMAD.WIDE R4, R2, 0x4, R18 ;  /* 0x0000000402047825 */ /* 0x002fca00078e0212 */
[----:B------:R1:W-:Y:S04]  /*155f0*/  STL.64 [R1+0x1050], R4 ;  /* 0x0010500401007387 */ /* 0x0003e80000100a00 */
[----:B------:R-:W4:Y:S04]  /*15600*/  LDL.LU.64 R18, [R1+0xdb0] ;  /* 0x000db00001127983 */ /* 0x000f280000300a00 */
[----:B-1----:R-:W4:Y:S01]  /*15610*/  LDL.LU.64 R4, [R1+0xda8] ;  /* 0x000da80001047983 */ /* 0x002f220000300a00 */
[----:B---3--:R-:W-:-:S05]  /*15620*/  IMAD.WIDE R24, R2, 0x4, R24 ;  /* 0x0000000402187825 */ /* 0x008fca00078e0218 */
        /* <DEDUP_REMOVED lines=19> */
[----:B-1----:R-:W-:-:S03]  /*15760*/  IMAD.WIDE R16, R2, 0x4, R56 ;  /* 0x0000000402107825 */ /* 0x002fc600078e0238 */
[----:B------:R-:W3:Y:S04]  /*15770*/  LDL.LU.64 R56, [R1+0xd50] ;  /* 0x000d500001387983 */ /* 0x000ee80000300a00 */
[----:B------:R1:W-:Y:S02]  /*15780*/  STL.64 [R1+0x1020], R16 ;  /* 0x0010201001007387 */ /* 0x0003e40000100a00 */
[----:B-1----:R-:W-:-:S04]  /*15790*/  IMAD.WIDE R16, R2, 0x4, R14 ;  /* 0x0000000402107825 */ /* 0x002fc800078e020e */
[C---:B--2---:R-:W-:Y:S02]  /*157a0*/  IMAD.WIDE R14, R2.reuse, 0x4, R54 ;  /* 0x00000004020e7825 */ /* 0x044fe400078e0236 */
[----:B------:R-:W2:Y:S04]  /*157b0*/  LDL.LU.64 R54, [R1+0xd48] ;  /* 0x000d480001367983 */ /* 0x000ea80000300a00 */
[----:B------:R4:W-:Y:S04]  /*157c0*/  STL.64 [R1+0x1018], R16 ;  /* 0x0010181001007387 */ /* 0x0009e80000100a00 */
[----:B------:R1:W-:Y:S01]  /*157d0*/  STL.64 [R1+0x1010], R14 ;  /* 0x0010100e01007387 */ /* 0x0003e20000100a00 */
[----:B----4-:R-:W-:-:S03]  /*157e0*/  IMAD.WIDE R16, R2, 0x4, R52 ;  /* 0x0000000402107825 */ /* 0x010fc600078e0234 */
[----:B------:R-:W4:Y:S01]  /*157f0*/  LDL.LU.64 R52, [R1+0xd40] ;  /* 0x000d400001347983 */ /* 0x000f220000300a00 */
[----:B-1----:R-:W-:-:S03]  /*15800*/  IMAD.WIDE R14, R2, 0x4, R12 ;  /* 0x00000004020e7825 */ /* 0x002fc600078e020c */
[----:B------:R-:W-:Y:S01]  /*15810*/  STL.64 [R1+0x1008], R16 ;  /* 0x0010081001007387 */ /* 0x000fe20000100a00 */
[----:B------:R-:W-:-:S03]  /*15820*/  IMAD.WIDE R12, R2, 0x4, R10 ;  /* 0x00000004020c7825 */ /* 0x000fc600078e020a */
[----:B------:R-:W-:Y:S04]  /*15830*/  STL.64 [R1+0x1000], R14 ;  /* 0x0010000e01007387 */ /* 0x000fe80000100a00 */
[----:B------:R-:W-:Y:S01]  /*15840*/  STL.64 [R1+0xff8], R12 ;  /* 0x000ff80c01007387 */ /* 0x000fe20000100a00 */
[----:B------:R-:W-:-:S04]  /*15850*/  IMAD.WIDE R10, R2, 0x4, R8 ;  /* 0x00000004020a7825 */ /* 0x000fc800078e0208 */
[C---:B------:R-:W-:Y:S02]  /*15860*/  IMAD.WIDE R8, R2.reuse, 0x4, R22 ;  /* 0x0000000402087825 */ /* 0x040fe400078e0216 */
[----:B------:R-:W4:Y:S04]  /*15870*/  LDL.LU.64 R22, [R1+0xd38] ;  /* 0x000d380001167983 */ /* 0x000f280000300a00 */
[----:B------:R1:W-:Y:S04]  /*15880*/  STL.64 [R1+0xff0], R10 ;  /* 0x000ff00a01007387 */ /* 0x0003e80000100a00 */
[----:B------:R1:W-:Y:S02]  /*15890*/  STL.64 [R1+0xfe8], R8 ;  /* 0x000fe80801007387 */ /* 0x0003e40000100a00 */
[----:B-1----:R-:W-:-:S04]  /*158a0*/  IMAD.WIDE R10, R2, 0x4, R6 ;  /* 0x00000004020a7825 */ /* 0x002fc800078e0206 */
[C---:B------:R-:W-:Y:S01]  /*158b0*/  IMAD.WIDE R8, R2.reuse, 0x4, R20 ;  /* 0x0000000402087825 */ /* 0x040fe200078e0214 */
[----:B------:R-:W-:Y:S03]  /*158c0*/  STL.64 [R1+0xfe0], R10 ;  /* 0x000fe00a01007387 */ /* 0x000fe60000100a00 */
[C---:B------:R-:W-:Y:S01]  /*158d0*/  IMAD.WIDE R6, R2.reuse, 0x4, R18 ;  /* 0x0000000402067825 */ /* 0x040fe200078e0212 */
[----:B------:R-:W4:Y:S04]  /*158e0*/  LDL.LU.64 R20, [R1+0xd30] ;  /* 0x000d300001147983 */ /* 0x000f280000300a00 */
[----:B------:R1:W-:Y:S04]  /*158f0*/  STL.64 [R1+0xfd8], R8 ;  /* 0x000fd80801007387 */ /* 0x0003e80000100a00 */
[----:B------:R-:W4:Y:S04]  /*15900*/  LDL.LU.64 R18, [R1+0xd18] ;  /* 0x000d180001127983 */ /* 0x000f280000300a00 */
[----:B------:R3:W-:Y:S01]  /*15910*/  STL.64 [R1+0xfd0], R6 ;  /* 0x000fd00601007387 */ /* 0x0007e20000100a00 */
[----:B-1----:R-:W-:-:S04]  /*15920*/  IMAD.WIDE R8, R2, 0x4, R4 ;  /* 0x0000000402087825 */ /* 0x002fc800078e0204 */
[C---:B---3--:R-:W-:Y:S01]  /*15930*/  IMAD.WIDE R4, R2.reuse, 0x4, R66 ;  /* 0x0000000402047825 */ /* 0x048fe200078e0242 */
[----:B------:R-:W-:Y:S03]  /*15940*/  STL.64 [R1+0xfc8], R8 ;  /* 0x000fc80801007387 */ /* 0x000fe60000100a00 */
[C---:B------:R-:W-:Y:S02]  /*15950*/  IMAD.WIDE R6, R2.reuse, 0x4, R64 ;  /* 0x0000000402067825 */ /* 0x040fe400078e0240 */
[----:B------:R-:W3:Y:S04]  /*15960*/  LDL.LU.64 R64, [R1+0xd10] ;  /* 0x000d100001407983 */ /* 0x000ee80000300a00 */
[----:B------:R1:W-:Y:S04]  /*15970*/  STL.64 [R1+0xfc0], R4 ;  /* 0x000fc00401007387 */ /* 0x0003e80000100a00 */
[----:B------:R1:W-:Y:S02]  /*15980*/  STL.64 [R1+0xfb8], R6 ;  /* 0x000fb80601007387 */ /* 0x0003e40000100a00 */
[----:B-1----:R-:W-:-:S02]  /*15990*/  IMAD.WIDE R4, R2, 0x4, R62 ;  /* 0x0000000402047825 */ /* 0x002fc400078e023e */
[----:B------:R-:W3:Y:S02]  /*159a0*/  LDL.LU.64 R62, [R1+0xd08] ;  /* 0x000d0800013e7983 */ /* 0x000ee40000300a00 */
[C---:B------:R-:W-:Y:S02]  /*159b0*/  IMAD.WIDE R8, R2.reuse, 0x4, R32 ;  /* 0x0000000402087825 */ /* 0x040fe400078e0220 */
[----:B------:R1:W-:Y:S02]  /*159c0*/  STL.64 [R1+0xfb0], R4 ;  /* 0x000fb00401007387 */ /* 0x0003e40000100a00 */
[C---:B------:R-:W-:Y:S02]  /*159d0*/  IMAD.WIDE R6, R2.reuse, 0x4, R30 ;  /* 0x0000000402067825 */ /* 0x040fe400078e021e */
        /* <DEDUP_REMOVED lines=14> */
[C---:B------:R-:W-:Y:S01]  /*15ac0*/  IMAD.WIDE R4, R2.reuse, 0x4, R56 ;  /* 0x0000000402047825 */ /* 0x040fe200078e0238 */
[----:B------:R2:W-:Y:S04]  /*15ad0*/  STL.64 [R1+0xf78], R6 ;  /* 0x000f780601007387 */ /* 0x0005e80000100a00 */
[----:B------:R-:W3:Y:S04]  /*15ae0*/  LDL.LU.64 R56, [R1+0xce8] ;  /* 0x000ce80001387983 */ /* 0x000ee80000300a00 */
[----:B------:R4:W-:Y:S01]  /*15af0*/  STL.64 [R1+0xf70], R4 ;  /* 0x000f700401007387 */ /* 0x0009e20000100a00 */
[----:B--2---:R-:W-:-:S03]  /*15b00*/  IMAD.WIDE R6, R2, 0x4, R54 ;  /* 0x0000000402067825 */ /* 0x004fc600078e0236 */
[----:B------:R-:W3:Y:S04]  /*15b10*/  LDL.LU.64 R54, [R1+0xce0] ;  /* 0x000ce00001367983 */ /* 0x000ee80000300a00 */
[----:B------:R1:W-:Y:S04]  /*15b20*/  STL.64 [R1+0xf58], R6 ;  /* 0x000f580601007387 */ /* 0x0003e80000100a00 */
[----:B------:R-:W3:Y:S04]  /*15b30*/  LDL.LU.64 R12, [R1+0xcd8] ;  /* 0x000cd800010c7983 */ /* 0x000ee80000300a00 */
[----:B------:R-:W3:Y:S01]  /*15b40*/  LDL.LU.64 R10, [R1+0xcd0] ;  /* 0x000cd000010a7983 */ /* 0x000ee20000300a00 */
[----:B----4-:R-:W-:-:S05]  /*15b50*/  IMAD.WIDE R4, R2, 0x4, R52 ;  /* 0x0000000402047825 */ /* 0x010fca00078e0234 */
[----:B------:R4:W-:Y:S04]  /*15b60*/  STL.64 [R1+0xf50], R4 ;  /* 0x000f500401007387 */ /* 0x0009e80000100a00 */
[----:B------:R-:W2:Y:S04]  /*15b70*/  LDL.LU.64 R8, [R1+0xcc8] ;  /* 0x000cc80001087983 */ /* 0x000ea80000300a00 */
[----:B------:R-:W2:Y:S04]  /*15b80*/  LDL.LU.64 R52, [R1+0xcc0] ;  /* 0x000cc00001347983 */ /* 0x000ea80000300a00 */
[----:B-1----:R-:W2:Y:S04]  /*15b90*/  LDL.LU.64 R6, [R1+0xcb8] ;  /* 0x000cb80001067983 */ /* 0x002ea80000300a00 */
[----:B------:R-:W2:Y:S01]  /*15ba0*/  LDL.LU.64 R24, [R1+0xcb0] ;  /* 0x000cb00001187983 */ /* 0x000ea20000300a00 */
[----:B----4-:R-:W-:-:S05]  /*15bb0*/  IMAD.WIDE R4, R2, 0x4, R22 ;  /* 0x0000000402047825 */ /* 0x010fca00078e0216 */
[----:B------:R1:W-:Y:S04]  /*15bc0*/  STL.64 [R1+0xf28], R4 ;  /* 0x000f280401007387 */ /* 0x0003e80000100a00 */
[----:B------:R-:W4:Y:S04]  /*15bd0*/  LDL.LU.64 R22, [R1+0xca8] ;  /* 0x000ca80001167983 */ /* 0x000f280000300a00 */
[----:B-1----:R-:W4:Y:S01]  /*15be0*/  LDL.LU.64 R4, [R1+0xca0] ;  /* 0x000ca00001047983 */ /* 0x002f220000300a00 */
[----:B------:R-:W-:-:S05]  /*15bf0*/  IMAD.WIDE R20, R2, 0x4, R20 ;  /* 0x0000000402147825 */ /* 0x000fca00078e0214 */
[----:B------:R1:W-:Y:S01]  /*15c00*/  STL.64 [R1+0xf20], R20 ;  /* 0x000f201401007387 */ /* 0x0003e20000100a00 */
[----:B------:R-:W-:-:S03]  /*15c10*/  IMAD.WIDE R16, R2, 0x4, R18 ;  /* 0x0000000402107825 */ /* 0x000fc600078e0212 */
[----:B------:R-:W4:Y:S04]  /*15c20*/  LDL.LU.64 R66, [R1+0x6f8] ;  /* 0x0006f80001427983 */ /* 0x000f280000300a00 */
[----:B------:R3:W-:Y:S04]  /*15c30*/  STL.64 [R1+0xf08], R16 ;  /* 0x000f081001007387 */ /* 0x0007e80000100a00 */
[----:B-1----:R-:W4:Y:S01]  /*15c40*/  LDL.LU.64 R20, [R1+0x6f0] ;  /* 0x0006f00001147983 */ /* 0x002f220000300a00 */
[----:B---3--:R-:W-:-:S03]  /*15c50*/  IMAD.WIDE R18, R2, 0x4, R64 ;  /* 0x0000000402127825 */ /* 0x008fc600078e0240 */
        /* <DEDUP_REMOVED lines=17> */
[C---:B------:R-:W-:Y:S02]  /*15d70*/  IMAD.WIDE R14, R2.reuse, 0x4, R56 ;  /* 0x00000004020e7825 */ /* 0x040fe400078e0238 */
[----:B------:R-:W3:Y:S04]  /*15d80*/  LDL.LU.64 R56, [R1+0x1638] ;  /* 0x0016380001387983 */ /* 0x000ee80000300a00 */
[----:B------:R1:W-:Y:S04]  /*15d90*/  STL.64 [R1+0xe50], R16 ;  /* 0x000e501001007387 */ /* 0x0003e80000100a00 */
[----:B------:R1:W-:Y:S02]  /*15da0*/  STL.64 [R1+0xe28], R14 ;  /* 0x000e280e01007387 */ /* 0x0003e40000100a00 */
[----:B-1----:R-:W-:-:S02]  /*15db0*/  IMAD.WIDE R16, R2, 0x4, R54 ;  /* 0x0000000402107825 */ /* 0x002fc400078e0236 */
[----:B------:R-:W3:Y:S02]  /*15dc0*/  LDL.LU.64 R54, [R1+0x1650] ;  /* 0x0016500001367983 */ /* 0x000ee40000300a00 */
[----:B------:R-:W-:-:S04]  /*15dd0*/  IMAD.WIDE R14, R2, 0x4, R12 ;  /* 0x00000004020e7825 */ /* 0x000fc800078e020c */
[C---:B------:R-:W-:Y:S01]  /*15de0*/  IMAD.WIDE R12, R2.reuse, 0x4, R10 ;  /* 0x00000004020c7825 */ /* 0x040fe200078e020a */
[----:B------:R-:W-:Y:S04]  /*15df0*/  STL.64 [R1+0xe20], R16 ;  /* 0x000e201001007387 */ /* 0x000fe80000100a00 */
[----:B------:R-:W-:Y:S04]  /*15e00*/  STL.64 [R1+0xe18], R14 ;  /* 0x000e180e01007387 */ /* 0x000fe80000100a00 */
[----:B------:R-:W-:Y:S01]  /*15e10*/  STL.64 [R1+0xe10], R12 ;  /* 0x000e100c01007387 */ /* 0x000fe20000100a00 */
[----:B--2---:R-:W-:-:S04]  /*15e20*/  IMAD.WIDE R10, R2, 0x4, R8 ;  /* 0x00000004020a7825 */ /* 0x004fc800078e0208 */
[C---:B------:R-:W-:Y:S02]  /*15e30*/  IMAD.WIDE R8, R2.reuse, 0x4, R52 ;  /* 0x0000000402087825 */ /* 0x040fe400078e0234 */
[----:B------:R-:W2:Y:S04]  /*15e40*/  LDL.LU.64 R52, [R1+0x1678] ;  /* 0x0016780001347983 */ /* 0x000ea80000300a00 */
[----:B------:R1:W-:Y:S04]  /*15e50*/  STL.64 [R1+0xe08], R10 ;  /* 0x000e080a01007387 */ /* 0x0003e80000100a00 */
[----:B------:R1:W-:Y:S02]  /*15e60*/  STL.64 [R1+0xe00], R8 ;  /* 0x000e000801007387 */ /* 0x0003e40000100a00 */
[----:B-1----:R-:W-:-:S04]  /*15e70*/  IMAD.WIDE R10, R2, 0x4, R6 ;  /* 0x00000004020a7825 */ /* 0x002fc800078e0206 */
[C---:B------:R-:W-:Y:S01]  /*15e80*/  IMAD.WIDE R8, R2.reuse, 0x4, R24 ;  /* 0x0000000402087825 */ /* 0x040fe200078e0218 */
[----:B------:R-:W-:Y:S04]  /*15e90*/  STL.64 [R1+0xdd8], R10 ;  /* 0x000dd80a01007387 */ /* 0x000fe80000100a00 */
[----:B------:R-:W2:Y:S04]  /*15ea0*/  LDL.LU.64 R24, [R1+0x1688] ;  /* 0x0016880001187983 */ /* 0x000ea80000300a00 */
[----:B------:R1:W-:Y:S01]  /*15eb0*/  STL.64 [R1+0xdd0], R8 ;  /* 0x000dd00801007387 */ /* 0x0003e20000100a00 */
[----:B----4-:R-:W-:-:S03]  /*15ec0*/  IMAD.WIDE R6, R2, 0x4, R22 ;  /* 0x0000000402067825 */ /* 0x010fc600078e0216 */
[----:B------:R-:W4:Y:S01]  /*15ed0*/  LDL.LU.64 R22, [R1+0x1690] ;  /* 0x0016900001167983 */ /* 0x000f220000300a00 */
[----:B-1----:R-:W-:-:S03]  /*15ee0*/  IMAD.WIDE R8, R2, 0x4, R4 ;  /* 0x0000000402087825 */ /* 0x002fc600078e0204 */
[----:B------:R1:W-:Y:S04]  /*15ef0*/  STL.64 [R1+0xdb8], R6 ;  /* 0x000db80601007387 */ /* 0x0003e80000100a00 */
[----:B------:R-:W-:Y:S01]  /*15f00*/  STL.64 [R1+0xdb0], R8 ;  /* 0x000db00801007387 */ /* 0x000fe20000100a00 */
[----:B------:R-:W-:-:S04]  /*15f10*/  IMAD.WIDE R4, R2, 0x4, R66 ;  /* 0x0000000402047825 */ /* 0x000fc800078e0242 */
[----:B-1----:R-:W-:Y:S02]  /*15f20*/  IMAD.WIDE R6, R2, 0x4, R20 ;  /* 0x0000000402067825 */ /* 0x002fe400078e0214 */
[----:B------:R-:W4:Y:S04]  /*15f30*/  LDL.LU.64 R20, [R1+0x1698] ;  /* 0x0016980001147983 */ /* 0x000f280000300a00 */
[----:B------:R3:W-:Y:S01]  /*15f40*/  STL.64 [R1+0xda8], R4 ;  /* 0x000da80401007387 */ /* 0x0007e20000100a00 */
[----:B------:R-:W-:-:S03]  /*15f50*/  ISETP.GE.U32.AND P2, PT, R3, 0x7fffffa1, PT ;  /* 0x7fffffa10300780c */ /* 0x000fc60003f46070 */
[----:B------:R1:W-:Y:S01]  /*15f60*/  STL.64 [R1+0xda0], R6 ;  /* 0x000da00601007387 */ /* 0x0003e20000100a00 */
[----:B---3--:R-:W-:-:S03]  /*15f70*/  IMAD.WIDE R4, R2, 0x4, R64 ;  /* 0x0000000402047825 */ /* 0x008fc600078e0240 */
[----:B------:R-:W3:Y:S04]  /*15f80*/  LDL.LU.64 R64, [R1+0x16a0] ;  /* 0x0016a00001407983 */ /* 0x000ee80000300a00 */
[----:B------:R1:W-:Y:S01]  /*15f90*/  STL.64 [R1+0xd98], R4 ;  /* 0x000d980401007387 */ /* 0x0003e20000100a00 */
[----:B------:R-:W-:-:S04]  /*15fa0*/  IMAD.WIDE R8, R2, 0x4, R32 ;  /* 0x0000000402087825 */ /* 0x000fc800078e0220 */
[C---:B-1----:R-:W-:Y:S01]  /*15fb0*/  IMAD.WIDE R6, R2.reuse, 0x4, R30 ;  /* 0x0000000402067825 */ /* 0x042fe200078e021e */
[----:B------:R-:W-:Y:S03]  /*15fc0*/  STL.64 [R1+0xd90], R8 ;  /* 0x000d900801007387 */ /* 0x000fe60000100a00 */
[C---:B------:R-:W-:Y:S02]  /*15fd0*/  IMAD.WIDE R4, R2.reuse, 0x4, R62 ;  /* 0x0000000402047825 */ /* 0x040fe400078e023e */
[----:B------:R-:W3:Y:S02]  /*15fe0*/  LDL.LU.64 R62, [R1+0x16a8] ;  /* 0x0016a800013e7983 */ /* 0x000ee40000300a00 */
[----:B------:R-:W-:Y:S02]  /*15ff0*/  IMAD.WIDE R2, R2, 0x4, R28 ;  /* 0x0000000402027825 */ /* 0x000fe400078e021c */
[----:B------:R-:W-:Y:S02]  /*16000*/  STL.64 [R1+0xd88], R6 ;  /* 0x000d880601007387 */ /* 0x000fe40000100a00 */
[----:B------:R-:W-:-:S02]  /*16010*/  IMAD.WIDE R48, R252, 0x4, R26 ;  /* 0x00000004fc307825 */ /* 0x000fc400078e021a */
[----:B------:R-:W-:Y:S04]  /*16020*/  STL.64 [R1+0xd80], R4 ;  /* 0x000d800401007387 */ /* 0x000fe80000100a00 */
[----:B------:R1:W-:Y:S01]  /*16030*/  STL.64 [R1+0xd78], R2 ;  /* 0x000d780201007387 */ /* 0x0003e20000100a00 */
[----:B------:R-:W-:-:S03]  /*16040*/  IMAD.WIDE R16, R252, 0x4, R60 ;  /* 0x00000004fc107825 */ /* 0x000fc600078e023c */
[----:B------:R-:W3:Y:S01]  /*16050*/  LDL.LU.64 R60, [R1+0x16b0] ;  /* 0x0016b000013c7983 */ /* 0x000ee20000300a00 */
[----:B------:R-:W-:-:S04]  /*16060*/  IMAD.WIDE R66, R252, 0x4, R18 ;  /* 0x00000004fc427825 */ /* 0x000fc800078e0212 */
[C---:B------:R-:W-:Y:S02]  /*16070*/  IMAD.WIDE R18, R252.reuse, 0x4, R58 ;  /* 0x00000004fc127825 */ /* 0x040fe400078e023a */
[----:B------:R-:W3:Y:S04]  /*16080*/  LDL.LU.64 R58, [R1+0x16b8] ;  /* 0x0016b800013a7983 */ /* 0x000ee80000300a00 */
[----:B------:R1:W-:Y:S04]  /*16090*/  STL.64 [R1+0x5c8], R48 ;  /* 0x0005c83001007387 */ /* 0x0003e80000100a00 */
[----:B------:R-:W-:Y:S01]  /*160a0*/  STL.64 [R1+0xca8], R16 ;  /* 0x000ca81001007387 */ /* 0x000fe20000100a00 */
[----:B------:R-:W-:-:S03]  /*160b0*/  IMAD.WIDE R46, R252, 0x4, R56 ;  /* 0x00000004fc2e7825 */ /* 0x000fc600078e0238 */
[----:B------:R-:W3:Y:S01]  /*160c0*/  LDL.LU.64 R56, [R1+0x16c0] ;  /* 0x0016c00001387983 */ /* 0x000ee20000300a00 */
[----:B------:R-:W-:-:S03]  /*160d0*/  IMAD.WIDE R44, R252, 0x4, R54 ;  /* 0x00000004fc2c7825 */ /* 0x000fc600078e0236 */
[----:B------:R-:W3:Y:S04]  /*160e0*/  LDL.LU.64 R54, [R1+0x16c8] ;  /* 0x0016c80001367983 */ /* 0x000ee80000300a00 */
[----:B------:R-:W-:Y:S04]  /*160f0*/  STL.64 [R1+0xce8], R66 ;  /* 0x000ce84201007387 */ /* 0x000fe80000100a00 */
[----:B------:R1:W-:Y:S01]  /*16100*/  STL.64 [R1+0x630], R46 ;  /* 0x0006302e01007387 */ /* 0x0003e20000100a00 */
[----:B--2---:R-:W-:-:S03]  /*16110*/  IMAD.WIDE R42, R252, 0x4, R52 ;  /* 0x00000004fc2a7825 */ /* 0x004fc600078e0234 */
[----:B------:R-:W2:Y:S04]  /*16120*/  LDL.LU.64 R52, [R1+0x16d0] ;  /* 0x0016d00001347983 */ /* 0x000ea80000300a00 */
[----:B------:R-:W-:Y:S04]  /*16130*/  STL.64 [R1+0xd70], R18 ;  /* 0x000d701201007387 */ /* 0x000fe80000100a00 */
[----:B------:R2:W-:Y:S04]  /*16140*/  STL.64 [R1+0x638], R44 ;  /* 0x0006382c01007387 */ /* 0x0005e80000100a00 */
[----:B-1----:R-:W2:Y:S04]  /*16150*/  LDL.LU.64 R2, [R1+0x16d8] ;  /* 0x0016d80001027983 */ /* 0x002ea80000300a00 */
[----:B------:R-:W2:Y:S04]  /*16160*/  LDL.LU.64 R32, [R1+0x16e0] ;  /* 0x0016e00001207983 */ /* 0x000ea80000300a00 */
[----:B------:R1:W-:Y:S01]  /*16170*/  STL.64 [R1+0x660], R42 ;  /* 0x0006602a01007387 */ /* 0x0003e20000100a00 */
[----:B------:R-:W-:-:S03]  /*16180*/  IMAD.WIDE R40, R252, 0x4, R24 ;  /* 0x00000004fc287825 */ /* 0x000fc600078e0218 */
[----:B------:R-:W2:Y:S04]  /*16190*/  LDL.LU.64 R30, [R1+0x16e8] ;  /* 0x0016e800011e7983 */ /* 0x000ea80000300a00 */
[----:B------:R-:W2:Y:S04]  /*161a0*/  LDL.LU.64 R28, [R1+0x16f0] ;  /* 0x0016f000011c7983 */ /* 0x000ea80000300a00 */
[----:B------:R-:W2:Y:S01]  /*161b0*/  LDL.LU.64 R26, [R1+0x16f8] ;  /* 0x0016f800011a7983 */ /* 0x000ea20000300a00 */
[----:B----4-:R-:W-:-:S03]  /*161c0*/  IMAD.WIDE R38, R252, 0x4, R22 ;  /* 0x00000004fc267825 */ /* 0x010fc600078e0216 */
[----:B------:R4:W-:Y:S04]  /*161d0*/  STL.64 [R1+0x668], R40 ;  /* 0x0006682801007387 */ /* 0x0009e80000100a00 */
[----:B------:R-:W4:Y:S04]  /*161e0*/  LDL.LU.64 R24, [R1+0x1700] ;  /* 0x0017000001187983 */ /* 0x000f280000300a00 */
[----:B------:R-:W4:Y:S04]  /*161f0*/  LDL.LU.64 R22, [R1+0x1708] ;  /* 0x0017080001167983 */ /* 0x000f280000300a00 */
[----:B------:R1:W-:Y:S01]  /*16200*/  STL.64 [R1+0x6f0], R38 ;  /* 0x0006f02601007387 */ /* 0x0003e20000100a00 */
[----:B------:R-:W-:-:S03]  /*16210*/  IMAD.WIDE R36, R252, 0x4, R20 ;  /* 0x00000004fc247825 */ /* 0x000fc600078e0214 */
[----:B------:R-:W4:Y:S01]  /*16220*/  LDL.LU.64 R20, [R1+0x1710] ;  /* 0x0017100001147983 */ /* 0x000f220000300a00 */
[----:B---3--:R-:W-:-:S03]  /*16230*/  IMAD.WIDE R34, R252, 0x4, R64 ;  /* 0x00000004fc227825 */ /* 0x008fc600078e0240 */
[----:B------:R-:W3:Y:S04]  /*16240*/  LDL.LU.64 R64, [R1+0x1750] ;  /* 0x0017500001407983 */ /* 0x000ee80000300a00 */
[----:B------:R1:W-:Y:S01]  /*16250*/  STL.64 [R1+0x6f8], R36 ;  /* 0x0006f82401007387 */ /* 0x0003e20000100a00 */
[----:B------:R-:W-:-:S03]  /*16260*/  IMAD.WIDE R14, R252, 0x4, R62 ;  /* 0x00000004fc0e7825 */ /* 0x000fc600078e023e */
[----:B------:R-:W3:Y:S01]  /*16270*/  LDL.LU.64 R62, [R1+0x1748] ;  /* 0x00174800013e7983 */ /* 0x000ee20000300a00 */
[----:B------:R-:W-:-:S03]  /*16280*/  IMAD.WIDE R12, R252, 0x4, R60 ;  /* 0x00000004fc0c7825 */ /* 0x000fc600078e023c */
[----:B------:R-:W3:Y:S04]  /*16290*/  LDL.LU.64 R60, [R1+0x1740] ;  /* 0x00174000013c7983 */ /* 0x000ee80000300a00 */
[----:B------:R1:W-:Y:S01]  /*162a0*/  STL.64 [R1+0xca0], R34 ;  /* 0x000ca02201007387 */ /* 0x0003e20000100a00 */
[----:B------:R-:W-:-:S03]  /*162b0*/  IMAD.WIDE R10, R252, 0x4, R58 ;  /* 0x00000004fc0a7825 */ /* 0x000fc600078e023a */
[----:B------:R-:W3:Y:S04]  /*162c0*/  LDL.LU.64 R58, [R1+0x1738] ;  /* 0x00173800013a7983 */ /* 0x000ee80000300a00 */
[----:B------:R1:W-:Y:S01]  /*162d0*/  STL.64 [R1+0xcb0], R14 ;  /* 0x000cb00e01007387 */ /* 0x0003e20000100a00 */
[----:B------:R-:W-:-:S03]  /*162e0*/  IMAD.WIDE R8, R252, 0x4, R56 ;  /* 0x00000004fc087825 */ /* 0x000fc600078e0238 */
[----:B------:R-:W3:Y:S01]  /*162f0*/  LDL.LU.64 R56, [R1+0x1730] ;  /* 0x0017300001387983 */ /* 0x000ee20000300a00 */
[----:B------:R-:W-:-:S03]  /*16300*/  IMAD.WIDE R6, R252, 0x4, R54 ;  /* 0x00000004fc067825 */ /* 0x000fc600078e0236 */
[----:B------:R-:W3:Y:S04]  /*16310*/  LDL.LU.64 R54, [R1+0x1728] ;  /* 0x0017280001367983 */ /* 0x000ee80000300a00 */
[----:B------:R1:W-:Y:S01]  /*16320*/  STL.64 [R1+0xcb8], R12 ;  /* 0x000cb80c01007387 */ /* 0x0003e20000100a00 */
[----:B--2---:R-:W-:-:S03]  /*16330*/  IMAD.WIDE R4, R252, 0x4, R52 ;  /* 0x00000004fc047825 */ /* 0x004fc600078e0234 */
[----:B------:R-:W2:Y:S04]  /*16340*/  LDL.LU.64 R52, [R1+0x1720] ;  /* 0x0017200001347983 */ /* 0x000ea80000300a00 */
[----:B------:R-:W1:Y:S04]  /*16350*/  S2R R0, SR_TID.X ;  /* 0x0000000000007919 */ /* 0x000e680000002100 */
[----:B------:R1:W-:Y:S01]  /*16360*/  STL.64 [R1+0xcc0], R10 ;  /* 0x000cc00a01007387 */ /* 0x0003e20000100a00 */
[----:B------:R-:W-:-:S03]  /*16370*/  IMAD.WIDE R2, R252, 0x4, R2 ;  /* 0x00000004fc027825 */ /* 0x000fc600078e0202 */
[----:B------:R1:W-:Y:S01]  /*16380*/  STL.64 [R1+0xcc8], R8 ;  /* 0x000cc80801007387 */ /* 0x0003e20000100a00 */
[----:B------:R-:W-:-:S03]  /*16390*/  IMAD.WIDE R32, R252, 0x4, R32 ;  /* 0x00000004fc207825 */ /* 0x000fc600078e0220 */
[----:B------:R1:W-:Y:S04]  /*163a0*/  STL.64 [R1+0xcd0], R6 ;  /* 0x000cd00601007387 */ /* 0x0003e80000100a00 */
[----:B------:R2:W-:Y:S01]  /*163b0*/  STL.64 [R1+0xcd8], R4 ;  /* 0x000cd80401007387 */ /* 0x0005e20000100a00 */
[----:B------:R-:W-:-:S03]  /*163c0*/  IMAD.WIDE R30, R252, 0x4, R30 ;  /* 0x00000004fc1e7825 */ /* 0x000fc600078e021e */
[----:B------:R2:W-:Y:S01]  /*163d0*/  STL.64 [R1+0xce0], R2 ;  /* 0x000ce00201007387 */ /* 0x0005e20000100a00 */
[----:B------:R-:W-:Y:S01]  /*163e0*/  IMAD.WIDE R28, R252, 0x4, R28 ;  /* 0x00000004fc1c7825 */ /* 0x000fe200078e021c */
[----:B-1----:R-:W-:-:S03]  /*163f0*/  LOP3.LUT R0, R0, 0x1f, RZ, 0xc0, !PT ;  /* 0x0000001f00007812 */ /* 0x002fc600078ec0ff */
[----:B------:R-:W-:Y:S01]  /*16400*/  IMAD.WIDE R26, R252, 0x4, R26 ;  /* 0x00000004fc1a7825 */ /* 0x000fe200078e021a */
[----:B------:R1:W-:Y:S03]  /*16410*/  STL.64 [R1+0xcf0], R32 ;  /* 0x000cf02001007387 */ /* 0x0003e60000100a00 */
[----:B------:R-:W-:Y:S01]  /*16420*/  IMAD.SHL.U32 R0, R0, 0x4, RZ ;  /* 0x0000000400007824 */ /* 0x000fe200078e00ff */
[----:B------:R1:W-:Y:S01]  /*16430*/  STL.64 [R1+0xcf8], R30 ;  /* 0x000cf81e01007387 */ /* 0x0003e20000100a00 */
[----:B----4-:R-:W-:-:S03]  /*16440*/  IMAD.WIDE R24, R252, 0x4, R24 ;  /* 0x00000004fc187825 */ /* 0x010fc600078e0218 */
[----:B------:R4:W-:Y:S01]  /*16450*/  STL.64 [R1+0xd00], R28 ;  /* 0x000d001c01007387 */ /* 0x0009e20000100a00 */
[----:B------:R-:W-:-:S03]  /*16460*/  IMAD.WIDE R22, R252, 0x4, R22 ;  /* 0x00000004fc167825 */ /* 0x000fc600078e0216 */
[----:B------:R1:W-:Y:S04]  /*16470*/  STL.64 [R1+0xd08], R26 ;  /* 0x000d081a01007387 */ /* 0x0003e80000100a00 */
[----:B------:R1:W-:Y:S04]  /*16480*/  STL.64 [R1+0xd10], R24 ;  /* 0x000d101801007387 */ /* 0x0003e80000100a00 */
[----:B------:R1:W-:Y:S01]  /*16490*/  STL.64 [R1+0xd18], R22 ;  /* 0x000d181601007387 */ /* 0x0003e20000100a00 */
[----:B------:R-:W-:-:S05]  /*164a0*/  IMAD.WIDE R20, R252, 0x4, R20 ;  /* 0x00000004fc147825 */ /* 0x000fca00078e0214 */
[----:B------:R1:W-:Y:S01]  /*164b0*/  STL.64 [R1+0xd30], R20 ;  /* 0x000d301401007387 */ /* 0x0003e20000100a00 */
[----:B---3--:R-:W-:-:S05]  /*164c0*/  IMAD.WIDE R64, R252, 0x4, R64 ;  /* 0x00000004fc407825 */ /* 0x008fca00078e0240 */
[----:B------:R3:W-:Y:S01]  /*164d0*/  STL.64 [R1+0xd68], R64 ;  /* 0x000d684001007387 */ /* 0x0007e20000100a00 */
[----:B------:R-:W-:-:S05]  /*164e0*/  IMAD.WIDE R62, R252, 0x4, R62 ;  /* 0x00000004fc3e7825 */ /* 0x000fca00078e023e */
[----:B------:R1:W-:Y:S01]  /*164f0*/  STL.64 [R1+0xd60], R62 ;  /* 0x000d603e01007387 */ /* 0x0003e20000100a00 */
[----:B------:R-:W-:-:S05]  /*16500*/  IMAD.WIDE R60, R252, 0x4, R60 ;  /* 0x00000004fc3c7825 */ /* 0x000fca00078e023c */
[----:B------:R1:W-:Y:S01]  /*16510*/  STL.64 [R1+0xd58], R60 ;  /* 0x000d583c01007387 */ /* 0x0003e20000100a00 */
[----:B------:R-:W-:-:S05]  /*16520*/  IMAD.WIDE R58, R252, 0x4, R58 ;  /* 0x00000004fc3a7825 */ /* 0x000fca00078e023a */
[----:B------:R1:W-:Y:S01]  /*16530*/  STL.64 [R1+0xd50], R58 ;  /* 0x000d503a01007387 */ /* 0x0003e20000100a00 */
[----:B------:R-:W-:-:S05]  /*16540*/  IMAD.WIDE R56, R252, 0x4, R56 ;  /* 0x00000004fc387825 */ /* 0x000fca00078e0238 */
[----:B------:R1:W-:Y:S01]  /*16550*/  STL.64 [R1+0xd48], R56 ;  /* 0x000d483801007387 */ /* 0x0003e20000100a00 */
[----:B------:R-:W-:Y:S01]  /*16560*/  IMAD.WIDE R54, R252, 0x4, R54 ;  /* 0x00000004fc367825 */ /* 0x000fe200078e0236 */
[----:B------:R-:W-:-:S03]  /*16570*/  ISETP.NE.U32.AND P0, PT, R250, RZ, PT ;  /* 0x000000fffa00720c */ /* 0x000fc60003f05070 */
[----:B--2---:R-:W-:Y:S01]  /*16580*/  IMAD.WIDE R52, R252, 0x4, R52 ;  /* 0x00000004fc347825 */ /* 0x004fe200078e0234 */
[----:B------:R-:W-:-:S05]  /*16590*/  LOP3.LUT R252, R0, 0x60, RZ, 0x3c, !PT ;  /* 0x0000006000fc7812 */ /* 0x000fca00078e3cff */
[----:B------:R2:W-:Y:S04]  /*165a0*/  LDGSTS.E [R252+0xcc00], [R48.64], !P4 ;  /* 0x0cc0000030fc7fae */ /* 0x0005e8000e121844 */
[----:B------:R1:W-:Y:S04]  /*165b0*/  LDGSTS.E [R252+0xcc80], [R46.64], !P4 ;  /* 0x0cc800002efc7fae */ /* 0x0003e8000e121844 */
[----:B------:R1:W-:Y:S04]  /*165c0*/  LDGSTS.E [R252+0xcd00], [R44.64], !P4 ;  /* 0x0cd000002cfc7fae */ /* 0x0003e8000e121844 */
[----:B--2---:R-:W2:Y:S04]  /*165d0*/  LDL.LU.64 R48, [R1+0x24e8] ;  /* 0x0024e80001307983 */ /* 0x004ea80000300a00 */
[----:B------:R3:W-:Y:S04]  /*165e0*/  STL.64 [R1+0xd40], R54 ;  /* 0x000d403601007387 */ /* 0x0007e80000100a00 */
[----:B-1----:R-:W2:Y:S04]  /*165f0*/  LDL.LU.64 R46, [R1+0x24e0] ;  /* 0x0024e000012e7983 */ /* 0x002ea80000300a00 */
[----:B------:R1:W-:Y:S04]  /*16600*/  STL.64 [R1+0xd38], R52 ;  /* 0x000d383401007387 */ /* 0x0003e80000100a00 */
[----:B------:R-:W2:Y:S04]  /*16610*/  LDL.LU.64 R44, [R1+0x24d8] ;  /* 0x0024d800012c7983 */ /* 0x000ea80000300a00 */
[----:B------:R1:W-:Y:S04]  /*16620*/  LDGSTS.E [R252+0xcd80], [R42.64], !P4 ;  /* 0x0cd800002afc7fae */ /* 0x0003e8000e121844 */
[----:B------:R3:W-:Y:S04]  /*16630*/  LDGSTS.E [R252+0xce00], [R40.64], !P4 ;  /* 0x0ce0000028fc7fae */ /* 0x0007e8000e121844 */
[----:B------:R-:W4:Y:S04]  /*16640*/  S2R R0, SR_TID.X ;  /* 0x0000000000007919 */ /* 0x000f280000002100 */
[----:B-1----:R-:W2:Y:S04]  /*16650*/  LDL.LU.64 R42, [R1+0x24d0] ;  /* 0x0024d000012a7983 */ /* 0x002ea80000300a00 */
[----:B---3--:R-:W3:Y:S04]  /*16660*/  LDL.LU.64 R40, [R1+0x24c8] ;  /* 0x0024c80001287983 */ /* 0x008ee80000300a00 */
[----:B------:R1:W-:Y:S04]  /*16670*/  LDGSTS.E [R252+0xce80], [R38.64], !P4 ;  /* 0x0ce8000026fc7fae */ /* 0x0003e8000e121844 */
[----:B------:R4:W-:Y:S04]  /*16680*/  LDGSTS.E [R252+0xcf00], [R36.64], !P4 ;  /* 0x0cf0000024fc7fae */ /* 0x0009e8000e121844 */
[----:B------:R4:W-:Y:S04]  /*16690*/  LDGSTS.E [R252+0xcf80], [R34.64], !P4 ;  /* 0x0cf8000022fc7fae */ /* 0x0009e8000e121844 */
[----:B-1----:R-:W2:Y:S04]  /*166a0*/  LDL.LU.64 R38, [R1+0x24c0] ;  /* 0x0024c00001267983 */ /* 0x002ea80000300a00 */
[----:B----4-:R-:W4:Y:S04]  /*166b0*/  LDL.LU.64 R36, [R1+0x24b8] ;  /* 0x0024b80001247983 */ /* 0x010f280000300a00 */
[----:B------:R-:W2:Y:S04]  /*166c0*/  LDL.LU.64 R34, [R1+0x24b0] ;  /* 0x0024b00001227983 */ /* 0x000ea80000300a00 */
[----:B------:R1:W-:Y:S04]  /*166d0*/  LDGSTS.E [R252+0xdc00], [R16.64], !P5 ;  /* 0x0dc0000010fc7fae */ /* 0x0003e8000e921844 */
[----:B------:R1:W-:Y:S04]  /*166e0*/  LDGSTS.E [R252+0xdc80], [R14.64], !P5 ;  /* 0x0dc800000efc7fae */ /* 0x0003e8000e921844 */
[----:B------:R1:W-:Y:S04]  /*166f0*/  LDGSTS.E [R252+0xdd00], [R12.64], !P5 ;  /* 0x0dd000000cfc7fae */ /* 0x0003e8000e921844 */
[----:B-1----:R-:W2:Y:S04]  /*16700*/  LDL.LU.64 R16, [R1+0x24a8] ;  /* 0x0024a80001107983 */ /* 0x002ea80000300a00 */
[----:B------:R-:W2:Y:S04]  /*16710*/  LDL.LU.64 R14, [R1+0x24a0] ;  /* 0x0024a000010e7983 */ /* 0x000ea80000300a00 */
        /* <DEDUP_REMOVED lines=12> */
[----:B------:R1:W5:Y:S04]  /*167e0*/  LDL.LU.64 R66, [R1+0x2468] ;  /* 0x0024680001427983 */ /* 0x0003680000300a00 */
        /* <DEDUP_REMOVED lines=13> */
[----:B------:R1:W-:Y:S01]  /*168c0*/  LDGSTS.E [R252+0xfc00], [R18.64], !P2 ;  /* 0x0fc0000012fc7fae */ /* 0x0003e2000d121844 */
[----:B------:R-:W-:-:S03]  /*168d0*/  LOP3.LUT R0, R0, 0x1f, RZ, 0xc0, !PT ;  /* 0x0000001f00007812 */ /* 0x000fc600078ec0ff */
[----:B------:R1:W-:Y:S04]  /*168e0*/  LDGSTS.E [R252+0xfc80], [R64.64], !P2 ;  /* 0x0fc8000040fc7fae */ /* 0x0003e8000d121844 */
[----:B-1----:R-:W2:Y:S04]  /*168f0*/  LDL.LU.64 R20, [R1+0x2430] ;  /* 0x0024300001147983 */ /* 0x002ea80000300a00 */
[----:B------:R-:W2:Y:S04]  /*16900*/  LDL.LU.64 R18, [R1+0x2428] ;  /* 0x0024280001127983 */ /* 0x000ea80000300a00 */
[----:B------:R1:W5:Y:S04]  /*16910*/  LDL.LU.64 R64, [R1+0x2420] ;  /* 0x0024200001407983 */ /* 0x0003680000300a00 */
[----:B------:R1:W-:Y:S04]  /*16920*/  LDGSTS.E [R252+0xfd00], [R62.64], !P2 ;  /* 0x0fd000003efc7fae */ /* 0x0003e8000d121844 */
[----:B------:R1:W-:Y:S01]  /*16930*/  LDGSTS.E [R252+0xfd80], [R60.64], !P2 ;  /* 0x0fd800003cfc7fae */ /* 0x0003e2000d121844 */
[----:B------:R-:W-:-:S03]  /*16940*/  SHF.L.U32 R0, R0, 0x2, RZ ;  /* 0x0000000200007819 */ /* 0x000fc600000006ff */
[----:B------:R1:W-:Y:S04]  /*16950*/  LDGSTS.E [R252+0xfe00], [R58.64], !P2 ;  /* 0x0fe000003afc7fae */ /* 0x0003e8000d121844 */
[----:B-1----:R1:W5:Y:S04]  /*16960*/  LDL.LU.64 R62, [R1+0x2418] ;  /* 0x00241800013e7983 */ /* 0x0023680000300a00 */
[----:B------:R-:W2:Y:S04]  /*16970*/  LDL.LU.64 R60, [R1+0x2410] ;  /* 0x00241000013c7983 */ /* 0x000ea80000300a00 */
[----:B------:R-:W3:Y:S04]  /*16980*/  LDL.LU.64 R58, [R1+0x2408] ;  /* 0x00240800013a7983 */ /* 0x000ee80000300a00 */
[----:B------:R1:W-:Y:S04]  /*16990*/  LDGSTS.E [R252+0xfe80], [R56.64], !P2 ;  /* 0x0fe8000038fc7fae */ /* 0x0003e8000d121844 */
[----:B------:R1:W-:Y:S04]  /*169a0*/  LDGSTS.E [R252+0xff00], [R54.64], !P2 ;  /* 0x0ff0000036fc7fae */ /* 0x0003e8000d121844 */
[----:B------:R1:W-:Y:S04]  /*169b0*/  LDGSTS.E [R252+0xff80], [R52.64], !P2 ;  /* 0x0ff8000034fc7fae */ /* 0x0003e8000d121844 */
[----:B-1----:R-:W4:Y:S04]  /*169c0*/  LDL.LU.64 R56, [R1+0x2400] ;  /* 0x0024000001387983 */ /* 0x002f280000300a00 */
[----:B------:R-:W4:Y:S04]  /*169d0*/  LDL.LU.64 R54, [R1+0x23f8] ;  /* 0x0023f80001367983 */ /* 0x000f280000300a00 */
[----:B------:R-:W4:Y:S04]  /*169e0*/  LDL.LU.64 R52, [R1+0x23f0] ;  /* 0x0023f00001347983 */ /* 0x000f280000300a00 */
[----:B------:R-:W0:Y:S04]  /*169f0*/  LDGDEPBAR ;  /* 0x00000000000079af */ /* 0x000e280000000000 */
[----:B------:R1:W-:Y:S04]  /*16a00*/  LDGSTS.E [R0+0x14000], [R50.64], P0 ;  /* 0x1400000032007fae */ /* 0x0003e80008121844 */
[----:B-1----:R-:W4:Y:S04]  /*16a10*/  LDL.LU.64 R50, [R1+0x23e8] ;  /* 0x0023e80001327983 */ /* 0x002f280000300a00 */
[----:B--2---:R1:W-:Y:S04]  /*16a20*/  STL.64 [R1+0x24d0], R60 ;  /* 0x0024d03c01007387 */ /* 0x0043e80000100a00 */
[----:B-1----:R-:W2:Y:S04]  /*16a30*/  LDL.64 R60, [R1+0x11b0] ;  /* 0x0011b000013c7983 */ /* 0x002ea80000100a00 */
[----:B---3--:R1:W-:Y:S04]  /*16a40*/  STL.64 [R1+0x24c8], R58 ;  /* 0x0024c83a01007387 */ /* 0x0083e80000100a00 */
[----:B-1----:R-:W3:Y:S04]  /*16a50*/  LDL.64 R58, [R1+0x1230] ;  /* 0x00123000013a7983 */ /* 0x002ee80000100a00 */
[----:B----4-:R1:W-:Y:S04]  /*16a60*/  STL.64 [R1+0x24c0], R56 ;  /* 0x0024c03801007387 */ /* 0x0103e80000100a00 */
[----:B-1----:R-:W4:Y:S04]  /*16a70*/  LDL.64 R56, [R1+0x17c0] ;  /* 0x0017c00001387983 */ /* 0x002f280000100a00 */
[----:B------:R1:W-:Y:S04]  /*16a80*/  STL.64 [R1+0x24b8], R54 ;  /* 0x0024b83601007387 */ /* 0x0003e80000100a00 */
[----:B-1----:R-:W2:Y:S04]  /*16a90*/  LDL.64 R54, [R1+0x1090] ;  /* 0x0010900001367983 */ /* 0x002ea80000100a00 */
        /* <DEDUP_REMOVED lines=10> */
[----:B------:R-:W-:Y:S04]  /*16b40*/  STL.64 [R1+0x2488], R42 ;  /* 0x0024882a01007387 */ /* 0x000fe80000100a00 */
        /* <DEDUP_REMOVED lines=14> */
[----:B------:R1:W-:Y:S04]  /*16c30*/  STL.64 [R1+0x2410], R12 ;  /* 0x0024100c01007387 */ /* 0x0003e80000100a00 */
[----:B------:R-:W-:Y:S04]  /*16c40*/  STL.64 [R1+0x2408], R10 ;  /* 0x0024080a01007387 */ /* 0x000fe80000100a00 */
[----:B------:R-:W-:Y:S04]  /*16c50*/  STL.64 [R1+0x2400], R8 ;  /* 0x0024000801007387 */ /* 0x000fe80000100a00 */
[----:B------:R1:W-:Y:S04]  /*16c60*/  STL.64 [R1+0x23f8], R6 ;  /* 0x0023f80601007387 */ /* 0x0003e80000100a00 */
[----:B------:R-:W-:Y:S04]  /*16c70*/  STL.64 [R1+0x23f0], R4 ;  /* 0x0023f00401007387 */ /* 0x000fe80000100a00 */
[----:B------:R2:W-:Y:S04]  /*16c80*/  STL.64 [R1+0x23e8], R2 ;  /* 0x0023e80201007387 */ /* 0x0005e80000100a00 */
[----:B-1----:R-:W3:Y:S04]  /*16c90*/  LDL.64 R12, [R1+0x1010] ;  /* 0x00101000010c7983 */ /* 0x002ee80000100a00 */
[----:B------:R-:W3:Y:S04]  /*16ca0*/  LDL.64 R14, [R1+0xfd0] ;  /* 0x000fd000010e7983 */ /* 0x000ee80000100a00 */
[----:B------:R-:W3:Y:S04]  /*16cb0*/  LDL.64 R16, [R1+0xf90] ;  /* 0x000f900001107983 */ /* 0x000ee80000100a00 */
[----:B------:R-:W3:Y:S04]  /*16cc0*/  LDL.64 R18, [R1+0xe20] ;  /* 0x000e200001127983 */ /* 0x000ee80000100a00 */
[----:B------:R-:W3:Y:S04]  /*16cd0*/  LDL.64 R20, [R1+0x1868] ;  /* 0x0018680001147983 */ /* 0x000ee80000100a00 */
[----:B------:R-:W3:Y:S04]  /*16ce0*/  LDL.64 R22, [R1+0x1828] ;  /* 0x0018280001167983 */ /* 0x000ee80000100a00 */
[----:B------:R-:W3:Y:S01]  /*16cf0*/  LDL.64 R24, [R1+0x17f0] ;  /* 0x0017f00001187983 */ /* 0x000ee20000100a00 */
[----:B------:R-:W-:-:S03]  /*16d00*/  IMAD.MOV.U32 R252, RZ, RZ, c[0x0][0x188] ;  /* 0x00006200fffc7624 */ /* 0x000fc600078e00ff */
[----:B------:R-:W3:Y:S04]  /*16d10*/  LDL.64 R26, [R1+0x1190] ;  /* 0x00119000011a7983 */ /* 0x000ee80000100a00 */
[----:B--2---:R1:W-:Y:S04]  /*16d20*/  LDGSTS.E [R0+0x14400], [R44.64], P0 ;  /* 0x144000002c007fae */ /* 0x0043e80008121844 */
[----:B------:R2:W-:Y:S04]  /*16d30*/  LDGSTS.E [R0+0x14800], [R46.64], P0 ;  /* 0x148000002e007fae */ /* 0x0005e80008121844 */
[----:B----4-:R4:W-:Y:S04]  /*16d40*/  LDGSTS.E [R0+0x14c00], [R56.64], P0 ;  /* 0x14c0000038007fae */ /* 0x0109e80008121844 */
[----:B---3--:R3:W-:Y:S04]  /*16d50*/  LDGSTS.E [R0+0x15000], [R58.64], P0 ;  /* 0x150000003a007fae */ /* 0x0087e80008121844 */
[----:B------:R1:W-:Y:S04]  /*16d60*/  LDGSTS.E [R0+0x15400], [R60.64], P0 ;  /* 0x154000003c007fae */ /* 0x0003e80008121844 */
[----:B----4-:R-:W4:Y:S04]  /*16d70*/  LDL.64 R56, [R1+0xdb0] ;  /* 0x000db00001387983 */ /* 0x010f280000100a00 */
[----:B---3--:R-:W3:Y:S04]  /*16d80*/  LDL.64 R58, [R1+0xf20] ;  /* 0x000f2000013a7983 */ /* 0x008ee80000100a00 */
[----:B-1----:R-:W4:Y:S01]  /*16d90*/  LDL.64 R60, [R1+0x17b8] ;  /* 0x0017b800013c7983 */ /* 0x002f220000100a00 */
[----:B------:R-:W-:-:S03]  /*16da0*/  IMAD.SHL.U32 R252, R252, 0x20, RZ ;  /* 0x00000020fcfc7824 */ /* 0x000fc600078e00ff */
[----:B------:R1:W-:Y:S04]  /*16db0*/  LDGSTS.E [R0+0x15800], [R52.64], P0 ;  /* 0x1580000034007fae */ /* 0x0003e80008121844 */
[----:B------:R-:W2:Y:S04]  /*16dc0*/  S2R R252, SR_TID.X ;  /* 0x0000000000fc7919 */ /* 0x000ea80000002100 */
[----:B------:R2:W-:Y:S04]  /*16dd0*/  LDGSTS.E [R0+0x15c00], [R48.64], P0 ;  /* 0x15c0000030007fae */ /* 0x0005e80008121844 */
[----:B-1----:R-:W4:Y:S04]  /*16de0*/  LDL.64 R52, [R1+0x1220] ;  /* 0x0012200001347983 */ /* 0x002f280000100a00 */
[----:B------:R1:W-:Y:S04]  /*16df0*/  LDGSTS.E [R0+0x16000], [R54.64], P0 ;  /* 0x1600000036007fae */ /* 0x0003e80008121844 */
[----:B------:R1:W-:Y:S04]  /*16e00*/  LDGSTS.E [R0+0x16400], [R50.64], P0 ;  /* 0x1640000032007fae */ /* 0x0003e80008121844 */
[----:B------:R-:W4:Y:S01]  /*16e10*/  LDL.64 R28, [R1+0x10c8] ;  /* 0x0010c800011c7983 */ /* 0x000f220000100a00 */
[----:B--2---:R-:W-:-:S03]  /*16e20*/  LOP3.LUT R252, R252, 0x1f, RZ, 0xc0, !PT ;  /* 0x0000001ffcfc7812 */ /* 0x004fc600078ec0ff */
[----:B-1----:R-:W2:Y:S02]  /*16e30*/  LDL.64 R54, [R1+0x1108] ;  /* 0x0011080001367983 */ /* 0x002ea40000100a00 */
[----:B------:R-:W-:Y:S02]  /*16e40*/  IMAD.SHL.U32 R252, R252, 0x4, RZ ;  /* 0x00000004fcfc7824 */ /* 0x000fe400078e00ff */
[----:B------:R-:W2:Y:S04]  /*16e50*/  LDL.64 R30, [R1+0x1088] ;  /* 0x00108800011e7983 */ /* 0x000ea80000100a00 */
[----:B------:R-:W2:Y:S04]  /*16e60*/  LDL.64 R32, [R1+0x1048] ;  /* 0x0010480001207983 */ /* 0x000ea80000100a00 */
[----:B------:R-:W2:Y:S04]  /*16e70*/  LDL.64 R34, [R1+0x1008] ;  /* 0x0010080001227983 */ /* 0x000ea80000100a00 */
[----:B------:R-:W2:Y:S04]  /*16e80*/  LDL.64 R36, [R1+0xfc8] ;  /* 0x000fc80001247983 */ /* 0x000ea80000100a00 */
[----:B------:R-:W2:Y:S04]  /*16e90*/  LDL.64 R38, [R1+0xf88] ;  /* 0x000f880001267983 */ /* 0x000ea80000100a00 */
[----:B------:R-:W2:Y:S04]  /*16ea0*/  LDL.64 R40, [R1+0xf08] ;  /* 0x000f080001287983 */ /* 0x000ea80000100a00 */
[----:B------:R1:W-:Y:S04]  /*16eb0*/  LDGSTS.E [R0+0x16800], [R12.64], P0 ;  /* 0x168000000c007fae */ /* 0x0003e80008121844 */
[----:B------:R1:W-:Y:S04]  /*16ec0*/  LDGSTS.E [R0+0x16c00], [R14.64], P0 ;  /* 0x16c000000e007fae */ /* 0x0003e80008121844 */
[----:B------:R1:W-:Y:S04]  /*16ed0*/  LDGSTS.E [R0+0x17000], [R16.64], P0 ;  /* 0x1700000010007fae */ /* 0x0003e80008121844 */
[----:B------:R-:W2:Y:S04]  /*16ee0*/  LDL.64 R42, [R1+0xe18] ;  /* 0x000e1800012a7983 */ /* 0x000ea80000100a00 */
[----:B------:R-:W2:Y:S04]  /*16ef0*/  LDL.64 R44, [R1+0xda8] ;  /* 0x000da800012c7983 */ /* 0x000ea80000100a00 */
[----:B------:R-:W2:Y:S04]  /*16f00*/  LDL.64 R46, [R1+0x1860] ;  /* 0x00186000012e7983 */ /* 0x000ea80000100a00 */
[----:B------:R-:W2:Y:S04]  /*16f10*/  LDL.64 R48, [R1+0x1820] ;  /* 0x0018200001307983 */ /* 0x000ea80000100a00 */
[----:B------:R-:W2:Y:S04]  /*16f20*/  LDL.64 R50, [R1+0x17e8] ;  /* 0x0017e80001327983 */ /* 0x000ea80000100a00 */
[----:B------:R-:W2:Y:S04]  /*16f30*/  LDL.64 R6, [R1+0x10c0] ;  /* 0x0010c00001067983 */ /* 0x000ea80000100a00 */
[----:B------:R-:W2:Y:S04]  /*16f40*/  LDL.64 R8, [R1+0x1080] ;  /* 0x0010800001087983 */ /* 0x000ea80000100a00 */
[----:B------:R-:W2:Y:S04]  /*16f50*/  LDL.64 R10, [R1+0x1040] ;  /* 0x00104000010a7983 */ /* 0x000ea80000100a00 */
[----:B-1----:R-:W2:Y:S04]  /*16f60*/  LDL.64 R12, [R1+0x1000] ;  /* 0x00100000010c7983 */ /* 0x002ea80000100a00 */
[----:B------:R-:W2:Y:S04]  /*16f70*/  LDL.64 R14, [R1+0xfc0] ;  /* 0x000fc000010e7983 */ /* 0x000ea80000100a00 */
[----:B------:R-:W2:Y:S04]  /*16f80*/  LDL.64 R16, [R1+0xf80] ;  /* 0x000f800001107983 */ /* 0x000ea80000100a00 */
[----:B------:R-:W2:Y:S04]  /*16f90*/  LDL.64 R2, [R1+0x11f0] ;  /* 0x0011f00001027983 */ /* 0x000ea80000100a00 */
[----:B------:R-:W2:Y:S04]  /*16fa0*/  LDL.64 R4, [R1+0x1130] ;  /* 0x0011300001047983 */ /* 0x000ea80000100a00 */
[----:B---3--:R1:W-:Y:S04]  /*16fb0*/  LDGSTS.E [R0+0x17400], [R58.64], P0 ;  /* 0x174000003a007fae */ /* 0x0083e80008121844 */
[----:B------:R3:W-:Y:S04]  /*16fc0*/  LDGSTS.E [R0+0x17800], [R18.64], P0 ;  /* 0x1780000012007fae */ /* 0x0007e80008121844 */
[----:B----4-:R4:W-:Y:S01]  /*16fd0*/  LDGSTS.E [R0+0x17c00], [R56.64], P0 ;  /* 0x17c0000038007fae */ /* 0x0109e20008121844 */
[----:B-1----:R-:W-:-:S03]  /*16fe0*/  LOP3.LUT R58, R252, 0x10, RZ, 0x3c, !PT ;  /* 0x00000010fc3a7812 */ /* 0x002fc600078e3cff */
[----:B---3--:R-:W3:Y:S04]  /*16ff0*/  LDL.64 R18, [R1+0xf00] ;  /* 0x000f000001127983 */ /* 0x008ee80000100a00 */
[----:B------:R1:W-:Y:S04]  /*17000*/  LDGSTS.E [R58+0x14080], [R20.64], P0 ;  /* 0x14080000143a7fae */ /* 0x0003e80008121844 */
[----:B------:R1:W-:Y:S04]  /*17010*/  LDGSTS.E [R58+0x14480], [R22.64], P0 ;  /* 0x14480000163a7fae */ /* 0x0003e80008121844 */
[----:B------:R1:W-:Y:S04]  /*17020*/  LDGSTS.E [R58+0x14880], [R24.64], P0 ;  /* 0x14880000183a7fae */ /* 0x0003e80008121844 */
[----:B----4-:R-:W4:Y:S04]  /*17030*/  LDL.64 R56, [R1+0x17b0] ;  /* 0x0017b00001387983 */ /* 0x010f280000100a00 */
[----:B------:R1:W-:Y:S04]  /*17040*/  LDGSTS.E [R58+0x14c80], [R60.64], P0 ;  /* 0x14c800003c3a7fae */ /* 0x0003e80008121844 */
[----:B------:R-:W2:Y:S04]  /*17050*/  S2R R252, SR_TID.X ;  /* 0x0000000000fc7919 */ /* 0x000ea80000002100 */
[----:B------:R2:W-:Y:S04]  /*17060*/  LDGSTS.E [R58+0x15080], [R52.64], P0 ;  /* 0x15080000343a7fae */ /* 0x0005e80008121844 */
[----:B-1----:R-:W3:Y:S04]  /*17070*/  LDL.64 R60, [R1+0x1210] ;  /* 0x00121000013c7983 */ /* 0x002ee80000100a00 */
[----:B------:R1:W-:Y:S04]  /*17080*/  LDGSTS.E [R58+0x15480], [R26.64], P0 ;  /* 0x154800001a3a7fae */ /* 0x0003e80008121844 */
[----:B--2---:R2:W-:Y:S04]  /*17090*/  LDGSTS.E [R58+0x15880], [R54.64], P0 ;  /* 0x15880000363a7fae */ /* 0x0045e80008121844 */
[----:B------:R1:W-:Y:S01]  /*170a0*/  LDGSTS.E [R58+0x15c80], [R28.64], P0 ;  /* 0x15c800001c3a7fae */ /* 0x0003e20008121844 */
[----:B------:R-:W-:-:S03]  /*170b0*/  LOP3.LUT R252, R252, 0x1f, RZ, 0xc0, !PT ;  /* 0x0000001ffcfc7812 */ /* 0x000fc600078ec0ff */
[----:B------:R1:W-:Y:S01]  /*170c0*/  LDGSTS.E [R58+0x16080], [R30.64], P0 ;  /* 0x160800001e3a7fae */ /* 0x0003e20008121844 */
[----:B------:R-:W-:-:S03]  /*170d0*/  SHF.L.U32 R59, R252, 0x2, RZ ;  /* 0x00000002fc3b7819 */ /* 0x000fc600000006ff */
[----:B------:R-:W3:Y:S04]  /*170e0*/  LDL.64 R52, [R1+0x1170] ;  /* 0x0011700001347983 */ /* 0x000ee80000100a00 */
[----:B------:R1:W-:Y:S01]  /*170f0*/  LDGSTS.E [R58+0x16480], [R32.64], P0 ;  /* 0x16480000203a7fae */ /* 0x0003e20008121844 */
[----:B------:R-:W-:-:S03]  /*17100*/  LOP3.LUT R252, R59, 0x20, RZ, 0x3c, !PT ;  /* 0x000000203bfc7812 */ /* 0x000fc600078e3cff */
[----:B--2---:R-:W2:Y:S04]  /*17110*/  LDL.64 R54, [R1+0x1100] ;  /* 0x0011000001367983 */ /* 0x004ea80000100a00 */
        /* <DEDUP_REMOVED lines=17> */
[----:B------:R-:W2:Y:S04]  /*17230*/  LDL.64 R36, [R1+0x1078] ;  /* 0x0010780001247983 */ /* 0x000ea80000100a00 */
[----:B------:R-:W2:Y:S01]  /*17240*/  LDL.64 R38, [R1+0x1038] ;  /* 0x0010380001267983 */ /* 0x000ea20000100a00 */
[----:B------:R-:W-:-:S03]  /*17250*/  LOP3.LUT R58, R59, 0x30, RZ, 0x3c, !PT ;  /* 0x000000303b3a7812 */ /* 0x000fc600078e3cff */
[----:B------:R-:W2:Y:S04]  /*17260*/  LDL.64 R40, [R1+0xff8] ;  /* 0x000ff80001287983 */ /* 0x000ea80000100a00 */
[----:B------:R-:W2:Y:S04]  /*17270*/  LDL.64 R42, [R1+0xfb8] ;  /* 0x000fb800012a7983 */ /* 0x000ea80000100a00 */
[----:B------:R-:W2:Y:S04]  /*17280*/  LDL.64 R44, [R1+0xf78] ;  /* 0x000f7800012c7983 */ /* 0x000ea80000100a00 */
[----:B------:R-:W2:Y:S04]  /*17290*/  LDL.64 R46, [R1+0xe88] ;  /* 0x000e8800012e7983 */ /* 0x000ea80000100a00 */
[----:B------:R-:W2:Y:S04]  /*172a0*/  LDL.64 R48, [R1+0xe08] ;  /* 0x000e080001307983 */ /* 0x000ea80000100a00 */
[----:B------:R-:W2:Y:S04]  /*172b0*/  LDL.64 R50, [R1+0xd98] ;  /* 0x000d980001327983 */ /* 0x000ea80000100a00 */
[----:B----4-:R1:W-:Y:S04]  /*172c0*/  LDGSTS.E [R252+0x14d00], [R56.64], P0 ;  /* 0x14d0000038fc7fae */ /* 0x0103e80008121844 */
[----:B-1----:R-:W4:Y:S04]  /*172d0*/  LDL.64 R56, [R1+0x1858] ;  /* 0x0018580001387983 */ /* 0x002f280000100a00 */
[----:B---3--:R1:W-:Y:S04]  /*172e0*/  LDGSTS.E [R252+0x15100], [R60.64], P0 ;  /* 0x151000003cfc7fae */ /* 0x0083e80008121844 */
[----:B-1----:R-:W3:Y:S04]  /*172f0*/  LDL.64 R60, [R1+0x1818] ;  /* 0x00181800013c7983 */ /* 0x002ee80000100a00 */
[----:B------:R1:W-:Y:S04]  /*17300*/  LDGSTS.E [R252+0x15500], [R52.64], P0 ;  /* 0x1550000034fc7fae */ /* 0x0003e80008121844 */
[----:B--2---:R2:W-:Y:S04]  /*17310*/  LDGSTS.E [R252+0x15900], [R54.64], P0 ;  /* 0x1590000036fc7fae */ /* 0x0045e80008121844 */
[----:B------:R1:W-:Y:S04]  /*17320*/  LDGSTS.E [R252+0x15d00], [R6.64], P0 ;  /* 0x15d0000006fc7fae */ /* 0x0003e80008121844 */
[----:B------:R1:W-:Y:S04]  /*17330*/  LDGSTS.E [R252+0x16100], [R8.64], P0 ;  /* 0x1610000008fc7fae */ /* 0x0003e80008121844 */
[----:B------:R1:W-:Y:S04]  /*17340*/  LDGSTS.E [R252+0x16500], [R10.64], P0 ;  /* 0x165000000afc7fae */ /* 0x0003e80008121844 */
[----:B------:R1:W-:Y:S04]  /*17350*/  LDGSTS.E [R252+0x16900], [R12.64], P0 ;  /* 0x169000000cfc7fae */ /* 0x0003e80008121844 */
[----:B------:R1:W-:Y:S04]  /*17360*/  LDGSTS.E [R252+0x16d00], [R14.64], P0 ;  /* 0x16d000000efc7fae */ /* 0x0003e80008121844 */
[----:B------:R2:W-:Y:S04]  /*17370*/  LDGSTS.E [R252+0x17100], [R16.64], P0 ;  /* 0x1710000010fc7fae */ /* 0x0005e80008121844 */
[----:B------:R2:W-:Y:S04]  /*17380*/  LDGSTS.E [R252+0x17500], [R18.64], P0 ;  /* 0x1750000012fc7fae */ /* 0x0005e80008121844 */
[----:B-1----:R-:W3:Y:S04]  /*17390*/  LDL.64 R52, [R1+0x1850] ;  /* 0x0018500001347983 */ /* 0x002ee80000100a00 */
[----:B--2---:R-:W2:Y:S04]  /*173a0*/  LDL.64 R54, [R1+0x1810] ;  /* 0x0018100001367983 */ /* 0x004ea80000100a00 */
        /* <DEDUP_REMOVED lines=10> */
[----:B------:R-:W1:Y:S04]  /*17450*/  S2R R252, SR_TID.X ;  /* 0x0000000000fc7919 */ /* 0x000e680000002100 */
[----:B------:R-:W2:Y:S04]  /*17460*/  LDL.64 R22, [R1+0xd90] ;  /* 0x000d900001167983 */ /* 0x000ea80000100a00 */
[----:B----4-:R4:W-:Y:S04]  /*17470*/  LDGSTS.E [R58+0x14180], [R56.64], P0 ;  /* 0x14180000383a7fae */ /* 0x0109e80008121844 */
[----:B----4-:R-:W4:Y:S04]  /*17480*/  LDL.64 R56, [R1+0x17d8] ;  /* 0x0017d80001387983 */ /* 0x010f280000100a00 */
[----:B---3--:R3:W-:Y:S04]  /*17490*/  LDGSTS.E [R58+0x14580], [R60.64], P0 ;  /* 0x145800003c3a7fae */ /* 0x0087e80008121844 */
[----:B------:R1:W-:Y:S04]  /*174a0*/  LDGSTS.E [R58+0x14980], [R24.64], P0 ;  /* 0x14980000183a7fae */ /* 0x0003e80008121844 */
[----:B------:R1:W-:Y:S04]  /*174b0*/  LDGSTS.E [R58+0x14d80], [R26.64], P0 ;  /* 0x14d800001a3a7fae */ /* 0x0003e80008121844 */
[----:B---3--:R-:W3:Y:S04]  /*174c0*/  LDL.64 R60, [R1+0x17a0] ;  /* 0x0017a000013c7983 */ /* 0x008ee80000100a00 */
[----:B------:R1:W-:Y:S04]  /*174d0*/  LDGSTS.E [R58+0x15180], [R28.64], P0 ;  /* 0x151800001c3a7fae */ /* 0x0003e80008121844 */
[----:B------:R1:W-:Y:S04]  /*174e0*/  LDGSTS.E [R58+0x15580], [R30.64], P0 ;  /* 0x155800001e3a7fae */ /* 0x0003e80008121844 */
[----:B------:R1:W-:Y:S04]  /*174f0*/  LDGSTS.E [R58+0x15980], [R32.64], P0 ;  /* 0x15980000203a7fae */ /* 0x0003e80008121844 */
[----:B------:R1:W-:Y:S04]  /*17500*/  LDGSTS.E [R58+0x15d80], [R34.64], P0 ;  /* 0x15d80000223a7fae */ /* 0x0003e80008121844 */
[----:B------:R1:W-:Y:S04]  /*17510*/  LDGSTS.E [R58+0x16180], [R36.64], P0 ;  /* 0x16180000243a7fae */ /* 0x0003e80008121844 */
[----:B------:R1:W-:Y:S02]  /*17520*/  LDGSTS.E [R58+0x16580], [R38.64], P0 ;  /* 0x16580000263a7fae */ /* 0x0003e40008121844 */
[----:B-1----:R-:W-:-:S02]  /*17530*/  LOP3.LUT R252, R252, 0x1f, RZ, 0xc0, !PT ;  /* 0x0000001ffcfc7812 */ /* 0x002fc400078ec0ff */
[----:B------:R-:W3:Y:S04]  /*17540*/  LDL.64 R24, [R1+0x1848] ;  /* 0x0018480001187983 */ /* 0x000ee80000100a00 */
[----:B------:R-:W3:Y:S04]  /*17550*/  LDL.64 R26, [R1+0x1608] ;  /* 0x00160800011a7983 */ /* 0x000ee80000100a00 */
[----:B------:R-:W3:Y:S01]  /*17560*/  LDL.64 R38, [R1+0xe00] ;  /* 0x000e000001267983 */ /* 0x000ee20000100a00 */
[----:B------:R-:W-:-:S03]  /*17570*/  IMAD.SHL.U32 R59, R252, 0x4, RZ ;  /* 0x00000004fc3b7824 */ /* 0x000fc600078e00ff */
[----:B------:R-:W3:Y:S04]  /*17580*/  LDL.64 R28, [R1+0x1600] ;  /* 0x00160000011c7983 */ /* 0x000ee80000100a00 */
[----:B------:R-:W3:Y:S01]  /*17590*/  LDL.64 R30, [R1+0x15f8] ;  /* 0x0015f800011e7983 */ /* 0x000ee20000100a00 */
[----:B------:R-:W-:-:S03]  /*175a0*/  LOP3.LUT R252, R59, 0x40, RZ, 0x3c, !PT ;  /* 0x000000403bfc7812 */ /* 0x000fc600078e3cff */
[----:B------:R-:W3:Y:S04]  /*175b0*/  LDL.64 R32, [R1+0x11e8] ;  /* 0x0011e80001207983 */ /* 0x000ee80000100a00 */
[----:B------:R-:W3:Y:S04]  /*175c0*/  LDL.64 R34, [R1+0x1128] ;  /* 0x0011280001227983 */ /* 0x000ee80000100a00 */
        /* <DEDUP_REMOVED lines=9> */
[----:B--2---:R-:W2:Y:S04]  /*17660*/  LDL.64 R46, [R1+0xfe8] ;  /* 0x000fe800012e7983 */ /* 0x004ea80000100a00 */
[----:B------:R1:W-:Y:S04]  /*17670*/  LDGSTS.E [R58+0x17d80], [R50.64], P0 ;  /* 0x17d80000323a7fae */ /* 0x0003e80008121844 */
[----:B-1----:R-:W2:Y:S04]  /*17680*/  LDL.64 R48, [R1+0xfa8] ;  /* 0x000fa80001307983 */ /* 0x002ea80000100a00 */
[----:B------:R1:W-:Y:S04]  /*17690*/  LDGSTS.E [R252+0x14200], [R52.64], P0 ;  /* 0x1420000034fc7fae */ /* 0x0003e80008121844 */
[----:B------:R-:W2:Y:S04]  /*176a0*/  LDL.64 R50, [R1+0xf58] ;  /* 0x000f580001327983 */ /* 0x000ea80000100a00 */
[----:B------:R1:W-:Y:S04]  /*176b0*/  LDGSTS.E [R252+0x14600], [R54.64], P0 ;  /* 0x1460000036fc7fae */ /* 0x0003e80008121844 */
[----:B-1----:R-:W2:Y:S04]  /*176c0*/  LDL.64 R52, [R1+0xe58] ;  /* 0x000e580001347983 */ /* 0x002ea80000100a00 */
[----:B------:R-:W2:Y:S04]  /*176d0*/  LDL.64 R54, [R1+0xdd8] ;  /* 0x000dd80001367983 */ /* 0x000ea80000100a00 */
[----:B----4-:R1:W-:Y:S04]  /*176e0*/  LDGSTS.E [R252+0x14a00], [R56.64], P0 ;  /* 0x14a0000038fc7fae */ /* 0x0103e80008121844 */
[----:B-1----:R-:W4:Y:S04]  /*176f0*/  LDL.64 R56, [R1+0xd88] ;  /* 0x000d880001387983 */ /* 0x002f280000100a00 */
[----:B---3--:R1:W-:Y:S04]  /*17700*/  LDGSTS.E [R252+0x14e00], [R60.64], P0 ;  /* 0x14e000003cfc7fae */ /* 0x0083e80008121844 */
[----:B------:R3:W-:Y:S04]  /*17710*/  LDGSTS.E [R252+0x15200], [R2.64], P0 ;  /* 0x1520000002fc7fae */ /* 0x0007e80008121844 */
[----:B------:R3:W-:Y:S04]  /*17720*/  LDGSTS.E [R252+0x15600], [R4.64], P0 ;  /* 0x1560000004fc7fae */ /* 0x0007e80008121844 */
[----:B-1----:R-:W4:Y:S04]  /*17730*/  LDL.64 R60, [R1+0x1840] ;  /* 0x00184000013c7983 */ /* 0x002f280000100a00 */
        /* <DEDUP_REMOVED lines=9> */
[----:B------:R-:W-:-:S03]  /*177d0*/  LOP3.LUT R59, R59, 0x50, RZ, 0x3c, !PT ;  /* 0x000000503b3b7812 */ /* 0x000fc600078e3cff */
        /* <DEDUP_REMOVED lines=9> */
[----:B------:R1:W-:Y:S01]  /*17870*/  LDGSTS.E [R59+0x15e80], [R40.64], P0 ;  /* 0x15e80000283b7fae */ /* 0x0003e20008121844 */
[----:B---3--:R-:W-:-:S03]  /*17880*/  LOP3.LUT R252, R0, 0x60, RZ, 0x3c, !PT ;  /* 0x0000006000fc7812 */ /* 0x008fc600078e3cff */
[----:B------:R3:W-:Y:S04]  /*17890*/  LDGSTS.E [R59+0x16280], [R42.64], P0 ;  /* 0x162800002a3b7fae */ /* 0x0007e80008121844 */
[----:B------:R1:W-:Y:S04]  /*178a0*/  LDGSTS.E [R59+0x16680], [R44.64], P0 ;  /* 0x166800002c3b7fae */ /* 0x0003e80008121844 */
[----:B--2---:R2:W-:Y:S04]  /*178b0*/  LDGSTS.E [R59+0x16a80], [R46.64], P0 ;  /* 0x16a800002e3b7fae */ /* 0x0045e80008121844 */
[----:B------:R1:W-:Y:S04]  /*178c0*/  LDGSTS.E [R59+0x16e80], [R48.64], P0 ;  /* 0x16e80000303b7fae */ /* 0x0003e80008121844 */
[----:B------:R1:W-:Y:S04]  /*178d0*/  LDGSTS.E [R59+0x17280], [R50.64], P0 ;  /* 0x17280000323b7fae */ /* 0x0003e80008121844 */
[----:B--2---:R-:W2:Y:S04]  /*178e0*/  LDL.64 R46, [R1+0x1020] ;  /* 0x00102000012e7983 */ /* 0x004ea80000100a00 */
[----:B------:R3:W-:Y:S04]  /*178f0*/  LDGSTS.E [R59+0x17680], [R52.64], P0 ;  /* 0x17680000343b7fae */ /* 0x0007e80008121844 */
[----:B-1----:R-:W2:Y:S04]  /*17900*/  LDL.64 R50, [R1+0x10a0] ;  /* 0x0010a00001327983 */ /* 0x002ea80000100a00 */
[----:B------:R1:W-:Y:S04]  /*17910*/  LDGSTS.E [R59+0x17a80], [R54.64], P0 ;  /* 0x17a80000363b7fae */ /* 0x0003e80008121844 */
[----:B---3--:R-:W3:Y:S04]  /*17920*/  LDL.64 R52, [R1+0x10e0] ;  /* 0x0010e00001347983 */ /* 0x008ee80000100a00 */
[----:B------:R-:W2:Y:S04]  /*17930*/  LDL.64 R48, [R1+0x1060] ;  /* 0x0010600001307983 */ /* 0x000ea80000100a00 */
[----:B-1----:R-:W2:Y:S04]  /*17940*/  LDL.64 R54, [R1+0x1120] ;  /* 0x0011200001367983 */ /* 0x002ea80000100a00 */
        /* <DEDUP_REMOVED lines=23> */
[----:B------:R1:W-:Y:S04]  /*17ac0*/  LDGSTS.E [R252+0x14300], [R60.64], P0 ;  /* 0x143000003cfc7fae */ /* 0x0003e80008121844 */
[----:B------:R-:W2:Y:S04]  /*17ad0*/  LDL.64 R56, [R1+0x11e0] ;  /* 0x0011e00001387983 */ /* 0x000ea80000100a00 */
[----:B-1----:R-:W2:Y:S04]  /*17ae0*/  LDL.64 R60, [R1+0x17d0] ;  /* 0x0017d000013c7983 */ /* 0x002ea80000100a00 */
[----:B------:R1:W-:Y:S04]  /*17af0*/  LDGSTS.E [R252+0x14700], [R38.64], P0 ;  /* 0x1470000026fc7fae */ /* 0x0003e80008121844 */
[----:B-1----:R-:W3:Y:S01]  /*17b00*/  LDL.64 R38, [R1+0xe50] ;  /* 0x000e500001267983 */ /* 0x002ee20000100a00 */
[----:B------:R-:W-:-:S03]  /*17b10*/  LOP3.LUT R0, R0, 0x70, RZ, 0x3c, !PT ;  /* 0x0000007000007812 */ /* 0x000fc600078e3cff */
[----:B--2---:R1:W-:Y:S04]  /*17b20*/  LDGSTS.E [R252+0x14b00], [R60.64], P0 ;  /* 0x14b000003cfc7fae */ /* 0x0043e80008121844 */
[----:B----4-:R2:W-:Y:S04]  /*17b30*/  LDGSTS.E [R252+0x14f00], [R58.64], P0 ;  /* 0x14f000003afc7fae */ /* 0x0105e80008121844 */
[----:B------:R4:W-:Y:S04]  /*17b40*/  LDGSTS.E [R252+0x15300], [R56.64], P0 ;  /* 0x1530000038fc7fae */ /* 0x0009e80008121844 */
[----:B-1----:R1:W5:Y:S04]  /*17b50*/  LDL.LU.64 R60, [R1+0x24d0] ;  /* 0x0024d000013c7983 */ /* 0x0023680000300a00 */
[----:B--2---:R1:W5:Y:S04]  /*17b60*/  LDL.LU.64 R58, [R1+0x24c8] ;  /* 0x0024c800013a7983 */ /* 0x0043680000300a00 */
[----:B----4-:R1:W5:Y:S04]  /*17b70*/  LDL.LU.64 R56, [R1+0x24c0] ;  /* 0x0024c00001387983 */ /* 0x0103680000300a00 */
[----:B------:R2:W-:Y:S04]  /*17b80*/  LDGSTS.E [R252+0x15700], [R54.64], P0 ;  /* 0x1570000036fc7fae */ /* 0x0005e80008121844 */
[----:B---3--:R3:W-:Y:S04]  /*17b90*/  LDGSTS.E [R252+0x15b00], [R52.64], P0 ;  /* 0x15b0000034fc7fae */ /* 0x0087e80008121844 */
[----:B------:R4:W-:Y:S04]  /*17ba0*/  LDGSTS.E [R252+0x15f00], [R50.64], P0 ;  /* 0x15f0000032fc7fae */ /* 0x0009e80008121844 */
[----:B--2---:R1:W5:Y:S04]  /*17bb0*/  LDL.LU.64 R54, [R1+0x24b8] ;  /* 0x0024b80001367983 */ /* 0x0043680000300a00 */
[----:B---3--:R1:W5:Y:S04]  /*17bc0*/  LDL.LU.64 R52, [R1+0x24b0] ;  /* 0x0024b00001347983 */ /* 0x0083680000300a00 */
[----:B----4-:R1:W5:Y:S04]  /*17bd0*/  LDL.LU.64 R50, [R1+0x24a8] ;  /* 0x0024a80001327983 */ /* 0x0103680000300a00 */
[----:B------:R2:W-:Y:S04]  /*17be0*/  LDGSTS.E [R252+0x16300], [R48.64], P0 ;  /* 0x1630000030fc7fae */ /* 0x0005e80008121844 */
[----:B------:R3:W-:Y:S04]  /*17bf0*/  LDGSTS.E [R252+0x16700], [R46.64], P0 ;  /* 0x167000002efc7fae */ /* 0x0007e80008121844 */
        /* <DEDUP_REMOVED lines=45> */
[----:B----4-:R1:W5:Y:S01]  /*17ed0*/  LDL.LU.64 R2, [R1+0x23e8] ;  /* 0x0023e80001027983 */ /* 0x0103620000300a00 */
[----:B------:R-:W-:Y:S01]  /*17ee0*/  IMAD.MOV.U32 R252, RZ, RZ, c[0x0][0x188] ;  /* 0x00006200fffc7624 */ /* 0x000fe200078e00ff */
[----:B------:R-:W-:-:S02]  /*17ef0*/  ISETP.GE.AND P1, PT, R251, c[0x0][0x17c], PT ;  /* 0x00005f00fb007a0c */ /* 0x000fc40003f26270 */
[----:B------:R-:W0:Y:S01]  /*17f00*/  LDGDEPBAR ;  /* 0x00000000000079af */ /* 0x000e220000000000 */
[----:B------:R-:W-:Y:S01]  /*17f10*/  CS2R R248, SRZ ;  /* 0x0000000000f87805 */ /* 0x000fe2000001ff00 */
        /* <DEDUP_REMOVED lines=87> */
[----:B------:R-:W-:Y:S01]  /*18490*/  IMAD.SHL.U32 R252, R252, 0x20, RZ ;  /* 0x00000020fcfc7824 */ /* 0x000fe200078e00ff */
[----:B------:R-:W-:Y:S05]  /*184a0*/  @!P3 BRA `(.L_x_0) ;  /* 0x00032d000000b947 */ /* 0x000fea0003800000 */
[----:B-1----:R-:W2:Y:S04]  /*184b0*/  LDL.LU.64 R204, [R1+0x1718] ;  /* 0x0017180001cc7983 */ /* 0x002ea80000300a00 */
[----:B------:R-:W3:Y:S04]  /*184c0*/  LDL.LU.64 R206, [R1+0x1758] ;  /* 0x0017580001ce7983 */ /* 0x000ee80000300a00 */
[----:B------:R-:W4:Y:S04]  /*184d0*/  LDL.LU.64 R220, [R1+0x1760] ;  /* 0x0017600001dc7983 */ /* 0x000f280000300a00 */
[----:B------:R-:W4:Y:S04]  /*184e0*/  LDL.LU.64 R222, [R1+0x1768] ;  /* 0x0017680001de7983 */ /* 0x000f280000300a00 */
[----:B------:R-:W4:Y:S04]  /*184f0*/  LDL.LU.64 R224, [R1+0x1770] ;  /* 0x0017700001e07983 */ /* 0x000f280000300a00 */
[----:B------:R-:W4:Y:S04]  /*18500*/  LDL.LU.64 R226, [R1+0x1778] ;  /* 0x0017780001e27983 */ /* 0x000f280000300a00 */
[----:B------:R-:W4:Y:S04]  /*18510*/  LDL.LU.64 R240, [R1+0x1780] ;  /* 0x0017800001f07983 */ /* 0x000f280000300a00 */
[----:B------:R-:W4:Y:S01]  /*18520*/  LDL.LU.64 R242, [R1+0x1788] ;  /* 0x0017880001f27983 */ /* 0x000f220000300a00 */
[----:B--2---:R-:W-:-:S03]  /*18530*/  MOV R0, R205 ;  /* 0x000000cd00007202 */ /* 0x004fc60000000f00 */
[----:B------:R-:W-:Y:S04]  /*18540*/  STL [R1+0x1aac], R204 ;  /* 0x001aaccc01007387 */ /* 0x000fe80000100800 */
[----:B---3--:R-:W-:Y:S04]  /*18550*/  STL [R1+0x1ab4], R206 ;  /* 0x001ab4ce01007387 */ /* 0x008fe80000100800 */
[----:B------:R1:W-:Y:S04]  /*18560*/  STL [R1+0x1aa8], R0 ;  /* 0x001aa80001007387 */ /* 0x0003e80000100800 */
[----:B----4-:R-:W-:Y:S01]  /*18570*/  STL [R1+0x1abc], R220 ;  /* 0x001abcdc01007387 */ /* 0x010fe20000100800 */
[----:B-1----:R-:W-:-:S05]  /*18580*/  IMAD.MOV.U32 R0, RZ, RZ, R207 ;  /* 0x000000ffff007224 */ /* 0x002fca00078e00cf */
[----:B------:R1:W-:Y:S04]  /*18590*/  STL [R1+0x1ab0], R0 ;  /* 0x001ab00001007387 */ /* 0x0003e80000100800 */
[----:B------:R-:W-:Y:S01]  /*185a0*/  STL [R1+0x1ac4], R222 ;  /* 0x001ac4de01007387 */ /* 0x000fe20000100800 */
[----:B-1----:R-:W-:-:S05]  /*185b0*/  IMAD.MOV.U32 R0, RZ, RZ, R221 ;  /* 0x000000ffff007224 */ /* 0x002fca00078e00dd */
[----:B------:R1:W-:Y:S04]  /*185c0*/  STL [R1+0x1ab8], R0 ;  /* 0x001ab80001007387 */ /* 0x0003e80000100800 */
[----:B------:R-:W-:Y:S01]  /*185d0*/  STL [R1+0x1acc], R224 ;  /* 0x001acce001007387 */ /* 0x000fe20000100800 */
[----:B-1----:R-:W-:-:S05]  /*185e0*/  IMAD.MOV.U32 R0, RZ, RZ, R223 ;  /* 0x000000ffff007224 */ /* 0x002fca00078e00df */
[----:B------:R1:W-:Y:S04]  /*185f0*/  STL [R1+0x1ac0], R0 ;  /* 0x001ac00001007387 */ /* 0x0003e80000100800 */
[----:B------:R-:W-:Y:S01]  /*18600*/  STL [R1+0x1ad4], R226 ;  /* 0x001ad4e201007387 */ /* 0x000fe20000100800 */
[----:B-1----:R-:W-:-:S05]  /*18610*/  MOV R0, R225 ;  /* 0x000000e100007202 */ /* 0x002fca0000000f00 */
[----:B------:R1:W-:Y:S04]  /*18620*/  STL [R1+0x1ac8], R0 ;  /* 0x001ac80001007387 */ /* 0x0003e80000100800 */
[----:B------:R-:W-:Y:S01]  /*18630*/  STL [R1+0x1adc], R240 ;  /* 0x001adcf001007387 */ /* 0x000fe20000100800 */
[----:B-1----:R-:W-:-:S05]  /*18640*/  IMAD.MOV.U32 R0, RZ, RZ, R227 ;  /* 0x000000ffff007224 */ /* 0x002fca00078e00e3 */
[----:B------:R1:W-:Y:S04]  /*18650*/  STL [R1+0x1ad0], R0 ;  /* 0x001ad00001007387 */ /* 0x0003e80000100800 */
[----:B------:R-:W-:Y:S01]  /*18660*/  STL [R1+0x1ae4], R242 ;  /* 0x001ae4f201007387 */ /* 0x000fe20000100800 */
[----:B-1----:R-:W-:-:S05]  /*18670*/  IMAD.MOV.U32 R0, RZ, RZ, R241 ;  /* 0x000000ffff007224 */ /* 0x002fca00078e00f1 */
[----:B------:R1:W-:Y:S04]  /*18680*/  STL [R1+0x1ad8], R0 ;  /* 0x001ad80001007387 */ /* 0x0003e80000100800 */
[----:B-----5:R-:W-:Y:S01]  /*18690*/  STL [R1+0x1aec], R50 ;  /* 0x001aec3201007387 */ /* 0x020fe20000100800 */
[----:B-1----:R-:W-:-:S05]  /*186a0*/  IMAD.MOV.U32 R0, RZ, RZ, R243 ;  /* 0x000000ffff007224 */ /* 0x002fca00078e00f3 */
[----:B------:R1:W-:Y:S04]  /*186b0*/  STL [R1+0x1ae0], R0 ;  /* 0x001ae00001007387 */ /* 0x0003e80000100800 */
[----:B------:R-:W-:Y:S04]  /*186c0*/  STL [R1+0x1ae8], R51 ;  /* 0x001ae83301007387 */ /* 0x000fe80000100800 */
        /* <DEDUP_REMOVED lines=24> */
[----:B------:R-:W2:Y:S04]  /*18850*/  LDL.LU.64 R202, [R1+0x1258] ;  /* 0x0012580001ca7983 */ /* 0x000ea80000300a00 */
[----:B------:R-:W-:Y:S04]  /*18860*/  STL [R1+0x1b54], R28 ;  /* 0x001b541c01007387 */ /* 0x000fe80000100800 */
[----:B------:R-:W-:Y:S04]  /*18870*/  STL [R1+0x1b50], R29 ;  /* 0x001b501d01007387 */ /* 0x000fe80000100800 */
[----:B------:R-:W-:Y:S04]  /*18880*/  STL [R1+0x1b5c], R30 ;  /* 0x001b5c1e01007387 */ /* 0x000fe80000100800 */
[----:B------:R-:W3:Y:S04]  /*18890*/  LDL.LU.64 R204, [R1+0x1260] ;  /* 0x0012600001cc7983 */ /* 0x000ee80000300a00 */
[----:B------:R-:W-:Y:S04]  /*188a0*/  STL [R1+0x1b58], R31 ;  /* 0x001b581f01007387 */ /* 0x000fe80000100800 */
[----:B------:R-:W-:Y:S04]  /*188b0*/  STL [R1+0x1b64], R32 ;  /* 0x001b642001007387 */ /* 0x000fe80000100800 */
[----:B------:R-:W-:Y:S04]  /*188c0*/  STL [R1+0x1b60], R33 ;  /* 0x001b602101007387 */ /* 0x000fe80000100800 */
[----:B------:R-:W4:Y:S04]  /*188d0*/  LDL.LU.64 R206, [R1+0x1268] ;  /* 0x0012680001ce7983 */ /* 0x000f280000300a00 */
[----:B------:R-:W-:Y:S04]  /*188e0*/  STL [R1+0x1b6c], R2 ;  /* 0x001b6c0201007387 */ /* 0x000fe80000100800 */
[----:B------:R-:W-:Y:S04]  /*188f0*/  STL [R1+0x1b68], R3 ;  /* 0x001b680301007387 */ /* 0x000fe80000100800 */
[----:B------:R-:W-:Y:S04]  /*18900*/  STL [R1+0x1b74], R4 ;  /* 0x001b740401007387 */ /* 0x000fe80000100800 */
[----:B------:R-:W4:Y:S04]  /*18910*/  LDL.LU.64 R220, [R1+0x1270] ;  /* 0x0012700001dc7983 */ /* 0x000f280000300a00 */
        /* <DEDUP_REMOVED lines=18> */
[----:B--2---:R-:W-:Y:S01]  /*18a40*/  STL [R1+0x1bac], R202 ;  /* 0x001bacca01007387 */ /* 0x004fe20000100800 */
[----:B-1----:R-:W-:-:S03]  /*18a50*/  MOV R0, R203 ;  /* 0x000000cb00007202 */ /* 0x002fc60000000f00 */
[----:B------:R-:W2:Y:S04]  /*18a60*/  LDL.LU.64 R192, [R1+0x1140] ;  /* 0x0011400001c07983 */ /* 0x000ea80000300a00 */
[----:B------:R-:W2:Y:S04]  /*18a70*/  LDL.LU.64 R194, [R1+0x1148] ;  /* 0x0011480001c27983 */ /* 0x000ea80000300a00 */
[----:B------:R1:W-:Y:S04]  /*18a80*/  STL [R1+0x1ba8], R0 ;  /* 0x001ba80001007387 */ /* 0x0003e80000100800 */
[----:B---3--:R-:W-:Y:S04]  /*18a90*/  STL [R1+0x1bb4], R204 ;  /* 0x001bb4cc01007387 */ /* 0x008fe80000100800 */
[----:B------:R-:W3:Y:S01]  /*18aa0*/  LDL.LU.64 R196, [R1+0x1158] ;  /* 0x0011580001c47983 */ /* 0x000ee20000300a00 */
[----:B-1----:R-:W-:-:S03]  /*18ab0*/  IMAD.MOV.U32 R0, RZ, RZ, R205 ;  /* 0x000000ffff007224 */ /* 0x002fc600078e00cd */
[----:B------:R-:W3:Y:S04]  /*18ac0*/  LDL.LU.64 R198, [R1+0x1160] ;  /* 0x0011600001c67983 */ /* 0x000ee80000300a00 */
[----:B------:R1:W-:Y:S04]  /*18ad0*/  STL [R1+0x1bb0], R0 ;  /* 0x001bb00001007387 */ /* 0x0003e80000100800 */
[----:B----4-:R-:W-:Y:S04]  /*18ae0*/  STL [R1+0x1bbc], R206 ;  /* 0x001bbcce01007387 */ /* 0x010fe80000100800 */
[----:B------:R-:W4:Y:S01]  /*18af0*/  LDL.LU.64 R200, [R1+0x1168] ;  /* 0x0011680001c87983 */ /* 0x000f220000300a00 */
[----:B-1----:R-:W-:-:S03]  /*18b00*/  IMAD.MOV.U32 R0, RZ, RZ, R207 ;  /* 0x000000ffff007224 */ /* 0x002fc600078e00cf */
[----:B------:R-:W4:Y:S04]  /*18b10*/  LDL.LU.64 R202, [R1+0x1178] ;  /* 0x0011780001ca7983 */ /* 0x000f280000300a00 */
[----:B------:R1:W-:Y:S04]  /*18b20*/  STL [R1+0x1bb8], R0 ;  /* 0x001bb80001007387 */ /* 0x0003e80000100800 */
[----:B------:R-:W-:Y:S04]  /*18b30*/  STL [R1+0x1bc4], R220 ;  /* 0x001bc4dc01007387 */ /* 0x000fe80000100800 */
[----:B------:R-:W4:Y:S01]  /*18b40*/  LDL.LU.64 R204, [R1+0x1180] ;  /* 0x0011800001cc7983 */ /* 0x000f220000300a00 */
[----:B-1----:R-:W-:-:S03]  /*18b50*/  IMAD.MOV.U32 R0, RZ, RZ, R221 ;  /* 0x000000ffff007224 */ /* 0x002fc600078e00dd */
[----:B------:R-:W-:Y:S04]  /*18b60*/  STL [R1+0x1bcc], R222 ;  /* 0x001bccde01007387 */ /* 0x000fe80000100800 */
[----:B------:R1:W-:Y:S04]  /*18b70*/  STL [R1+0x1bc0], R0 ;  /* 0x001bc00001007387 */ /* 0x0003e80000100800 */
[----:B------:R-:W4:Y:S01]  /*18b80*/  LDL.LU.64 R206, [R1+0x3c0] ;  /* 0x0003c00001ce7983 */ /* 0x000f220000300a00 */
[----:B-1----:R-:W-:-:S05]  /*18b90*/  MOV R0, R223 ;  /* 0x000000df00007202 */ /* 0x002fca0000000f00 */
[----:B------:R1:W-:Y:S04]  /*18ba0*/  STL [R1+0x1bc8], R0 ;  /* 0x001bc80001007387 */ /* 0x0003e80000100800 */
[----:B------:R1:W-:Y:S04]  /*18bb0*/  STL [R1+0x1bd4], R240 ;  /* 0x001bd4f001007387 */ /* 0x0003e80000100800 */
[----:B------:R-:W4:Y:S01]  /*18bc0*/  LDL.LU.64 R220, [R1+0x3c8] ;  /* 0x0003c80001dc7983 */ /* 0x000f220000300a00 */
[----:B-1----:R-:W-:-:S03]  /*18bd0*/  IMAD.MOV.U32 R0, RZ, RZ, R241 ;  /* 0x000000ffff007224 */ /* 0x002fc600078e00f1 */
[----:B------:R-:W4:Y:S04]  /*18be0*/  LDL.LU.64 R222, [R1+0x450] ;  /* 0x0004500001de7983 */ /* 0x000f280000300a00 */
[----:B------:R1:W-:Y:S04]  /*18bf0*/  STL [R1+0x1bd0], R0 ;  /* 0x001bd00001007387 */ /* 0x0003e80000100800 */
[----:B------:R1:W-:Y:S04]  /*18c00*/  STL [R1+0x1bdc], R224 ;  /* 0x001bdce001007387 */ /* 0x0003e80000100800 */
[----:B------:R-:W4:Y:S01]  /*18c10*/  LDL.LU.64 R240, [R1+0x458] ;  /* 0x0004580001f07983 */ /* 0x000f220000300a00 */
[----:B-1----:R-:W-:-:S03]  /*18c20*/  IMAD.MOV.U32 R0, RZ, RZ, R225 ;  /* 0x000000ffff007224 */ /* 0x002fc600078e00e1 */
[----:B------:R-:W4:Y:S04]  /*18c30*/  LDL.LU.64 R224, [R1+0x460] ;  /* 0x0004600001e07983 */ /* 0x000f280000300a00 */
[----:B------:R1:W-:Y:S04]  /*18c40*/  STL [R1+0x1bd8], R0 ;  /* 0x001bd80001007387 */ /* 0x0003e80000100800 */
[----:B------:R1:W-:Y:S02]  /*18c50*/  STL [R1+0x1be4], R226 ;  /* 0x001be4e201007387 */ /* 0x0003e40000100800 */
[----:B-1----:R-:W-:-:S02]  /*18c60*/  IMAD.MOV.U32 R0, RZ, RZ, R227 ;  /* 0x000000ffff007224 */ /* 0x002fc400078e00e3 */
[----:B------:R-:W4:Y:S04]  /*18c70*/  LDL.LU.64 R226, [R1+0x468] ;  /* 0x0004680001e27983 */ /* 0x000f280000300a00 */
[----:B------:R1:W-:Y:S04]  /*18c80*/  STL [R1+0x1be0], R0 ;  /* 0x001be00001007387 */ /* 0x0003e80000100800 */
[----:B------:R1:W-:Y:S02]  /*18c90*/  STL [R1+0x1bec], R242 ;  /* 0x001becf201007387 */ /* 0x0003e40000100800 */
[----:B-1----:R-:W-:-:S02]  /*18ca0*/  MOV R0, R243 ;  /* 0x000000f300007202 */ /* 0x002fc40000000f00 */
[----:B------:R-:W4:Y:S04]  /*18cb0*/  LDL.LU.64 R242, [R1+0x580] ;  /* 0x0005800001f27983 */ /* 0x000f280000300a00 */
[----:B------:R2:W-:Y:S02]  /*18cc0*/  STL [R1+0x1be8], R0 ;  /* 0x001be80001007387 */ /* 0x0005e40000100800 */
[----:B--2---:R-:W-:Y:S02]  /*18cd0*/  IMAD.MOV.U32 R0, RZ, RZ, R193 ;  /* 0x000000ffff007224 */ /* 0x004fe400078e00c1 */
[----:B------:R-:W-:Y:S04]  /*18ce0*/  STL [R1+0x1bf4], R192 ;  /* 0x001bf4c001007387 */ /* 0x000fe80000100800 */
[----:B------:R-:W-:Y:S04]  /*18cf0*/  STL [R1+0x1bfc], R194 ;  /* 0x001bfcc201007387 */ /* 0x000fe80000100800 */
[----:B------:R1:W-:Y:S02]  /*18d00*/  STL [R1+0x1bf0], R0 ;  /* 0x001bf00001007387 */ /* 0x0003e40000100800 */
[----:B-1----:R-:W-:-:S02]  /*18d10*/  IMAD.MOV.U32 R0, RZ, RZ, R195 ;  /* 0x000000ffff007224 */ /* 0x002fc400078e00c3 */
[----:B---3--:R-:W-:Y:S04]  /*18d20*/  STL [R1+0x1c04], R196 ;  /* 0x001c04c401007387 */ /* 0x008fe80000100800 */
[----:B------:R1:W-:Y:S04]  /*18d30*/  STL [R1+0x1bf8], R0 ;  /* 0x001bf80001007387 */ /* 0x0003e80000100800 */
[----:B------:R-:W-:Y:S01]  /*18d40*/  STL [R1+0x1c0c], R198 ;  /* 0x001c0cc601007387 */ /* 0x000fe20000100800 */
[----:B-1----:R-:W-:-:S05]  /*18d50*/  IMAD.MOV.U32 R0, RZ, RZ, R197 ;  /* 0x000000ffff007224 */ /* 0x002fca00078e00c5 */
[----:B------:R1:W-:Y:S04]  /*18d60*/  STL [R1+0x1c00], R0 ;  /* 0x001c000001007387 */ /* 0x0003e80000100800 */
[----:B----4-:R-:W-:Y:S01]  /*18d70*/  STL [R1+0x1c14], R200 ;  /* 0x001c14c801007387 */ /* 0x010fe20000100800 */
        /* <DEDUP_REMOVED lines=12> */
[----:B-1----:R-:W-:-:S03]  /*18e40*/  MOV R0, R207 ;  /* 0x000000cf00007202 */ /* 0x002fc60000000f00 */
[----:B------:R-:W-:Y:S04]  /*18e50*/  STL [R1+0x1c34], R206 ;  /* 0x001c34ce01007387 */ /* 0x000fe80000100800 */
[----:B------:R-:W-:Y:S04]  /*18e60*/  STL [R1+0x1c3c], R220 ;  /* 0x001c3cdc01007387 */ /* 0x000fe80000100800 */
        /* <DEDUP_REMOVED lines=10> */
[----:B------:R-:W2:Y:S01]  /*18f10*/  LDL.LU.64 R240, [R1+0x1320] ;  /* 0x0013200001f07983 */ /* 0x000ea20000300a00 */
[----:B-1----:R-:W-:-:S03]  /*18f20*/  MOV R0, R225 ;  /* 0x000000e100007202 */ /* 0x002fc60000000f00 */
[----:B------:R-:W-:Y:S04]  /*18f30*/  STL [R1+0x1c5c], R226 ;  /* 0x001c5ce201007387 */ /* 0x000fe80000100800 */
[----:B------:R1:W-:Y:S04]  /*18f40*/  STL [R1+0x1c50], R0 ;  /* 0x001c500001007387 */ /* 0x0003e80000100800 */
[----:B------:R-:W3:Y:S01]  /*18f50*/  LDL.LU.64 R200, [R1+0x1328] ;  /* 0x0013280001c87983 */ /* 0x000ee20000300a00 */
[----:B-1----:R-:W-:-:S03]  /*18f60*/  IMAD.MOV.U32 R0, RZ, RZ, R227 ;  /* 0x000000ffff007224 */ /* 0x002fc600078e00e3 */
[----:B------:R-:W-:Y:S04]  /*18f70*/  STL [R1+0x1c64], R242 ;  /* 0x001c64f201007387 */ /* 0x000fe80000100800 */
[----:B------:R1:W-:Y:S04]  /*18f80*/  STL [R1+0x1c58], R0 ;  /* 0x001c580001007387 */ /* 0x0003e80000100800 */
[----:B------:R-:W4:Y:S01]  /*18f90*/  LDL.LU.64 R202, [R1+0x1330] ;  /* 0x0013300001ca7983 */ /* 0x000f220000300a00 */
[----:B-1----:R-:W-:-:S03]  /*18fa0*/  IMAD.MOV.U32 R0, RZ, RZ, R243 ;  /* 0x000000ffff007224 */ /* 0x002fc600078e00f3 */
[----:B------:R-:W-:Y:S04]  /*18fb0*/  STL [R1+0x1c6c], R34 ;  /* 0x001c6c2201007387 */ /* 0x000fe80000100800 */
[----:B------:R2:W-:Y:S04]  /*18fc0*/  STL [R1+0x1c60], R0 ;  /* 0x001c600001007387 */ /* 0x0005e80000100800 */
        /* <DEDUP_REMOVED lines=21> */
[----:B------:R-:W4:Y:S01]  /*19120*/  LDL.LU.64 R226, [R1+0x12a0] ;  /* 0x0012a00001e27983 */ /* 0x000f220000300a00 */
[----:B--2---:R-:W-:-:S03]  /*19130*/  IMAD.MOV.U32 R0, RZ, RZ, R241 ;  /* 0x000000ffff007224 */ /* 0x004fc600078e00f1 */
[----:B------:R1:W-:Y:S04]  /*19140*/  STL [R1+0x1cac], R240 ;  /* 0x001cacf001007387 */ /* 0x0003e80000100800 */
[----:B-1----:R-:W2:Y:S04]  /*19150*/  LDL.LU.64 R240, [R1+0x12a8] ;  /* 0x0012a80001f07983 */ /* 0x002ea80000300a00 */
[----:B------:R1:W-:Y:S04]  /*19160*/  STL [R1+0x1ca8], R0 ;  /* 0x001ca80001007387 */ /* 0x0003e80000100800 */
[----:B---3--:R-:W-:Y:S04]  /*19170*/  STL [R1+0x1cb4], R200 ;  /* 0x001cb4c801007387 */ /* 0x008fe80000100800 */
[----:B------:R-:W3:Y:S01]  /*19180*/  LDL.LU.64 R194, [R1+0x12b0] ;  /* 0x0012b00001c27983 */ /* 0x000ee20000300a00 */
[----:B-1----:R-:W-:-:S05]  /*19190*/  MOV R0, R201 ;  /* 0x000000c900007202 */ /* 0x002fca0000000f00 */
[----:B------:R1:W-:Y:S04]  /*191a0*/  STL [R1+0x1cb0], R0 ;  /* 0x001cb00001007387 */ /* 0x0003e80000100800 */
[----:B----4-:R-:W-:Y:S04]  /*191b0*/  STL [R1+0x1cbc], R202 ;  /* 0x001cbcca01007387 */ /* 0x010fe80000100800 */
        /* <DEDUP_REMOVED lines=15> */
[----:B-1----:R-:W-:-:S02]  /*192b0*/  MOV R0, R221 ;  /* 0x000000dd00007202 */ /* 0x002fc40000000f00 */
[----:B------:R-:W4:Y:S04]  /*192c0*/  LDL.LU.64 R220, [R1+0x11a0] ;  /* 0x0011a00001dc7983 */ /* 0x000f280000300a00 */
[----:B------:R1:W-:Y:S04]  /*192d0*/  STL [R1+0x1cd0], R0 ;  /* 0x001cd00001007387 */ /* 0x0003e80000100800 */
[----:B------:R1:W-:Y:S02]  /*192e0*/  STL [R1+0x1cdc], R222 ;  /* 0x001cdcde01007387 */ /* 0x0003e40000100800 */
[----:B-1----:R-:W-:-:S02]  /*192f0*/  IMAD.MOV.U32 R0, RZ, RZ, R223 ;  /* 0x000000ffff007224 */ /* 0x002fc400078e00df */
        /* <DEDUP_REMOVED lines=15> */
[----:B------:R1:W-:Y:S04]  /*193f0*/  STL [R1+0x1cfc], R240 ;  /* 0x001cfcf001007387 */ /* 0x0003e80000100800 */
[----:B-1----:R-:W2:Y:S04]  /*19400*/  LDL.LU.64 R240, [R1+0x11d8] ;  /* 0x0011d80001f07983 */ /* 0x002ea80000300a00 */
[----:B------:R1:W-:Y:S04]  /*19410*/  STL [R1+0x1cf8], R0 ;  /* 0x001cf80001007387 */ /* 0x0003e80000100800 */
[----:B---3--:R-:W-:Y:S01]  /*19420*/  STL [R1+0x1d04], R194 ;  /* 0x001d04c201007387 */ /* 0x008fe20000100800 */
[----:B-1----:R-:W-:-:S03]  /*19430*/  IMAD.MOV.U32 R0, RZ, RZ, R195 ;  /* 0x000000ffff007224 */ /* 0x002fc600078e00c3 */
[----:B----4-:R-:W-:Y:S04]  /*19440*/  STL [R1+0x1d0c], R196 ;  /* 0x001d0cc401007387 */ /* 0x010fe80000100800 */
        /* <DEDUP_REMOVED lines=16> */
[----:B------:R-:W3:Y:S01]  /*19550*/  LDL.LU.64 R198, [R1+0x588] ;  /* 0x0005880001c67983 */ /* 0x000ee20000300a00 */
[----:B-1----:R-:W-:-:S05]  /*19560*/  MOV R0, R207 ;  /* 0x000000cf00007202 */ /* 0x002fca0000000f00 */
[----:B------:R1:W-:Y:S04]  /*19570*/  STL [R1+0x1d30], R0 ;  /* 0x001d300001007387 */ /* 0x0003e80000100800 */
[----:B------:R4:W-:Y:S04]  /*19580*/  STL [R1+0x1d3c], R220 ;  /* 0x001d3cdc01007387 */ /* 0x0009e80000100800 */
[----:B------:R-:W3:Y:S01]  /*19590*/  LDL.LU.64 R200, [R1+0x590] ;  /* 0x0005900001c87983 */ /* 0x000ee20000300a00 */
[----:B-1----:R-:W-:-:S05]  /*195a0*/  IMAD.MOV.U32 R0, RZ, RZ, R221 ;  /* 0x000000ffff007224 */ /* 0x002fca00078e00dd */
[----:B------:R1:W-:Y:S04]  /*195b0*/  STL [R1+0x1d38], R0 ;  /* 0x001d380001007387 */ /* 0x0003e80000100800 */
[----:B------:R4:W-:Y:S04]  /*195c0*/  STL [R1+0x1d44], R222 ;  /* 0x001d44de01007387 */ /* 0x0009e80000100800 */
[----:B----4-:R-:W4:Y:S01]  /*195d0*/  LDL.LU.64 R220, [R1+0x598] ;  /* 0x0005980001dc7983 */ /* 0x010f220000300a00 */
[----:B-1----:R-:W-:-:S05]  /*195e0*/  IMAD.MOV.U32 R0, RZ, RZ, R223 ;  /* 0x000000ffff007224 */ /* 0x002fca00078e00df */
[----:B------:R1:W-:Y:S04]  /*195f0*/  STL [R1+0x1d40], R0 ;  /* 0x001d400001007387 */ /* 0x0003e80000100800 */
[----:B------:R-:W-:Y:S04]  /*19600*/  STL [R1+0x1d4c], R224 ;  /* 0x001d4ce001007387 */ /* 0x000fe80000100800 */
[----:B------:R-:W4:Y:S01]  /*19610*/  LDL.LU.64 R222, [R1+0x5c0] ;  /* 0x0005c00001de7983 */ /* 0x000f220000300a00 */
[----:B-1----:R-:W-:-:S05]  /*19620*/  IMAD.MOV.U32 R0, RZ, RZ, R225 ;  /* 0x000000ffff007224 */ /* 0x002fca00078e00e1 */
[----:B------:R1:W-:Y:S04]  /*19630*/  STL [R1+0x1d48], R0 ;  /* 0x001d480001007387 */ /* 0x0003e80000100800 */
[----:B------:R1:W-:Y:S02]  /*19640*/  STL [R1+0x1d54], R242 ;  /* 0x001d54f201007387 */ /* 0x0003e40000100800 */
[----:B-1----:R-:W-:Y:S02]  /*19650*/  MOV R0, R243 ;  /* 0x000000f300007202 */ /* 0x002fe40000000f00 */
[----:B------:R-:W4:Y:S04]  /*19660*/  LDL.LU.64 R242, [R1+0x13e0] ;  /* 0x0013e00001f27983 */ /* 0x000f280000300a00 */
[----:B------:R1:W-:Y:S04]  /*19670*/  STL [R1+0x1d50], R0 ;  /* 0x001d500001007387 */ /* 0x0003e80000100800 */
[----:B------:R-:W-:Y:S04]  /*19680*/  STL [R1+0x1d5c], R226 ;  /* 0x001d5ce201007387 */ /* 0x000fe80000100800 */
[----:B------:R-:W4:Y:S01]  /*19690*/  LDL.LU.64 R224, [R1+0x13e8] ;  /* 0x0013e80001e07983 */ /* 0x000f220000300a00 */
[----:B-1----:R-:W-:-:S05]  /*196a0*/  IMAD.MOV.U32 R0, RZ, RZ, R227 ;  /* 0x000000ffff007224 */ /* 0x002fca00078e00e3 */
[----:B------:R2:W-:Y:S02]  /*196b0*/  STL [R1+0x1d58], R0 ;  /* 0x001d580001007387 */ /* 0x0005e40000100800 */
[----:B--2---:R-:W-:Y:S02]  /*196c0*/  IMAD.MOV.U32 R0, RZ, RZ, R241 ;  /* 0x000000ffff007224 */ /* 0x004fe400078e00f1 */
[----:B------:R1:W-:Y:S04]  /*196d0*/  STL [R1+0x1d64], R240 ;  /* 0x001d64f001007387 */ /* 0x0003e80000100800 */
[----:B------:R-:W2:Y:S04]  /*196e0*/  LDL.LU.64 R202, [R1+0x13f0] ;  /* 0x0013f00001ca7983 */ /* 0x000ea80000300a00 */
[----:B------:R1:W-:Y:S04]  /*196f0*/  STL [R1+0x1d60], R0 ;  /* 0x001d600001007387 */ /* 0x0003e80000100800 */
[----:B------:R-:W-:Y:S04]  /*19700*/  STL [R1+0x1d6c], R232 ;  /* 0x001d6ce801007387 */ /* 0x000fe80000100800 */
[----:B------:R-:W-:Y:S04]  /*19710*/  STL [R1+0x1d68], R233 ;  /* 0x001d68e901007387 */ /* 0x000fe80000100800 */
[----:B------:R-:W2:Y:S04]  /*19720*/  LDL.LU.64 R226, [R1+0x13f8] ;  /* 0x0013f80001e27983 */ /* 0x000ea80000300a00 */
[----:B------:R-:W-:Y:S04]  /*19730*/  STL [R1+0x1d74], R234 ;  /* 0x001d74ea01007387 */ /* 0x000fe80000100800 */
[----:B------:R-:W-:Y:S04]  /*19740*/  STL [R1+0x1d70], R235 ;  /* 0x001d70eb01007387 */ /* 0x000fe80000100800 */
[----:B-1----:R-:W2:Y:S04]  /*19750*/  LDL.LU.64 R240, [R1+0x1400] ;  /* 0x0014000001f07983 */ /* 0x002ea80000300a00 */
[----:B------:R-:W-:Y:S04]  /*19760*/  STL [R1+0x1d7c], R236 ;  /* 0x001d7cec01007387 */ /* 0x000fe80000100800 */
[----:B------:R-:W-:Y:S04]  /*19770*/  STL [R1+0x1d78], R237 ;  /* 0x001d78ed01007387 */ /* 0x000fe80000100800 */
[----:B------:R-:W2:Y:S04]  /*19780*/  LDL.LU.64 R204, [R1+0x1408] ;  /* 0x0014080001cc7983 */ /* 0x000ea80000300a00 */
[----:B------:R-:W-:Y:S04]  /*19790*/  STL [R1+0x1d84], R238 ;  /* 0x001d84ee01007387 */ /* 0x000fe80000100800 */
[----:B------:R-:W-:Y:S04]  /*197a0*/  STL [R1+0x1d80], R239 ;  /* 0x001d80ef01007387 */ /* 0x000fe80000100800 */
[----:B------:R-:W2:Y:S04]  /*197b0*/  LDL.LU.64 R206, [R1+0x1410] ;  /* 0x0014100001ce7983 */ /* 0x000ea80000300a00 */
[----:B---3--:R1:W-:Y:S01]  /*197c0*/  STL [R1+0x1d8c], R198 ;  /* 0x001d8cc601007387 */ /* 0x0083e20000100800 */
[----:B------:R-:W-:-:S03]  /*197d0*/  IMAD.MOV.U32 R0, RZ, RZ, R199 ;  /* 0x000000ffff007224 */ /* 0x000fc600078e00c7 */
[----:B-1----:R-:W3:Y:S04]  /*197e0*/  LDL.LU.64 R198, [R1+0x1418] ;  /* 0x0014180001c67983 */ /* 0x002ee80000300a00 */
[----:B------:R1:W-:Y:S04]  /*197f0*/  STL [R1+0x1d88], R0 ;  /* 0x001d880001007387 */ /* 0x0003e80000100800 */
[----:B------:R1:W-:Y:S02]  /*19800*/  STL [R1+0x1d94], R200 ;  /* 0x001d94c801007387 */ /* 0x0003e40000100800 */
[----:B-1----:R-:W-:-:S02]  /*19810*/  MOV R0, R201 ;  /* 0x000000c900007202 */ /* 0x002fc40000000f00 */
[----:B------:R-:W3:Y:S04]  /*19820*/  LDL.LU.64 R200, [R1+0x1360] ;  /* 0x0013600001c87983 */ /* 0x000ee80000300a00 */
[----:B------:R1:W-:Y:S04]  /*19830*/  STL [R1+0x1d90], R0 ;  /* 0x001d900001007387 */ /* 0x0003e80000100800 */
[----:B----4-:R4:W-:Y:S01]  /*19840*/  STL [R1+0x1d9c], R220 ;  /* 0x001d9cdc01007387 */ /* 0x0109e20000100800 */
[----:B-1----:R-:W-:-:S03]  /*19850*/  IMAD.MOV.U32 R0, RZ, RZ, R221 ;  /* 0x000000ffff007224 */ /* 0x002fc600078e00dd */
[----:B----4-:R-:W4:Y:S04]  /*19860*/  LDL.LU.64 R220, [R1+0x1368] ;  /* 0x0013680001dc7983 */ /* 0x010f280000300a00 */
        /* <DEDUP_REMOVED lines=12> */
[----:B------:R1:W-:Y:S04]  /*19930*/  STL [R1+0x1db0], R0 ;  /* 0x001db00001007387 */ /* 0x0003e80000100800 */
[----:B--2---:R2:W-:Y:S01]  /*19940*/  STL [R1+0x1dbc], R202 ;  /* 0x001dbcca01007387 */ /* 0x0045e20000100800 */
[----:B-1----:R-:W-:-:S03]  /*19950*/  IMAD.MOV.U32 R0, RZ, RZ, R203 ;  /* 0x000000ffff007224 */ /* 0x002fc600078e00cb */
[----:B--2---:R-:W2:Y:S04]  /*19960*/  LDL.LU.64 R202, [R1+0x1388] ;  /* 0x0013880001ca7983 */ /* 0x004ea80000300a00 */
[----:B------:R1:W-:Y:S04]  /*19970*/  STL [R1+0x1db8], R0 ;  /* 0x001db80001007387 */ /* 0x0003e80000100800 */
[----:B------:R1:W-:Y:S02]  /*19980*/  STL [R1+0x1dc4], R226 ;  /* 0x001dc4e201007387 */ /* 0x0003e40000100800 */
[----:B-1----:R-:W-:-:S02]  /*19990*/  IMAD.MOV.U32 R0, RZ, RZ, R227 ;  /* 0x000000ffff007224 */ /* 0x002fc400078e00e3 */
[----:B------:R-:W2:Y:S04]  /*199a0*/  LDL.LU.64 R226, [R1+0x1390] ;  /* 0x0013900001e27983 */ /* 0x000ea80000300a00 */
[----:B------:R1:W-:Y:S04]  /*199b0*/  STL [R1+0x1dc0], R0 ;  /* 0x001dc00001007387 */ /* 0x0003e80000100800 */
[----:B------:R1:W-:Y:S02]  /*199c0*/  STL [R1+0x1dcc], R240 ;  /* 0x001dccf001007387 */ /* 0x0003e40000100800 */
[----:B-1----:R-:W-:-:S02]  /*199d0*/  IMAD.MOV.U32 R0, RZ, RZ, R241 ;  /* 0x000000ffff007224 */ /* 0x002fc400078e00f1 */
[----:B------:R-:W2:Y:S04]  /*199e0*/  LDL.LU.64 R240, [R1+0x1398] ;  /* 0x0013980001f07983 */ /* 0x000ea80000300a00 */
[----:B------:R1:W-:Y:S04]  /*199f0*/  STL [R1+0x1dc8], R0 ;  /* 0x001dc80001007387 */ /* 0x0003e80000100800 */
[----:B------:R1:W-:Y:S02]  /*19a00*/  STL [R1+0x1dd4], R204 ;  /* 0x001dd4cc01007387 */ /* 0x0003e40000100800 */
[----:B-1----:R-:W-:-:S02]  /*19a10*/  MOV R0, R205 ;  /* 0x000000cd00007202 */ /* 0x002fc40000000f00 */
[----:B------:R-:W2:Y:S04]  /*19a20*/  LDL.LU.64 R204, [R1+0x12d8] ;  /* 0x0012d80001cc7983 */ /* 0x000ea80000300a00 */
[----:B------:R1:W-:Y:S04]  /*19a30*/  STL [R1+0x1dd0], R0 ;  /* 0x001dd00001007387 */ /* 0x0003e80000100800 */
[----:B------:R1:W-:Y:S02]  /*19a40*/  STL [R1+0x1ddc], R206 ;  /* 0x001ddcce01007387 */ /* 0x0003e40000100800 */
[----:B-1----:R-:W-:-:S02]  /*19a50*/  IMAD.MOV.U32 R0, RZ, RZ, R207 ;  /* 0x000000ffff007224 */ /* 0x002fc400078e00cf */
[----:B------:R-:W2:Y:S04]  /*19a60*/  LDL.LU.64 R206, [R1+0x12e0] ;  /* 0x0012e00001ce7983 */ /* 0x000ea80000300a00 */
[----:B------:R1:W-:Y:S04]  /*19a70*/  STL [R1+0x1dd8], R0 ;  /* 0x001dd80001007387 */ /* 0x0003e80000100800 */
[----:B---3--:R3:W-:Y:S01]  /*19a80*/  STL [R1+0x1de4], R198 ;  /* 0x001de4c601007387 */ /* 0x0087e20000100800 */
[----:B-1----:R-:W-:-:S03]  /*19a90*/  IMAD.MOV.U32 R0, RZ, RZ, R199 ;  /* 0x000000ffff007224 */ /* 0x002fc600078e00c7 */
[----:B---3--:R-:W3:Y:S04]  /*19aa0*/  LDL.LU.64 R198, [R1+0x12e8] ;  /* 0x0012e80001c67983 */ /* 0x008ee80000300a00 */
[----:B------:R1:W-:Y:S04]  /*19ab0*/  STL [R1+0x1de0], R0 ;  /* 0x001de00001007387 */ /* 0x0003e80000100800 */
[----:B------:R1:W-:Y:S02]  /*19ac0*/  STL [R1+0x1dec], R200 ;  /* 0x001decc801007387 */ /* 0x0003e40000100800 */
[----:B-1----:R-:W-:-:S02]  /*19ad0*/  IMAD.MOV.U32 R0, RZ, RZ, R201 ;  /* 0x000000ffff007224 */ /* 0x002fc400078e00c9 */
[----:B------:R-:W3:Y:S04]  /*19ae0*/  LDL.LU.64 R200, [R1+0x12f8] ;  /* 0x0012f80001c87983 */ /* 0x000ee80000300a00 */
[----:B------:R1:W-:Y:S04]  /*19af0*/  STL [R1+0x1de8], R0 ;  /* 0x001de80001007387 */ /* 0x0003e80000100800 */
[----:B----4-:R4:W-:Y:S01]  /*19b00*/  STL [R1+0x1df4], R220 ;  /* 0x001df4dc01007387 */ /* 0x0109e20000100800 */
[----:B-1----:R-:W-:-:S03]  /*19b10*/  MOV R0, R221 ;  /* 0x000000dd00007202 */ /* 0x002fc60000000f00 */
        /* <DEDUP_REMOVED lines=14> */
[----:B--2---:R2:W-:Y:S01]  /*19c00*/  STL [R1+0x1e14], R202 ;  /* 0x001e14ca01007387 */ /* 0x0045e20000100800 */
[----:B-1----:R-:W-:-:S03]  /*19c10*/  MOV R0, R203 ;  /* 0x000000cb00007202 */ /* 0x002fc60000000f00 */
        /* <DEDUP_REMOVED lines=27> */
[----:B-1----:R-:W-:-:S03]  /*19dd0*/  IMAD.MOV.U32 R0, RZ, RZ, R221 ;  /* 0x000000ffff007224 */ /* 0x002fc600078e00dd */
[----:B----4-:R-:W4:Y:S04]  /*19de0*/  LDL.LU.64 R220, [R1+0x1250] ;  /* 0x0012500001dc7983 */ /* 0x010f280000300a00 */
        /* <DEDUP_REMOVED lines=14> */
[----:B-1----:R-:W-:-:S03]  /*19ed0*/  IMAD.MOV.U32 R0, RZ, RZ, R203 ;  /* 0x000000ffff007224 */ /* 0x002fc600078e00cb */
[----:B--2---:R-:W2:Y:S04]  /*19ee0*/  LDL.LU.64 R202, [R1+0x14b8] ;  /* 0x0014b80001ca7983 */ /* 0x004ea80000300a00 */
        /* <DEDUP_REMOVED lines=17> */
[----:B---3--:R3:W-:Y:S01]  /*1a000*/  STL [R1+0x1e94], R198 ;  /* 0x001e94c601007387 */ /* 0x0087e20000100800 */
[----:B-1----:R-:W-:-:S03]  /*1a010*/  MOV R0, R199 ;  /* 0x000000c700007202 */ /* 0x002fc60000000f00 */
        /* <DEDUP_REMOVED lines=130> */
[----:B---3--:R-:W-:Y:S04]  /*1a840*/  STL [R1+0x1f9c], R198 ;  /* 0x001f9cc601007387 */ /* 0x008fe80000100800 */
[----:B------:R-:W3:Y:S01]  /*1a850*/  LDL.LU.64 R196, [R1+0x14e8] ;  /* 0x0014e80001c47983 */ /* 0x000ee20000300a00 */
[----:B-1----:R-:W-:-:S05]  /*1a860*/  IMAD.MOV.U32 R0, RZ, RZ, R199 ;  /* 0x000000ffff007224 */ /* 0x002fca00078e00c7 */
[----:B------:R1:W-:Y:S04]  /*1a870*/  STL [R1+0x1f98], R0 ;  /* 0x001f980001007387 */ /* 0x0003e80000100800 */
[----:B------:R-:W-:Y:S01]  /*1a880*/  STL [R1+0x1fa4], R200 ;  /* 0x001fa4c801007387 */ /* 0x000fe20000100800 */
[----:B-1----:R-:W-:-:S03]  /*1a890*/  IMAD.MOV.U32 R0, RZ, RZ, R201 ;  /* 0x000000ffff007224 */ /* 0x002fc600078e00c9 */
        /* <DEDUP_REMOVED lines=17> */
[----:B------:R2:W-:Y:S02]  /*1a9b0*/  STL [R1+0x1fc0], R0 ;  /* 0x001fc00001007387 */ /* 0x0005e40000100800 */
[----:B--2---:R-:W-:Y:S02]  /*1a9c0*/  IMAD.MOV.U32 R0, RZ, RZ, R203 ;  /* 0x000000ffff007224 */ /* 0x004fe400078e00cb */
[----:B------:R-:W-:Y:S04]  /*1a9d0*/  STL [R1+0x1fcc], R202 ;  /* 0x001fccca01007387 */ /* 0x000fe80000100800 */
[----:B------:R-:W2:Y:S04]  /*1a9e0*/  LDL.LU.64 R200, [R1+0x1518] ;  /* 0x0015180001c87983 */ /* 0x000ea80000300a00 */
[----:B------:R1:W-:Y:S02]  /*1a9f0*/  STL [R1+0x1fc8], R0 ;  /* 0x001fc80001007387 */ /* 0x0003e40000100800 */
[----:B-1----:R-:W-:-:S02]  /*1aa00*/  MOV R0, R227 ;  /* 0x000000e300007202 */ /* 0x002fc40000000f00 */
[----:B------:R1:W-:Y:S04]  /*1aa10*/  STL [R1+0x1fd4], R226 ;  /* 0x001fd4e201007387 */ /* 0x0003e80000100800 */
[----:B-1----:R-:W2:Y:S04]  /*1aa20*/  LDL.LU.64 R226, [R1+0x1460] ;  /* 0x0014600001e27983 */ /* 0x002ea80000300a00 */
[----:B------:R1:W-:Y:S04]  /*1aa30*/  STL [R1+0x1fd0], R0 ;  /* 0x001fd00001007387 */ /* 0x0003e80000100800 */
[----:B------:R1:W-:Y:S04]  /*1aa40*/  STL [R1+0x1fdc], R240 ;  /* 0x001fdcf001007387 */ /* 0x0003e80000100800 */
[----:B------:R-:W2:Y:S01]  /*1aa50*/  LDL.LU.64 R202, [R1+0x1468] ;  /* 0x0014680001ca7983 */ /* 0x000ea20000300a00 */
[----:B-1----:R-:W-:-:S03]  /*1aa60*/  IMAD.MOV.U32 R0, RZ, RZ, R241 ;  /* 0x000000ffff007224 */ /* 0x002fc600078e00f1 */
[----:B------:R-:W-:Y:S04]  /*1aa70*/  STL [R1+0x1fe4], R204 ;  /* 0x001fe4cc01007387 */ /* 0x000fe80000100800 */
[----:B------:R1:W-:Y:S04]  /*1aa80*/  STL [R1+0x1fd8], R0 ;  /* 0x001fd80001007387 */ /* 0x0003e80000100800 */
[----:B------:R-:W2:Y:S01]  /*1aa90*/  LDL.LU.64 R240, [R1+0x1470] ;  /* 0x0014700001f07983 */ /* 0x000ea20000300a00 */
[----:B-1----:R-:W-:-:S03]  /*1aaa0*/  IMAD.MOV.U32 R0, RZ, RZ, R205 ;  /* 0x000000ffff007224 */ /* 0x002fc600078e00cd */
[----:B------:R-:W-:Y:S04]  /*1aab0*/  STL [R1+0x1fec], R206 ;  /* 0x001fecce01007387 */ /* 0x000fe80000100800 */
[----:B------:R1:W-:Y:S04]  /*1aac0*/  STL [R1+0x1fe0], R0 ;  /* 0x001fe00001007387 */ /* 0x0003e80000100800 */
[----:B------:R-:W2:Y:S01]  /*1aad0*/  LDL.LU.64 R204, [R1+0x1478] ;  /* 0x0014780001cc7983 */ /* 0x000ea20000300a00 */
[----:B-1----:R-:W-:-:S03]  /*1aae0*/  IMAD.MOV.U32 R0, RZ, RZ, R207 ;  /* 0x000000ffff007224 */ /* 0x002fc600078e00cf */
[----:B---3--:R-:W-:Y:S04]  /*1aaf0*/  STL [R1+0x1ff4], R196 ;  /* 0x001ff4c401007387 */ /* 0x008fe80000100800 */
[----:B------:R1:W-:Y:S04]  /*1ab00*/  STL [R1+0x1fe8], R0 ;  /* 0x001fe80001007387 */ /* 0x0003e80000100800 */
[----:B------:R-:W3:Y:S01]  /*1ab10*/  LDL.LU.64 R206, [R1+0x1480] ;  /* 0x0014800001ce7983 */ /* 0x000ee20000300a00 */
[----:B-1----:R-:W-:-:S03]  /*1ab20*/  MOV R0, R197 ;  /* 0x000000c500007202 */ /* 0x002fc60000000f00 */
[----:B------:R-:W-:Y:S04]  /*1ab30*/  STL [R1+0x1ffc], R198 ;  /* 0x001ffcc601007387 */ /* 0x000fe80000100800 */
[----:B------:R1:W-:Y:S02]  /*1ab40*/  STL [R1+0x1ff0], R0 ;  /* 0x001ff00001007387 */ /* 0x0003e40000100800 */
[----:B-1----:R-:W-:Y:S02]  /*1ab50*/  IMAD.MOV.U32 R0, RZ, RZ, R199 ;  /* 0x000000ffff007224 */ /* 0x002fe400078e00c7 */
        /* <DEDUP_REMOVED lines=21> */
[----:B------:R1:W-:Y:S02]  /*1acb0*/  STL [R1+0x2020], R0 ;  /* 0x0020200001007387 */ /* 0x0003e40000100800 */
[----:B-1----:R-:W-:Y:S02]  /*1acc0*/  IMAD.MOV.U32 R0, RZ, RZ, R227 ;  /* 0x000000ffff007224 */ /* 0x002fe400078e00e3 */
[----:B------:R1:W-:Y:S04]  /*1acd0*/  STL [R1+0x202c], R226 ;  /* 0x00202ce201007387 */ /* 0x0003e80000100800 */
[----:B------:R-:W-:Y:S04]  /*1ace0*/  STL [R1+0x2034], R202 ;  /* 0x002034ca01007387 */ /* 0x000fe80000100800 */
[----:B------:R1:W-:Y:S04]  /*1acf0*/  STL [R1+0x2028], R0 ;  /* 0x0020280001007387 */ /* 0x0003e80000100800 */
[----:B-1----:R-:W2:Y:S01]  /*1ad00*/  LDL.LU.64 R226, [R1+0xcc0] ;  /* 0x000cc00001e27983 */ /* 0x002ea20000300a00 */
[----:B------:R-:W-:-:S03]  /*1ad10*/  MOV R0, R203 ;  /* 0x000000cb00007202 */ /* 0x000fc60000000f00 */
        /* <DEDUP_REMOVED lines=11> */
[----:B-1----:R-:W-:-:S03]  /*1add0*/  IMAD.MOV.U32 R0, RZ, RZ, R207 ;  /* 0x000000ffff007224 */ /* 0x002fc600078e00cf */
[----:B------:R-:W3:Y:S04]  /*1ade0*/  LDL.LU.64 R206, [R1+0xce0] ;  /* 0x000ce00001ce7983 */ /* 0x000ee80000300a00 */
[----:B------:R1:W-:Y:S04]  /*1adf0*/  STL [R1+0x2048], R0 ;  /* 0x0020480001007387 */ /* 0x0003e80000100800 */
[----:B------:R-:W-:Y:S01]  /*1ae00*/  STL [R1+0x2054], R198 ;  /* 0x002054c601007387 */ /* 0x000fe20000100800 */
[----:B-1----:R-:W-:-:S03]  /*1ae10*/  MOV R0, R199 ;  /* 0x000000c700007202 */ /* 0x002fc60000000f00 */
        /* <DEDUP_REMOVED lines=10> */
[----:B------:R1:W-:Y:S04]  /*1aec0*/  STL [R1+0x206c], R242 ;  /* 0x00206cf201007387 */ /* 0x0003e80000100800 */
[----:B------:R-:W4:Y:S01]  /*1aed0*/  LDL.LU.64 R198, [R1+0x1658] ;  /* 0x0016580001c67983 */ /* 0x000f220000300a00 */
[----:B-1----:R-:W-:-:S03]  /*1aee0*/  IMAD.MOV.U32 R0, RZ, RZ, R243 ;  /* 0x000000ffff007224 */ /* 0x002fc600078e00f3 */
[----:B------:R-:W-:Y:S04]  /*1aef0*/  STL [R1+0x2074], R224 ;  /* 0x002074e001007387 */ /* 0x000fe80000100800 */
[----:B------:R1:W-:Y:S04]  /*1af00*/  STL [R1+0x2068], R0 ;  /* 0x0020680001007387 */ /* 0x0003e80000100800 */
[----:B------:R-:W4:Y:S01]  /*1af10*/  LDL.LU.64 R242, [R1+0x1660] ;  /* 0x0016600001f27983 */ /* 0x000f220000300a00 */
[----:B-1----:R-:W-:-:S03]  /*1af20*/  MOV R0, R225 ;  /* 0x000000e100007202 */ /* 0x002fc60000000f00 */
[----:B--2---:R-:W-:Y:S04]  /*1af30*/  STL [R1+0x207c], R200 ;  /* 0x00207cc801007387 */ /* 0x004fe80000100800 */
[----:B------:R1:W-:Y:S04]  /*1af40*/  STL [R1+0x2070], R0 ;  /* 0x0020700001007387 */ /* 0x0003e80000100800 */
[----:B------:R-:W2:Y:S01]  /*1af50*/  LDL.LU.64 R224, [R1+0x1668] ;  /* 0x0016680001e07983 */ /* 0x000ea20000300a00 */
[----:B-1----:R-:W-:-:S03]  /*1af60*/  IMAD.MOV.U32 R0, RZ, RZ, R201 ;  /* 0x000000ffff007224 */ /* 0x002fc600078e00c9 */
        /* <DEDUP_REMOVED lines=16> */
[----:B------:R-:W-:Y:S04]  /*1b070*/  STL [R1+0x20a4], R206 ;  /* 0x0020a4ce01007387 */ /* 0x000fe80000100800 */
[----:B------:R1:W-:Y:S04]  /*1b080*/  STL [R1+0x2098], R0 ;  /* 0x0020980001007387 */ /* 0x0003e80000100800 */
[----:B---3--:R-:W3:Y:S01]  /*1b090*/  LDL.LU.64 R204, [R1+0x15c0] ;  /* 0x0015c00001cc7983 */ /* 0x008ee20000300a00 */
[----:B-1----:R-:W-:-:S03]  /*1b0a0*/  IMAD.MOV.U32 R0, RZ, RZ, R207 ;  /* 0x000000ffff007224 */ /* 0x002fc600078e00cf */
[----:B------:R-:W-:Y:S04]  /*1b0b0*/  STL [R1+0x20ac], R196 ;  /* 0x0020acc401007387 */ /* 0x000fe80000100800 */
[----:B------:R1:W-:Y:S04]  /*1b0c0*/  STL [R1+0x20a0], R0 ;  /* 0x0020a00001007387 */ /* 0x0003e80000100800 */
[----:B------:R-:W3:Y:S01]  /*1b0d0*/  LDL.LU.64 R206, [R1+0x15c8] ;  /* 0x0015c80001ce7983 */ /* 0x000ee20000300a00 */
[----:B-1----:R-:W-:-:S03]  /*1b0e0*/  IMAD.MOV.U32 R0, RZ, RZ, R197 ;  /* 0x000000ffff007224 */ /* 0x002fc600078e00c5 */
[----:B----4-:R-:W-:Y:S04]  /*1b0f0*/  STL [R1+0x20b4], R220 ;  /* 0x0020b4dc01007387 */ /* 0x010fe80000100800 */
[----:B------:R1:W-:Y:S02]  /*1b100*/  STL [R1+0x20a8], R0 ;  /* 0x0020a80001007387 */ /* 0x0003e40000100800 */
[----:B-1----:R-:W-:Y:S02]  /*1b110*/  MOV R0, R221 ;  /* 0x000000dd00007202 */ /* 0x002fe40000000f00 */
[----:B------:R-:W4:Y:S04]  /*1b120*/  LDL.LU.64 R220, [R1+0x15d0] ;  /* 0x0015d00001dc7983 */ /* 0x000f280000300a00 */
[----:B------:R1:W-:Y:S04]  /*1b130*/  STL [R1+0x20b0], R0 ;  /* 0x0020b00001007387 */ /* 0x0003e80000100800 */
[----:B------:R1:W-:Y:S02]  /*1b140*/  STL [R1+0x20bc], R222 ;  /* 0x0020bcde01007387 */ /* 0x0003e40000100800 */
[----:B-1----:R-:W-:-:S02]  /*1b150*/  IMAD.MOV.U32 R0, RZ, RZ, R223 ;  /* 0x000000ffff007224 */ /* 0x002fc400078e00df */
[----:B------:R-:W-:Y:S04]  /*1b160*/  STL [R1+0x20c4], R198 ;  /* 0x0020c4c601007387 */ /* 0x000fe80000100800 */
[----:B------:R1:W-:Y:S04]  /*1b170*/  STL [R1+0x20b8], R0 ;  /* 0x0020b80001007387 */ /* 0x0003e80000100800 */
[----:B------:R-:W4:Y:S01]  /*1b180*/  LDL.LU.64 R222, [R1+0x15d8] ;  /* 0x0015d80001de7983 */ /* 0x000f220000300a00 */
[----:B-1----:R-:W-:-:S03]  /*1b190*/  IMAD.MOV.U32 R0, RZ, RZ, R199 ;  /* 0x000000ffff007224 */ /* 0x002fc600078e00c7 */
[----:B------:R-:W-:Y:S04]  /*1b1a0*/  STL [R1+0x20cc], R242 ;  /* 0x0020ccf201007387 */ /* 0x000fe80000100800 */
[----:B------:R1:W-:Y:S02]  /*1b1b0*/  STL [R1+0x20c0], R0 ;  /* 0x0020c00001007387 */ /* 0x0003e40000100800 */
[----:B-1----:R-:W-:Y:S02]  /*1b1c0*/  IMAD.MOV.U32 R0, RZ, RZ, R243 ;  /* 0x000000ffff007224 */ /* 0x002fe400078e00f3 */
[----:B------:R-:W4:Y:S04]  /*1b1d0*/  LDL.LU.64 R242, [R1+0x15e0] ;  /* 0x0015e00001f27983 */ /* 0x000f280000300a00 */
[----:B------:R2:W-:Y:S02]  /*1b1e0*/  STL [R1+0x20c8], R0 ;  /* 0x0020c80001007387 */ /* 0x0005e40000100800 */
[----:B--2---:R-:W-:-:S02]  /*1b1f0*/  MOV R0, R225 ;  /* 0x000000e100007202 */ /* 0x004fc40000000f00 */
[----:B------:R1:W-:Y:S04]  /*1b200*/  STL [R1+0x20d4], R224 ;  /* 0x0020d4e001007387 */ /* 0x0003e80000100800 */
[----:B------:R-:W-:Y:S04]  /*1b210*/  STL [R1+0x20dc], R200 ;  /* 0x0020dcc801007387 */ /* 0x000fe80000100800 */
[----:B------:R2:W-:Y:S04]  /*1b220*/  STL [R1+0x20d0], R0 ;  /* 0x0020d00001007387 */ /* 0x0005e80000100800 */
[----:B-1----:R-:W4:Y:S01]  /*1b230*/  LDL.LU.64 R224, [R1+0x15e8] ;  /* 0x0015e80001e07983 */ /* 0x002f220000300a00 */
[----:B--2---:R-:W-:-:S03]  /*1b240*/  IMAD.MOV.U32 R0, RZ, RZ, R201 ;  /* 0x000000ffff007224 */ /* 0x004fc600078e00c9 */
[----:B------:R-:W-:Y:S04]  /*1b250*/  STL [R1+0x20e4], R226 ;  /* 0x0020e4e201007387 */ /* 0x000fe80000100800 */
[----:B------:R1:W-:Y:S02]  /*1b260*/  STL [R1+0x20d8], R0 ;  /* 0x0020d80001007387 */ /* 0x0003e40000100800 */
[----:B-1----:R-:W-:Y:S02]  /*1b270*/  IMAD.MOV.U32 R0, RZ, RZ, R227 ;  /* 0x000000ffff007224 */ /* 0x002fe400078e00e3 */
[----:B------:R-:W2:Y:S04]  /*1b280*/  LDL.LU.64 R226, [R1+0x1520] ;  /* 0x0015200001e27983 */ /* 0x000ea80000300a00 */
[----:B------:R1:W-:Y:S04]  /*1b290*/  STL [R1+0x20e0], R0 ;  /* 0x0020e00001007387 */ /* 0x0003e80000100800 */
[----:B------:R-:W-:Y:S04]  /*1b2a0*/  STL [R1+0x20ec], R202 ;  /* 0x0020ecca01007387 */ /* 0x000fe80000100800 */
[----:B------:R-:W2:Y:S01]  /*1b2b0*/  LDL.LU.64 R190, [R1+0x1528] ;  /* 0x0015280001be7983 */ /* 0x000ea20000300a00 */
[----:B-1----:R-:W-:-:S03]  /*1b2c0*/  IMAD.MOV.U32 R0, RZ, RZ, R203 ;  /* 0x000000ffff007224 */ /* 0x002fc600078e00cb */
[----:B------:R-:W-:Y:S04]  /*1b2d0*/  STL [R1+0x20f4], R240 ;  /* 0x0020f4f001007387 */ /* 0x000fe80000100800 */
[----:B------:R1:W-:Y:S04]  /*1b2e0*/  STL [R1+0x20e8], R0 ;  /* 0x0020e80001007387 */ /* 0x0003e80000100800 */
[----:B------:R-:W2:Y:S01]  /*1b2f0*/  LDL.LU.64 R192, [R1+0x1530] ;  /* 0x0015300001c07983 */ /* 0x000ea20000300a00 */
[----:B-1----:R-:W-:-:S03]  /*1b300*/  MOV R0, R241 ;  /* 0x000000f100007202 */ /* 0x002fc60000000f00 */
[----:B------:R-:W2:Y:S04]  /*1b310*/  LDL.LU.64 R240, [R1+0x1538] ;  /* 0x0015380001f07983 */ /* 0x000ea80000300a00 */
[----:B------:R1:W-:Y:S04]  /*1b320*/  STL [R1+0x20f0], R0 ;  /* 0x0020f00001007387 */ /* 0x0003e80000100800 */
[----:B---3--:R-:W-:Y:S04]  /*1b330*/  STL [R1+0x20fc], R204 ;  /* 0x0020fccc01007387 */ /* 0x008fe80000100800 */
[----:B------:R-:W3:Y:S01]  /*1b340*/  LDL.LU.64 R194, [R1+0x1540] ;  /* 0x0015400001c27983 */ /* 0x000ee20000300a00 */
[----:B-1----:R-:W-:-:S03]  /*1b350*/  IMAD.MOV.U32 R0, RZ, RZ, R205 ;  /* 0x000000ffff007224 */ /* 0x002fc600078e00cd */
[----:B------:R-:W-:Y:S04]  /*1b360*/  STL [R1+0x2104], R206 ;  /* 0x002104ce01007387 */ /* 0x000fe80000100800 */
[----:B------:R1:W-:Y:S04]  /*1b370*/  STL [R1+0x20f8], R0 ;  /* 0x0020f80001007387 */ /* 0x0003e80000100800 */
[----:B------:R-:W3:Y:S04]  /*1b380*/  LDL.LU.64 R196, [R1+0x1548] ;  /* 0x0015480001c47983 */ /* 0x000ee80000300a00 */
[----:B------:R-:W3:Y:S01]  /*1b390*/  LDL.LU.64 R198, [R1+0x1550] ;  /* 0x0015500001c67983 */ /* 0x000ee20000300a00 */
[----:B-1----:R-:W-:-:S05]  /*1b3a0*/  IMAD.MOV.U32 R0, RZ, RZ, R207 ;  /* 0x000000ffff007224 */ /* 0x002fca00078e00cf */
[----:B------:R1:W-:Y:S04]  /*1b3b0*/  STL [R1+0x2100], R0 ;  /* 0x0021000001007387 */ /* 0x0003e80000100800 */
[----:B----4-:R-:W-:Y:S01]  /*1b3c0*/  STL [R1+0x210c], R220 ;  /* 0x00210cdc01007387 */ /* 0x010fe20000100800 */
[----:B-1----:R-:W-:-:S03]  /*1b3d0*/  IMAD.MOV.U32 R0, RZ, RZ, R221 ;  /* 0x000000ffff007224 */ /* 0x002fc600078e00dd */
[----:B------:R-:W4:Y:S04]  /*1b3e0*/  LDL.LU.64 R200, [R1+0x1558] ;  /* 0x0015580001c87983 */ /* 0x000f280000300a00 */
[----:B------:R-:W4:Y:S04]  /*1b3f0*/  LDL.LU.64 R202, [R1+0xce8] ;  /* 0x000ce80001ca7983 */ /* 0x000f280000300a00 */
[----:B------:R1:W-:Y:S02]  /*1b400*/  STL [R1+0x2108], R0 ;  /* 0x0021080001007387 */ /* 0x0003e40000100800 */
[----:B-1----:R-:W-:-:S02]  /*1b410*/  MOV R0, R223 ;  /* 0x000000df00007202 */ /* 0x002fc40000000f00 */
[----:B------:R-:W-:Y:S04]  /*1b420*/  STL [R1+0x2114], R222 ;  /* 0x002114de01007387 */ /* 0x000fe80000100800 */
[----:B------:R-:W4:Y:S04]  /*1b430*/  LDL.LU.64 R204, [R1+0xcf0] ;  /* 0x000cf00001cc7983 */ /* 0x000f280000300a00 */
[----:B------:R-:W4:Y:S04]  /*1b440*/  LDL.LU.64 R206, [R1+0xcf8] ;  /* 0x000cf80001ce7983 */ /* 0x000f280000300a00 */
[----:B------:R1:W-:Y:S02]  /*1b450*/  STL [R1+0x2110], R0 ;  /* 0x0021100001007387 */ /* 0x0003e40000100800 */
[----:B-1----:R-:W-:-:S02]  /*1b460*/  IMAD.MOV.U32 R0, RZ, RZ, R243 ;  /* 0x000000ffff007224 */ /* 0x002fc400078e00f3 */
[----:B------:R-:W-:Y:S04]  /*1b470*/  STL [R1+0x211c], R242 ;  /* 0x00211cf201007387 */ /* 0x000fe80000100800 */
[----:B------:R-:W4:Y:S04]  /*1b480*/  LDL.LU.64 R220, [R1+0xd00] ;  /* 0x000d000001dc7983 */ /* 0x000f280000300a00 */
[----:B------:R-:W4:Y:S04]  /*1b490*/  LDL.LU.64 R222, [R1+0xd08] ;  /* 0x000d080001de7983 */ /* 0x000f280000300a00 */
[----:B------:R1:W-:Y:S02]  /*1b4a0*/  STL [R1+0x2118], R0 ;  /* 0x0021180001007387 */ /* 0x0003e40000100800 */
[----:B-1----:R-:W-:-:S02]  /*1b4b0*/  IMAD.MOV.U32 R0, RZ, RZ, R225 ;  /* 0x000000ffff007224 */ /* 0x002fc400078e00e1 */
[----:B------:R1:W-:Y:S04]  /*1b4c0*/  STL [R1+0x2124], R224 ;  /* 0x002124e001007387 */ /* 0x0003e80000100800 */
[----:B------:R-:W4:Y:S04]  /*1b4d0*/  LDL.LU.64 R242, [R1+0xd10] ;  /* 0x000d100001f27983 */ /* 0x000f280000300a00 */
[----:B-1----:R-:W4:Y:S04]  /*1b4e0*/  LDL.LU.64 R224, [R1+0xd18] ;  /* 0x000d180001e07983 */ /* 0x002f280000300a00 */
[----:B------:R2:W-:Y:S02]  /*1b4f0*/  STL [R1+0x2120], R0 ;  /* 0x0021200001007387 */ /* 0x0005e40000100800 */
[----:B--2---:R-:W-:-:S02]  /*1b500*/  IMAD.MOV.U32 R0, RZ, RZ, R227 ;  /* 0x000000ffff007224 */ /* 0x004fc400078e00e3 */
[----:B------:R1:W-:Y:S04]  /*1b510*/  STL [R1+0x212c], R226 ;  /* 0x00212ce201007387 */ /* 0x0003e80000100800 */
[----:B------:R-:W-:Y:S04]  /*1b520*/  STL [R1+0x2134], R190 ;  /* 0x002134be01007387 */ /* 0x000fe80000100800 */
[----:B------:R2:W-:Y:S04]  /*1b530*/  STL [R1+0x2128], R0 ;  /* 0x0021280001007387 */ /* 0x0005e80000100800 */
[----:B-1----:R-:W4:Y:S01]  /*1b540*/  LDL.LU.64 R226, [R1+0xd30] ;  /* 0x000d300001e27983 */ /* 0x002f220000300a00 */
[----:B--2---:R-:W-:-:S03]  /*1b550*/  MOV R0, R191 ;  /* 0x000000bf00007202 */ /* 0x004fc60000000f00 */
[----:B------:R-:W-:Y:S04]  /*1b560*/  STL [R1+0x213c], R192 ;  /* 0x00213cc001007387 */ /* 0x000fe80000100800 */
[----:B------:R1:W-:Y:S04]  /*1b570*/  STL [R1+0x2130], R0 ;  /* 0x0021300001007387 */ /* 0x0003e80000100800 */
[----:B------:R-:W-:Y:S01]  /*1b580*/  STL [R1+0x2144], R240 ;  /* 0x002144f001007387 */ /* 0x000fe20000100800 */
[----:B-1----:R-:W-:-:S05]  /*1b590*/  IMAD.MOV.U32 R0, RZ, RZ, R193 ;  /* 0x000000ffff007224 */ /* 0x002fca00078e00c1 */
[----:B------:R1:W-:Y:S04]  /*1b5a0*/  STL [R1+0x2138], R0 ;  /* 0x0021380001007387 */ /* 0x0003e80000100800 */
[----:B---3--:R-:W-:Y:S01]  /*1b5b0*/  STL [R1+0x214c], R194 ;  /* 0x00214cc201007387 */ /* 0x008fe20000100800 */
[----:B-1----:R-:W-:-:S05]  /*1b5c0*/  IMAD.MOV.U32 R0, RZ, RZ, R241 ;  /* 0x000000ffff007224 */ /* 0x002fca00078e00f1 */
[----:B------:R1:W-:Y:S04]  /*1b5d0*/  STL [R1+0x2140], R0 ;  /* 0x0021400001007387 */ /* 0x0003e80000100800 */
[----:B------:R-:W2:Y:S01]  /*1b5e0*/  LDL.LU.64 R240, [R1+0x1790] ;  /* 0x0017900001f07983 */ /* 0x000ea20000300a00 */
[----:B-1----:R-:W-:-:S03]  /*1b5f0*/  IMAD.MOV.U32 R0, RZ, RZ, R195 ;  /* 0x000000ffff007224 */ /* 0x002fc600078e00c3 */
[----:B------:R-:W-:Y:S04]  /*1b600*/  STL [R1+0x2154], R196 ;  /* 0x002154c401007387 */ /* 0x000fe80000100800 */
[----:B------:R1:W-:Y:S04]  /*1b610*/  STL [R1+0x2148], R0 ;  /* 0x0021480001007387 */ /* 0x0003e80000100800 */
[----:B------:R-:W-:Y:S01]  /*1b620*/  STL [R1+0x215c], R198 ;  /* 0x00215cc601007387 */ /* 0x000fe20000100800 */
[----:B-1----:R-:W-:-:S05]  /*1b630*/  MOV R0, R197 ;  /* 0x000000c500007202 */ /* 0x002fca0000000f00 */
[----:B------:R1:W-:Y:S02]  /*1b640*/  STL [R1+0x2150], R0 ;  /* 0x0021500001007387 */ /* 0x0003e40000100800 */
[----:B-1----:R-:W-:Y:S02]  /*1b650*/  IMAD.MOV.U32 R0, RZ, RZ, R199 ;  /* 0x000000ffff007224 */ /* 0x002fe400078e00c7 */
[----:B----4-:R-:W-:Y:S04]  /*1b660*/  STL [R1+0x2164], R200 ;  /* 0x002164c801007387 */ /* 0x010fe80000100800 */
        /* <DEDUP_REMOVED lines=15> */
[----:B------:R1:W-:Y:S02]  /*1b760*/  STL [R1+0x2180], R0 ;  /* 0x0021800001007387 */ /* 0x0003e40000100800 */
[----:B-1----:R-:W-:Y:S02]  /*1b770*/  IMAD.MOV.U32 R0, RZ, RZ, R223 ;  /* 0x000000ffff007224 */ /* 0x002fe400078e00df */
[----:B------:R-:W-:Y:S04]  /*1b780*/  STL [R1+0x2194], R242 ;  /* 0x002194f201007387 */ /* 0x000fe80000100800 */
[----:B------:R1:W-:Y:S04]  /*1b790*/  STL [R1+0x2188], R0 ;  /* 0x0021880001007387 */ /* 0x0003e80000100800 */
[----:B------:R-:W-:Y:S01]  /*1b7a0*/  STL [R1+0x219c], R224 ;  /* 0x00219ce001007387 */ /* 0x000fe20000100800 */
[----:B-1----:R-:W-:-:S05]  /*1b7b0*/  MOV R0, R243 ;  /* 0x000000f300007202 */ /* 0x002fca0000000f00 */
[----:B------:R1:W-:Y:S02]  /*1b7c0*/  STL [R1+0x2190], R0 ;  /* 0x0021900001007387 */ /* 0x0003e40000100800 */
[----:B-1----:R-:W-:-:S05]  /*1b7d0*/  IMAD.MOV.U32 R0, RZ, RZ, R225 ;  /* 0x000000ffff007224 */ /* 0x002fca00078e00e1 */
[----:B------:R-:W-:Y:S01]  /*1b7e0*/  STL [R1+0x2198], R0 ;  /* 0x0021980001007387 */ /* 0x000fe20000100800 */
[----:B------:R-:W-:-:S03]  /*1b7f0*/  IMAD.MOV.U32 R2, RZ, RZ, R227 ;  /* 0x000000ffff027224 */ /* 0x000fc600078e00e3 */
[----:B------:R-:W-:Y:S04]  /*1b800*/  STL [R1+0x21a4], R226 ;  /* 0x0021a4e201007387 */ /* 0x000fe80000100800 */
[----:B------:R-:W-:Y:S01]  /*1b810*/  STL [R1+0x21a0], R2 ;  /* 0x0021a00201007387 */ /* 0x000fe20000100800 */
[----:B--2---:R-:W-:-:S03]  /*1b820*/  IMAD.MOV.U32 R6, RZ, RZ, R241 ;  /* 0x000000ffff067224 */ /* 0x004fc600078e00f1 */
[----:B------:R-:W-:Y:S04]  /*1b830*/  STL [R1+0x21ac], R240 ;  /* 0x0021acf001007387 */ /* 0x000fe80000100800 */
[----:B------:R1:W-:Y:S04]  /*1b840*/  STL [R1+0x21a8], R6 ;  /* 0x0021a80601007387 */ /* 0x0003e80000100800 */
[----:B------:R-:W2:Y:S04]  /*1b850*/  LDL.LU.64 R8, [R1+0x1928] ;  /* 0x0019280001087983 */ /* 0x000ea80000300a00 */
[----:B-1----:R-:W3:Y:S04]  /*1b860*/  LDL.LU.64 R6, [R1+0x1920] ;  /* 0x0019200001067983 */ /* 0x002ee80000300a00 */
[----:B--2---:R1:W-:Y:S04]  /*1b870*/  STL.64 [R1+0x1a78], R8 ;  /* 0x001a780801007387 */ /* 0x0043e80000100a00 */
[----:B-1----:R-:W2:Y:S04]  /*1b880*/  LDL.LU.64 R8, [R1+0x1918] ;  /* 0x0019180001087983 */ /* 0x002ea80000300a00 */
[----:B---3--:R1:W-:Y:S04]  /*1b890*/  STL.64 [R1+0x1a70], R6 ;  /* 0x001a700601007387 */ /* 0x0083e80000100a00 */
        /* <DEDUP_REMOVED lines=305> */
[----:B--2---:R-:W-:Y:S04]  /*1cbb0*/  STL.64 [R1+0x1850], R8 ;  /* 0x0018500801007387 */ /* 0x004fe80000100a00 */
[----:B---3--:R1:W-:Y:S04]  /*1cbc0*/  STL.64 [R1+0x1848], R6 ;  /* 0x0018480601007387 */ /* 0x0083e80000100a00 */
[----:B-1----:R-:W2:Y:S04]  /*1cbd0*/  LDL.LU.64 R6, [R1+0xd88] ;  /* 0x000d880001067983 */ /* 0x002ea80000300a00 */
[----:B------:R-:W3:Y:S04]  /*1cbe0*/  LDL.LU.64 R8, [R1+0xd80] ;  /* 0x000d800001087983 */ /* 0x000ee80000300a00 */
[----:B--2---:R1:W-:Y:S04]  /*1cbf0*/  STL.64 [R1+0x1820], R6 ;  /* 0x0018200601007387 */ /* 0x0043e80000100a00 */
[----:B-1----:R-:W2:Y:S04]  /*1cc00*/  LDL.LU.64 R6, [R1+0xd78] ;  /* 0x000d780001067983 */ /* 0x002ea80000300a00 */
[----:B---3--:R-:W-:Y:S04]  /*1cc10*/  STL.64 [R1+0x17f8], R8 ;  /* 0x0017f80801007387 */ /* 0x008fe80000100a00 */
[----:B--2---:R1:W-:Y:S04]  /*1cc20*/  STL.64 [R1+0x17d0], R6 ;  /* 0x0017d00601007387 */ /* 0x0043e80000100a00 */
[----:B------:R-:W-:Y:S01]  /*1cc30*/  STL [R1+0x1aa4], RZ ;  /* 0x001aa4ff01007387 */ /* 0x000fe20000100800 */
[----:B-1----:R-:W-:Y:S01]  /*1cc40*/  MOV R7, 0x1 ;  /* 0x0000000100077802 */ /* 0x002fe20000000f00 */
[----:B------:R-:W-:-:S04]  /*1cc50*/  IMAD.MOV.U32 R6, RZ, RZ, -0x1 ;  /* 0xffffffffff067424 */ /* 0x000fc800078e00ff */
[----:B------:R1:W-:Y:S04]  /*1cc60*/  STL [R1+0x6fc], R7 ;  /* 0x0006fc0701007387 */ /* 0x0003e80000100800 */
[----:B------:R-:W-:Y:S04]  /*1cc70*/  STL [R1+0xf60], RZ ;  /* 0x000f60ff01007387 */ /* 0x000fe80000100800 */
[----:B------:R2:W-:Y:S04]  /*1cc80*/  STL [R1+0x1574], R6 ;  /* 0x0015740601007387 */ /* 0x0005e80000100800 */
[----:B------:R3:W-:Y:S04]  /*1cc90*/  STL [R1+0xf64], RZ ;  /* 0x000f64ff01007387 */ /* 0x0007e80000100800 */
        /* <DEDUP_REMOVED lines=438> */
[----:B------:R3:W-:Y:S04]  /*1e800*/  STL [R1], RZ ;  /* 0x000000ff01007387 */ /* 0x0007e80000100800 */
        /* <DEDUP_REMOVED lines=387> */
[----:B------:R-:W4:Y:S04]  /*20040*/  S2R R242, SR_TID.X ;  /* 0x0000000000f27919 */ /* 0x000f280000002100 */
[----:B------:R3:W-:Y:S04]  /*20050*/  STL [R1+0x870], RZ ;  /* 0x000870ff01007387 */ /* 0x0007e80000100800 */
[----:B------:R3:W-:Y:S04]  /*20060*/  STL [R1+0x874], RZ ;  /* 0x000874ff01007387 */ /* 0x0007e80000100800 */
[----:B------:R3:W-:Y:S04]  /*20070*/  STL [R1+0x878], RZ ;  /* 0x000878ff01007387 */ /* 0x0007e80000100800 */
[----:B------:R3:W-:Y:S04]  /*20080*/  STL [R1+0x87c], RZ ;  /* 0x00087cff01007387 */ /* 0x0007e80000100800 */
[----:B------:R3:W-:Y:S04]  /*20090*/  STL [R1+0x860], RZ ;  /* 0x000860ff01007387 */ /* 0x0007e80000100800 */
[----:B------:R3:W-:Y:S04]  /*200a0*/  STL [R1+0x864], RZ ;  /* 0x000864ff01007387 */ /* 0x0007e80000100800 */
[----:B------:R3:W-:Y:S04]  /*200b0*/  STL [R1+0x868], RZ ;  /* 0x000868ff01007387 */ /* 0x0007e80000100800 */
[----:B------:R3:W-:Y:S01]  /*200c0*/  STL [R1+0x86c], RZ ;  /* 0x00086cff01007387 */ /* 0x0007e20000100800 */
[----:B------:R-:W-:-:S03]  /*200d0*/  IMAD.MOV.U32 R243, RZ, RZ, 0x1f ;  /* 0x0000001ffff37424 */ /* 0x000fc600078e00ff */
[----:B------:R3:W-:Y:S04]  /*200e0*/  STL [R1+0x850], RZ ;  /* 0x000850ff01007387 */ /* 0x0007e80000100800 */
[----:B------:R3:W-:Y:S04]  /*200f0*/  STL [R1+0x854], RZ ;  /* 0x000854ff01007387 */ /* 0x0007e80000100800 */
[----:B------:R3:W-:Y:S04]  /*20100*/  STL [R1+0x858], RZ ;  /* 0x000858ff01007387 */ /* 0x0007e80000100800 */
[----:B------:R3:W-:Y:S04]  /*20110*/  STL [R1+0x85c], RZ ;  /* 0x00085cff01007387 */ /* 0x0007e80000100800 */
[----:B------:R3:W-:Y:S01]  /*20120*/  STL [R1+0x840], RZ ;  /* 0x000840ff01007387 */ /* 0x0007e20000100800 */
[----:B------:R-:W-:-:S03]  /*20130*/  IADD3 R243, R243, c[0x0][0x180], RZ ;  /* 0x00006000f3f37a10 */ /* 0x000fc60007ffe0ff */
[----:B------:R3:W-:Y:S04]  /*20140*/  STL [R1+0x844], RZ ;  /* 0x000844ff01007387 */ /* 0x0007e80000100800 */
[----:B------:R3:W-:Y:S04]  /*20150*/  STL [R1+0x848], RZ ;  /* 0x000848ff01007387 */ /* 0x0007e80000100800 */
[----:B------:R3:W-:Y:S04]  /*20160*/  STL [R1+0x84c], RZ ;  /* 0x00084cff01007387 */ /* 0x0007e80000100800 */
[----:B------:R3:W-:Y:S01]  /*20170*/  STL [R1+0x7c0], RZ ;  /* 0x0007c0ff01007387 */ /* 0x0007e20000100800 */
[----:B------:R-:W-:-:S03]  /*20180*/  SHF.R.S32.HI R3, RZ, 0x1f, R243 ;  /* 0x0000001fff037819 */ /* 0x000fc600000114f3 */
[----:B------:R3:W-:Y:S04]  /*20190*/  STL [R1+0x7c4], RZ ;  /* 0x0007c4ff01007387 */ /* 0x0007e80000100800 */
[----:B------:R3:W-:Y:S04]  /*201a0*/  STL [R1+0x7c8], RZ ;  /* 0x0007c8ff01007387 */ /* 0x0007e80000100800 */
[----:B------:R3:W-:Y:S01]  /*201b0*/  STL [R1+0x7cc], RZ ;  /* 0x0007ccff01007387 */ /* 0x0007e20000100800 */
[C---:B----4-:R-:W-:Y:S02]  /*201c0*/  LOP3.LUT R0, R242.reuse, 0x7, RZ, 0xc0, !PT ;  /* 0x00000007f2007812 */ /* 0x050fe400078ec0ff */
[----:B------:R-:W-:Y:S01]  /*201d0*/  LEA.HI R3, R3, R243, RZ, 0x5 ;  /* 0x000000f303037211 */ /* 0x000fe200078f28ff */
[----:B------:R-:W-:Y:S01]  /*201e0*/  IMAD.MOV.U32 R243, RZ, RZ, c[0x0][0x18c] ;  /* 0x00006300fff37624 */ /* 0x000fe200078e00ff */
[----:B------:R-:W-:-:S02]  /*201f0*/  LOP3.LUT R4, R242, 0x3, RZ, 0xc0, !PT ;  /* 0x00000003f2047812 */ /* 0x000fc400078ec0ff */
[----:B------:R-:W-:Y:S01]  /*20200*/  LOP3.LUT R2, R242, 0x1c, RZ, 0xc0, !PT ;  /* 0x0000001cf2027812 */ /* 0x000fe200078ec0ff */
[----:B------:R-:W-:Y:S01]  /*20210*/  IMAD R0, R0, 0x90, RZ ;  /* 0x0000009000007824 */ /* 0x000fe200078e02ff */
[----:B------:R-:W-:Y:S01]  /*20220*/  SHF.L.U32 R5, R242, 0x1, RZ ;  /* 0x00000001f2057819 */ /* 0x000fe200000006ff */
[----:B------:R-:W-:Y:S02]  /*20230*/  IMAD.SHL.U32 R243, R243, 0x20, RZ ;  /* 0x00000020f3f37824 */ /* 0x000fe400078e00ff */
[----:B------:R-:W-:Y:S01]  /*20240*/  IMAD R4, R4, 0x420, R2 ;  /* 0x0000042004047824 */ /* 0x000fe200078e0202 */
[----:B------:R-:W-:Y:S02]  /*20250*/  LOP3.LUT R5, R0, 0x30, R5, 0x78, !PT ;  /* 0x0000003000057812 */ /* 0x000fe400078e7805 */
[----:B------:R-:W-:Y:S02]  /*20260*/  SHF.R.S32.HI R2, RZ, 0x1f, R243 ;  /* 0x0000001fff027819 */ /* 0x000fe400000114f3 */
[----:B------:R-:W-:-:S02]  /*20270*/  SHF.R.S32.HI R3, RZ, 0x5, R3 ;  /* 0x00000005ff037819 */ /* 0x000fc40000011403 */
[----:B------:R-:W-:Y:S02]  /*20280*/  SHF.R.S32.HI R0, RZ, 0x1f, R252 ;  /* 0x0000001fff007819 */ /* 0x000fe400000114fc */
[C---:B------:R-:W-:Y:S02]  /*20290*/  LOP3.LUT R8, R4.reuse, 0x20, RZ, 0x3c, !PT ;  /* 0x0000002004087812 */ /* 0x040fe400078e3cff */
[C---:B-1----:R-:W-:Y:S02]  /*202a0*/  LOP3.LUT R7, R4.reuse, 0x40, RZ, 0x3c, !PT ;  /* 0x0000004004077812 */ /* 0x042fe400078e3cff */
[----:B--2---:R-:W-:Y:S01]  /*202b0*/  LOP3.LUT R6, R4, 0x60, RZ, 0x3c, !PT ;  /* 0x0000006004067812 */ /* 0x004fe200078e3cff */
[----:B------:R-:W-:Y:S01]  /*202c0*/  CS2R R248, SRZ ;  /* 0x0000000000f87805 */ /* 0x000fe2000001ff00 */
[----:B------:R-:W-:Y:S01]  /*202d0*/  SHF.L.U64.HI R2, R243, 0x2, R2 ;  /* 0x00000002f3027819 */ /* 0x000fe20000010202 */
[----:B------:R-:W-:Y:S01]  /*202e0*/  CS2R R250, SRZ ;  /* 0x0000000000fa7805 */ /* 0x000fe2000001ff00 */
[----:B------:R-:W-:Y:S01]  /*202f0*/  IADD3 R4, R3, -0x2, RZ ;  /* 0xfffffffe03047810 */ /* 0x000fe20007ffe0ff */
[----:B------:R-:W-:Y:S01]  /*20300*/  CS2R R244, SRZ ;  /* 0x0000000000f47805 */ /* 0x000fe2000001ff00 */
[----:B------:R-:W-:Y:S01]  /*20310*/  SHF.L.U64.HI R0, R252, 0x2, R0 ;  /* 0x00000002fc007819 */ /* 0x000fe20000010200 */
        /* <DEDUP_REMOVED lines=85> */
[----:B---3--:R-:W-:-:S06]  /*20870*/  LOP3.LUT R3, R5, 0x40, RZ, 0x3c, !PT ;  /* 0x0000004005037812 */ /* 0x008fcc00078e3cff */
.L_x_1:
[----:B----4-:R-:W2:Y:S01]  /*20880*/  LDL.LU R3, [R1+0x1574] ;  /* 0x0015740001037983 */ /* 0x010ea20000300800 */
[----:B------:R-:W-:-:S04]  /*20890*/  DEPBAR.LE SB0, 0x2 ;  /* 0x000080800000791a */ /* 0x000fc80000000000 */
[----:B-----5:R-:W-:Y:S04]  /*208a0*/  STL.64 [R1+0x2f98], R214 ;  /* 0x002f98d601007387 */ /* 0x020fe80000100a00 */
[----:B------:R-:W-:Y:S04]  /*208b0*/  STL.64 [R1+0x2f90], R212 ;  /* 0x002f90d401007387 */ /* 0x000fe80000100a00 */
[----:B------:R-:W-:Y:S04]  /*208c0*/  STL.64 [R1+0x2f88], R218 ;  /* 0x002f88da01007387 */ /* 0x000fe80000100a00 */
[----:B------:R-:W-:Y:S04]  /*208d0*/  STL.64 [R1+0x2f80], R216 ;  /* 0x002f80d801007387 */ /* 0x000fe80000100a00 */
[----:B------:R-:W-:Y:S04]  /*208e0*/  STL.64 [R1+0x2f78], R162 ;  /* 0x002f78a201007387 */ /* 0x000fe80000100a00 */
[----:B------:R-:W-:Y:S04]  /*208f0*/  STL.64 [R1+0x2f70], R160 ;  /* 0x002f70a001007387 */ /* 0x000fe80000100a00 */
[----:B------:R-:W-:Y:S04]  /*20900*/  STL.64 [R1+0x2f68], R166 ;  /* 0x002f68a601007387 */ /* 0x000fe80000100a00 */
[----:B------:R-:W1:Y:S04]  /*20910*/  S2R R4, SR_TID.X ;  /* 0x0000000000047919 */ /* 0x000e680000002100 */
[----:B------:R-:W-:Y:S04]  /*20920*/  STL.64 [R1+0x2f60], R164 ;  /* 0x002f60a401007387 */ /* 0x000fe80000100a00 */
[----:B------:R-:W-:Y:S04]  /*20930*/  STL.64 [R1+0x2f58], R170 ;  /* 0x002f58aa01007387 */ /* 0x000fe80000100a00 */
[----:B------:R-:W-:Y:S04]  /*20940*/  STL.64 [R1+0x2f50], R168 ;  /* 0x002f50a801007387 */ /* 0x000fe80000100a00 */
[----:B------:R-:W-:Y:S04]  /*20950*/  STL.64 [R1+0x2f48], R174 ;  /* 0x002f48ae01007387 */ /* 0x000fe80000100a00 */
[----:B------:R-:W-:Y:S04]  /*20960*/  STL.64 [R1+0x2f40], R172 ;  /* 0x002f40ac01007387 */ /* 0x000fe80000100a00 */
[----:B------:R-:W-:Y:S01]  /*20970*/  STL.64 [R1+0x2f38], R178 ;  /* 0x002f38b201007387 */ /* 0x000fe20000100a00 */
[----:B-1----:R-:W-:-:S02]  /*20980*/  LOP3.LUT R6, R4, 0x1c, RZ, 0xc0, !PT ;  /* 0x0000001c04067812 */ /* 0x002fc400078ec0ff */
[C---:B------:R-:W-:Y:S01]  /*20990*/  LOP3.LUT R5, R4.reuse, 0x3, RZ, 0xc0, !PT ;  /* 0x0000000304057812 */ /* 0x040fe200078ec0ff */
[----:B------:R-:W-:Y:S01]  /*209a0*/  STL.64 [R1+0x2f30], R176 ;  /* 0x002f30b001007387 */ /* 0x000fe20000100a00 */
[----:B------:R-:W-:-:S03]  /*209b0*/  LOP3.LUT R7, R4, 0x1c, RZ, 0xc0, !PT ;  /* 0x0000001c04077812 */ /* 0x000fc600078ec0ff */
[----:B------:R-:W-:Y:S01]  /*209c0*/  STL.64 [R1+0x2f28], R182 ;  /* 0x002f28b601007387 */ /* 0x000fe20000100a00 */
[----:B------:R-:W-:Y:S01]  /*209d0*/  IMAD R5, R5, 0x420, R6 ;  /* 0x0000042005057824 */ /* 0x000fe200078e0206 */
[----:B------:R-:W-:Y:S02]  /*209e0*/  LOP3.LUT R6, R4, 0x3, RZ, 0xc0, !PT ;  /* 0x0000000304067812 */ /* 0x000fe400078ec0ff */
[----:B------:R-:W-:Y:S03]  /*209f0*/  STL.64 [R1+0x2f20], R180 ;  /* 0x002f20b401007387 */ /* 0x000fe60000100a00 */
[----:B------:R-:W-:Y:S01]  /*20a00*/  IMAD R6, R6, 0x420, R7 ;  /* 0x0000042006067824 */ /* 0x000fe200078e0207 */
[----:B------:R-:W-:Y:S04]  /*20a10*/  STL.64 [R1+0x2f18], R186 ;  /* 0x002f18ba01007387 */ /* 0x000fe80000100a00 */
[----:B------:R-:W-:Y:S01]  /*20a20*/  STL.64 [R1+0x2f10], R184 ;  /* 0x002f10b801007387 */ /* 0x000fe20000100a00 */
[----:B------:R-:W-:-:S03]  /*20a30*/  LOP3.LUT R6, R6, 0x20, RZ, 0x3c, !PT ;  /* 0x0000002006067812 */ /* 0x000fc600078e3cff */
        /* <DEDUP_REMOVED lines=14> */
[----:B------:R-:W-:Y:S04]  /*20b20*/  STL [R1+0x2e98], R243 ;  /* 0x002e98f301007387 */ /* 0x000fe80000100800 */
[----:B------:R1:W-:Y:S04]  /*20b30*/  STL [R1+0x2754], R0 ;  /* 0x0027540001007387 */ /* 0x0003e80000100800 */
[----:B------:R-:W-:Y:S01]  /*20b40*/  STL [R1+0x2750], R2 ;  /* 0x0027500201007387 */ /* 0x000fe20000100800 */
[----:B--2---:R-:W-:-:S03]  /*20b50*/  IADD3 R3, R3, 0x1, RZ ;  /* 0x0000000103037810 */ /* 0x004fc60007ffe0ff */
[----:B------:R-:W-:Y:S01]  /*20b60*/  BAR.SYNC.DEFER_BLOCKING 0x0 ;  /* 0x0000000000007b1d */ /* 0x000fe20000010000 */
[----:B------:R-:W-:-:S04]  /*20b70*/  ISETP.GT.AND P0, PT, R3, 0x1, PT ;  /* 0x000000010300780c */ /* 0x000fc80003f04270 */
[----:B-1----:R-:W-:-:S04]  /*20b80*/  SEL R0, R3, RZ, !P0 ;  /* 0x000000ff03007207 */ /* 0x002fc80004000000 */
[C---:B------:R-:W-:Y:S01]  /*20b90*/  LEA R252, R0.reuse, R6, 0xf ;  /* 0x0000000600fc7211 */ /* 0x040fe200078e78ff */
[----:B------:R-:W-:Y:S01]  /*20ba0*/  IMAD R243, R0, 0x8000, R5 ;  /* 0x0000800000f37824 */ /* 0x000fe200078e0205 */
[----:B------:R-:W-:Y:S01]  /*20bb0*/  STL [R1+0x1574], R0 ;  /* 0x0015740001007387 */ /* 0x000fe20000100800 */
[C---:B------:R-:W-:Y:S01]  /*20bc0*/  IMAD.SHL.U32 R5, R4.reuse, 0x2, RZ ;  /* 0x0000000204057824 */ /* 0x040fe200078e00ff */
[----:B------:R-:W-:Y:S02]  /*20bd0*/  LOP3.LUT R4, R4, 0x7, RZ, 0xc0, !PT ;  /* 0x0000000704047812 */ /* 0x000fe400078ec0ff */
[----:B------:R-:W-:Y:S03]  /*20be0*/  STL [R1+0x6f8], R243 ;  /* 0x0006f8f301007387 */ /* 0x000fe60000100800 */
[----:B------:R-:W-:Y:S01]  /*20bf0*/  IMAD R4, R4, 0x90, RZ ;  /* 0x0000009004047824 */ /* 0x000fe200078e02ff */
[----:B------:R-:W2:Y:S04]  /*20c00*/  LDL.LU.64 R160, [R1+0xf60] ;  /* 0x000f600001a07983 */ /* 0x000ea80000300a00 */
[----:B------:R-:W-:Y:S01]  /*20c10*/  LOP3.LUT R4, R4, 0x30, R5, 0x78, !PT ;  /* 0x0000003004047812 */ /* 0x000fe200078e7805 */
[----:B------:R-:W2:Y:S04]  /*20c20*/  LDL.LU.64 R162, [R1+0xf68] ;  /* 0x000f680001a27983 */ /* 0x000ea80000300a00 */
[----:B------:R-:W-:Y:S01]  /*20c30*/  IMAD R3, R0, 0x4000, R4 ;  /* 0x0000400000037824 */ /* 0x000fe200078e0204 */
[----:B------:R-:W3:Y:S04]  /*20c40*/  LDL.LU.64 R168, [R1+0xf40] ;  /* 0x000f400001a87983 */ /* 0x000ee80000300a00 */
[----:B------:R-:W1:Y:S04]  /*20c50*/  LDSM.16.M88.4 R64, [R3+0x10000] ;  /* 0x010000000340783b */ /* 0x000e680000000200 */
[----:B------:R-:W4:Y:S04]  /*20c60*/  LDSM.16.M88.4 R60, [R3+0x10400] ;  /* 0x01040000033c783b */ /* 0x000f280000000200 */
[----:B------:R-:W1:Y:S04]  /*20c70*/  LDSM.16.M88.4 R8, [R3+0x10800] ;  /* 0x010800000308783b */ /* 0x000e680000000200 */
[----:B------:R-:W1:Y:S04]  /*20c80*/  LDSM.16.M88.4 R4, [R3+0x10c00] ;  /* 0x010c00000304783b */ /* 0x000e680000000200 */
[----:B------:R-:W1:Y:S04]  /*20c90*/  LDSM.16.M88.4 R56, [R3+0x11000] ;  /* 0x011000000338783b */ /* 0x000e680000000200 */
[----:B------:R-:W1:Y:S04]  /*20ca0*/  LDSM.16.M88.4 R52, [R3+0x11400] ;  /* 0x011400000334783b */ /* 0x000e680000000200 */
[----:B------:R-:W1:Y:S04]  /*20cb0*/  LDSM.16.M88.4 R48, [R3+0x11800] ;  /* 0x011800000330783b */ /* 0x000e680000000200 */
[----:B------:R-:W1:Y:S04]  /*20cc0*/  LDSM.16.M88.4 R44, [R3+0x11c00] ;  /* 0x011c0000032c783b */ /* 0x000e680000000200 */
[----:B------:R-:W1:Y:S04]  /*20cd0*/  LDSM.16.M88.4 R40, [R3+0x12000] ;  /* 0x012000000328783b */ /* 0x000e680000000200 */
[----:B------:R-:W1:Y:S04]  /*20ce0*/  LDSM.16.M88.4 R36, [R3+0x12400] ;  /* 0x012400000324783b */ /* 0x000e680000000200 */
[----:B------:R-:W4:Y:S04]  /*20cf0*/  LDSM.16.M88.4 R32, [R3+0x12800] ;  /* 0x012800000320783b */ /* 0x000f280000000200 */
[----:B------:R-:W4:Y:S04]  /*20d00*/  LDSM.16.M88.4 R28, [R3+0x12c00] ;  /* 0x012c0000031c783b */ /* 0x000f280000000200 */
[----:B------:R-:W4:Y:S04]  /*20d10*/  LDSM.16.M88.4 R24, [R3+0x13000] ;  /* 0x013000000318783b */ /* 0x000f280000000200 */
[----:B------:R-:W4:Y:S04]  /*20d20*/  LDSM.16.M88.4 R20, [R3+0x13400] ;  /* 0x013400000314783b */ /* 0x000f280000000200 */
[----:B------:R-:W4:Y:S04]  /*20d30*/  LDSM.16.M88.4 R16, [R3+0x13800] ;  /* 0x013800000310783b */ /* 0x000f280000000200 */
[----:B------:R-:W4:Y:S04]  /*20d40*/  LDSM.16.M88.4 R12, [R3+0x13c00] ;  /* 0x013c0000030c783b */ /* 0x000f280000000200 */
[----:B------:R-:W3:Y:S04]  /*20d50*/  LDL.LU.64 R170, [R1+0xf48] ;  /* 0x000f480001aa7983 */ /* 0x000ee80000300a00 */
[----:B------:R-:W3:Y:S04]  /*20d60*/  LDL.LU.64 R164, [R1+0xf30] ;  /* 0x000f300001a47983 */ /* 0x000ee80000300a00 */
[----:B------:R-:W3:Y:S04]  /*20d70*/  LDL.LU.64 R166, [R1+0xf38] ;  /* 0x000f380001a67983 */ /* 0x000ee80000300a00 */
[----:B-1----:R-:W-:Y:S04]  /*20d80*/  STL [R1+0x2d54], R66 ;  /* 0x002d544201007387 */ /* 0x002fe80000100800 */
[----:B------:R-:W-:Y:S04]  /*20d90*/  STL [R1+0x2d50], R67 ;  /* 0x002d504301007387 */ /* 0x000fe80000100800 */
[----:B----4-:R-:W-:Y:S04]  /*20da0*/  STL [R1+0x2d4c], R62 ;  /* 0x002d4c3e01007387 */ /* 0x010fe80000100800 */
        /* <DEDUP_REMOVED lines=29> */
[----:B------:R-:W4:Y:S04]  /*20f80*/  LDL R3, [R1+0x1574] ;  /* 0x0015740001037983 */ /* 0x000f280000100800 */
[----:B------:R-:W-:Y:S04]  /*20f90*/  LDS R236, [R243] ;  /* 0x00000000f3ec7984 */ /* 0x000fe80000000800 */
[----:B------:R-:W-:Y:S04]  /*20fa0*/  LDS R238, [R243+0x1000] ;  /* 0x00100000f3ee7984 */ /* 0x000fe80000000800 */
[----:B------:R-:W-:Y:S04]  /*20fb0*/  LDS R237, [R252] ;  /* 0x00000000fced7984 */ /* 0x000fe80000000800 */
[----:B------:R-:W2:Y:S04]  /*20fc0*/  LDS R239, [R252+0x1000] ;  /* 0x00100000fcef7984 */ /* 0x000ea80000000800 */
[----:B------:R-:W1:Y:S02]  /*20fd0*/  S2R R232, SR_TID.X ;  /* 0x0000000000e87919 */ /* 0x000e640000002100 */
[----:B-1----:R-:W-:-:S02]  /*20fe0*/  LOP3.LUT R173, R232, 0x1c, RZ, 0xc0, !PT ;  /* 0x0000001ce8ad7812 */ /* 0x002fc400078ec0ff */
[C---:B------:R-:W-:Y:S02]  /*20ff0*/  LOP3.LUT R2, R232.reuse, 0x3, RZ, 0xc0, !PT ;  /* 0x00000003e8027812 */ /* 0x040fe400078ec0ff */
[C---:B------:R-:W-:Y:S02]  /*21000*/  LOP3.LUT R172, R232.reuse, 0x1c, RZ, 0xc0, !PT ;  /* 0x0000001ce8ac7812 */ /* 0x040fe400078ec0ff */
[----:B------:R-:W-:Y:S01]  /*21010*/  LOP3.LUT R0, R232, 0x3, RZ, 0xc0, !PT ;  /* 0x00000003e8007812 */ /* 0x000fe200078ec0ff */
[----:B------:R-:W-:-:S04]  /*21020*/  IMAD R2, R2, 0x420, R173 ;  /* 0x0000042002027824 */ /* 0x000fc800078e02ad */
[----:B------:R-:W-:Y:S01]  /*21030*/  IMAD R0, R0, 0x420, R172 ;  /* 0x0000042000007824 */ /* 0x000fe200078e02ac */
[----:B------:R-:W-:-:S04]  /*21040*/  LOP3.LUT R2, R2, 0x40, RZ, 0x3c, !PT ;  /* 0x0000004002027812 */ /* 0x000fc800078e3cff */
[----:B------:R-:W-:Y:S01]  /*21050*/  LOP3.LUT R0, R0, 0x60, RZ, 0x3c, !PT ;  /* 0x0000006000007812 */ /* 0x000fe200078e3cff */
[----:B--2---:R-:W-:Y:S11]  /*21060*/  HMMA.1688.F32.TF32 R160, R236, R64, R160 ;  /* 0x00000040eca0723c */ /* 0x004ff600000810a0 */
[----:B------:R-:W-:Y:S11]  /*21070*/  @!UPT UIADD3 URZ, URZ, URZ, URZ ;  /* 0x0000003f3f3ff290 */ /* 0x000ff6000fffe03f */
[----:B------:R-:W-:Y:S02]  /*21080*/  @!UPT UIADD3 URZ, URZ, URZ, URZ ;  /* 0x0000003f3f3ff290 */ /* 0x000fe4000fffe03f */
[----:B------:R-:W-:Y:S01]  /*21090*/  MOV R22, R160 ;  /* 0x000000a000167202 */ /* 0x000fe20000000f00 */
[----:B------:R-:W-:Y:S02]  /*210a0*/  IMAD.MOV.U32 R23, RZ, RZ, R161 ;  /* 0x000000ffff177224 */ /* 0x000fe400078e00a1 */
[----:B------:R-:W-:Y:S02]  /*210b0*/  IMAD.MOV.U32 R26, RZ, RZ, R162 ;  /* 0x000000ffff1a7224 */ /* 0x000fe400078e00a2 */
[----:B------:R-:W-:Y:S02]  /*210c0*/  IMAD.MOV.U32 R27, RZ, RZ, R163 ;  /* 0x000000ffff1b7224 */ /* 0x000fe400078e00a3 */
[C---:B----4-:R-:W-:Y:S02]  /*210d0*/  IMAD R2, R3.reuse, 0x8000, R2 ;  /* 0x0000800003027824 */ /* 0x050fe400078e0202 */
[----:B------:R-:W-:-:S03]  /*210e0*/  IMAD R0, R3, 0x8000, R0 ;  /* 0x0000800003007824 */ /* 0x000fc600078e0200 */
[----:B------:R-:W-:Y:S04]  /*210f0*/  STL [R1+0x6f0], R2 ;  /* 0x0006f00201007387 */ /* 0x000fe80000100800 */
[----:B------:R-:W-:Y:S04]  /*21100*/  STL [R1+0x6f4], R0 ;  /* 0x0006f40001007387 */ /* 0x000fe80000100800 */
[----:B------:R-:W2:Y:S04]  /*21110*/  LDL.LU.64 R160, [R1+0xf10] ;  /* 0x000f100001a07983 */ /* 0x000ea80000300a00 */
[----:B------:R-:W2:Y:S01]  /*21120*/  LDL.LU.64 R162, [R1+0xf18] ;  /* 0x000f180001a27983 */ /* 0x000ea20000300a00 */
[C---:B---3--:R-:W-:Y:S03]  /*21130*/  HMMA.1688.F32.TF32 R168, R236.reuse, R60, R168 ;  /* 0x0000003ceca8723c */ /* 0x048fe600000810a8 */
[----:B------:R1:W-:Y:S04]  /*21140*/  STL [R1+0x2dd4], R27 ;  /* 0x002dd41b01007387 */ /* 0x0003e80000100800 */
[----:B------:R3:W-:Y:S04]  /*21150*/  STL [R1+0x2dd0], R26 ;  /* 0x002dd01a01007387 */ /* 0x0007e80000100800 */
[----:B------:R4:W-:Y:S01]  /*21160*/  STL [R1+0x2dcc], R22 ;  /* 0x002dcc1601007387 */ /* 0x0009e20000100800 */
[----:B------:R-:W-:Y:S03]  /*21170*/  HMMA.1688.F32.TF32 R164, R236, R8, R164 ;  /* 0x00000008eca4723c */ /* 0x000fe600000810a4 */
[----:B------:R1:W-:Y:S04]  /*21180*/  STL [R1+0x2dc8], R23 ;  /* 0x002dc81701007387 */ /* 0x0003e80000100800 */
[----:B------:R-:W-:Y:S04]  /*21190*/  LDS R232, [R2] ;  /* 0x0000000002e87984 */ /* 0x000fe80000000800 */
[----:B------:R-:W-:Y:S01]  /*211a0*/  LDS R234, [R2+0x1000] ;  /* 0x0010000002ea7984 */ /* 0x000fe20000000800 */
[----:B------:R-:W-:Y:S01]  /*211b0*/  MOV R30, R168 ;  /* 0x000000a8001e7202 */ /* 0x000fe20000000f00 */
[----:B------:R-:W-:-:S02]  /*211c0*/  IMAD.MOV.U32 R31, RZ, RZ, R169 ;  /* 0x000000ffff1f7224 */ /* 0x000fc400078e00a9 */
[----:B------:R-:W-:Y:S01]  /*211d0*/  IMAD.MOV.U32 R34, RZ, RZ, R170 ;  /* 0x000000ffff227224 */ /* 0x000fe200078e00aa */
[----:B------:R-:W4:Y:S01]  /*211e0*/  LDL.LU.64 R168, [R1+0xef0] ;  /* 0x000ef00001a87983 */ /* 0x000f220000300a00 */
[----:B------:R-:W-:-:S03]  /*211f0*/  IMAD.MOV.U32 R35, RZ, RZ, R171 ;  /* 0x000000ffff237224 */ /* 0x000fc600078e00ab */
[----:B------:R-:W4:Y:S04]  /*21200*/  LDL.LU.64 R170, [R1+0xef8] ;  /* 0x000ef80001aa7983 */ /* 0x000f280000300a00 */
[----:B------:R1:W-:Y:S01]  /*21210*/  STL [R1+0x2de4], R35 ;  /* 0x002de42301007387 */ /* 0x0003e20000100800 */
[----:B------:R-:W-:Y:S01]  /*21220*/  MOV R14, R164 ;  /* 0x000000a4000e7202 */ /* 0x000fe20000000f00 */
[----:B------:R-:W-:Y:S02]  /*21230*/  IMAD.MOV.U32 R15, RZ, RZ, R165 ;  /* 0x000000ffff0f7224 */ /* 0x000fe400078e00a5 */
[----:B------:R1:W-:Y:S01]  /*21240*/  STL [R1+0x2de0], R34 ;  /* 0x002de02201007387 */ /* 0x0003e20000100800 */
[----:B------:R-:W-:-:S03]  /*21250*/  IMAD.MOV.U32 R18, RZ, RZ, R166 ;  /* 0x000000ffff127224 */ /* 0x000fc600078e00a6 */
[----:B------:R1:W-:Y:S01]  /*21260*/  STL [R1+0x2ddc], R31 ;  /* 0x002ddc1f01007387 */ /* 0x0003e20000100800 */
[----:B------:R-:W-:-:S03]  /*21270*/  IMAD.MOV.U32 R19, RZ, RZ, R167 ;  /* 0x000000ffff137224 */ /* 0x000fc600078e00a7 */
[----:B------:R1:W-:Y:S04]  /*21280*/  STL [R1+0x2dd8], R30 ;  /* 0x002dd81e01007387 */ /* 0x0003e80000100800 */
[----:B------:R-:W4:Y:S04]  /*21290*/  LDL.LU.64 R164, [R1+0xee0] ;  /* 0x000ee00001a47983 */ /* 0x000f280000300a00 */
[----:B------:R-:W4:Y:S04]  /*212a0*/  LDL.LU.64 R166, [R1+0xee8] ;  /* 0x000ee80001a67983 */ /* 0x000f280000300a00 */
[----:B------:R1:W-:Y:S04]  /*212b0*/  STL [R1+0x2df4], R19 ;  /* 0x002df41301007387 */ /* 0x0003e80000100800 */
[----:B------:R1:W-:Y:S04]  /*212c0*/  STL [R1+0x2df0], R18 ;  /* 0x002df01201007387 */ /* 0x0003e80000100800 */
[----:B------:R1:W-:Y:S04]  /*212d0*/  STL [R1+0x2dec], R15 ;  /* 0x002dec0f01007387 */ /* 0x0003e80000100800 */
[----:B------:R1:W-:Y:S04]  /*212e0*/  STL [R1+0x2de8], R14 ;  /* 0x002de80e01007387 */ /* 0x0003e80000100800 */
[----:B------:R-:W-:Y:S04]  /*212f0*/  LDS R233, [R0] ;  /* 0x0000000000e97984 */ /* 0x000fe80000000800 */
[----:B------:R-:W1:Y:S01]  /*21300*/  LDS R235, [R0+0x1000] ;  /* 0x0010000000eb7984 */ /* 0x000e620000000800 */
[----:B--2---:R-:W-:Y:S11]  /*21310*/  HMMA.1688.F32.TF32 R160, R236, R4, R160 ;  /* 0x00000004eca0723c */ /* 0x004ff600000810a0 */
[----:B------:R-:W-:Y:S11]  /*21320*/  @!UPT UIADD3 URZ, URZ, URZ, URZ ;  /* 0x0000003f3f3ff290 */ /* 0x000ff6000fffe03f */
[----:B------:R-:W-:Y:S02]  /*21330*/  @!UPT UIADD3 URZ, URZ, URZ, URZ ;  /* 0x0000003f3f3ff290 */ /* 0x000fe4000fffe03f */
[----:B-1----:R-:W-:Y:S01]  /*21340*/  MOV R27, R160 ;  /* 0x000000a0001b7202 */ /* 0x002fe20000000f00 */
[----:B---3--:R-:W-:Y:S02]  /*21350*/  IMAD.MOV.U32 R26, RZ, RZ, R161 ;  /* 0x000000ffff1a7224 */ /* 0x008fe400078e00a1 */
[----:B----4-:R-:W-:Y:S01]  /*21360*/  IMAD.MOV.U32 R22, RZ, RZ, R162 ;  /* 0x000000ffff167224 */ /* 0x010fe200078e00a2 */
[----:B------:R-:W2:Y:S01]  /*21370*/  LDL.LU.64 R160, [R1+0xed0] ;  /* 0x000ed00001a07983 */ /* 0x000ea20000300a00 */
[----:B------:R-:W-:-:S03]  /*21380*/  IMAD.MOV.U32 R23, RZ, RZ, R163 ;  /* 0x000000ffff177224 */ /* 0x000fc600078e00a3 */
[----:B------:R-:W2:Y:S01]  /*21390*/  LDL.LU.64 R162, [R1+0xed8] ;  /* 0x000ed80001a27983 */ /* 0x000ea20000300a00 */
[----:B------:R-:W-:Y:S03]  /*213a0*/  HMMA.1688.F32.TF32 R168, R236, R56, R168 ;  /* 0x00000038eca8723c */ /* 0x000fe600000810a8 */
[----:B------:R1:W-:Y:S04]  /*213b0*/  STL [R1+0x2e04], R23 ;  /* 0x002e041701007387 */ /* 0x0003e80000100800 */
[----:B------:R3:W-:Y:S04]  /*213c0*/  STL [R1+0x2e00], R22 ;  /* 0x002e001601007387 */ /* 0x0007e80000100800 */
[----:B------:R4:W-:Y:S04]  /*213d0*/  STL [R1+0x2dfc], R26 ;  /* 0x002dfc1a01007387 */ /* 0x0009e80000100800 */
[----:B------:R1:W-:Y:S09]  /*213e0*/  STL [R1+0x2df8], R27 ;  /* 0x002df81b01007387 */ /* 0x0003f20000100800 */
[----:B------:R-:W-:Y:S01]  /*213f0*/  MOV R38, R168 ;  /* 0x000000a800267202 */ /* 0x000fe20000000f00 */
[----:B------:R-:W-:-:S02]  /*21400*/  IMAD.MOV.U32 R39, RZ, RZ, R169 ;  /* 0x000000ffff277224 */ /* 0x000fc400078e00a9 */
[----:B------:R-:W-:Y:S01]  /*21410*/  IMAD.MOV.U32 R42, RZ, RZ, R170 ;  /* 0x000000ffff2a7224 */ /* 0x000fe200078e00aa */
[----:B------:R-:W3:Y:S01]  /*21420*/  LDL.LU.64 R168, [R1+0xec0] ;  /* 0x000ec00001a87983 */ /* 0x000ee20000300a00 */
[----:B------:R-:W-:Y:S01]  /*21430*/  IMAD.MOV.U32 R43, RZ, RZ, R171 ;  /* 0x000000ffff2b7224 */ /* 0x000fe200078e00ab */
[----:B------:R-:W-:Y:S02]  /*21440*/  HMMA.1688.F32.TF32 R164, R236, R52, R164 ;  /* 0x00000034eca4723c */ /* 0x000fe400000810a4 */
[----:B------:R-:W3:Y:S04]  /*21450*/  LDL.LU.64 R170, [R1+0xec8] ;  /* 0x000ec80001aa7983 */ /* 0x000ee80000300a00 */
[----:B------:R1:W-:Y:S04]  /*21460*/  STL [R1+0x2e14], R43 ;  /* 0x002e142b01007387 */ /* 0x0003e80000100800 */
[----:B------:R1:W-:Y:S04]  /*21470*/  STL [R1+0x2e10], R42 ;  /* 0x002e102a01007387 */ /* 0x0003e80000100800 */
[----:B------:R1:W-:Y:S04]  /*21480*/  STL [R1+0x2e0c], R39 ;  /* 0x002e0c2701007387 */ /* 0x0003e80000100800 */
[----:B------:R1:W-:Y:S06]  /*21490*/  STL [R1+0x2e08], R38 ;  /* 0x002e082601007387 */ /* 0x0003ec0000100800 */
[----:B------:R-:W-:Y:S01]  /*214a0*/  MOV R35, R164 ;  /* 0x000000a400237202 */ /* 0x000fe20000000f00 */
[----:B------:R-:W-:-:S02]  /*214b0*/  IMAD.MOV.U32 R34, RZ, RZ, R165 ;  /* 0x000000ffff227224 */ /* 0x000fc400078e00a5 */
[----:B------:R-:W-:Y:S01]  /*214c0*/  IMAD.MOV.U32 R31, RZ, RZ, R166 ;  /* 0x000000ffff1f7224 */ /* 0x000fe200078e00a6 */
[----:B------:R-:W4:Y:S01]  /*214d0*/  LDL.LU.64 R164, [R1+0xeb0] ;  /* 0x000eb00001a47983 */ /* 0x000f220000300a00 */
[----:B------:R-:W-:-:S03]  /*214e0*/  IMAD.MOV.U32 R30, RZ, RZ, R167 ;  /* 0x000000ffff1e7224 */ /* 0x000fc600078e00a7 */
[----:B------:R-:W4:Y:S04]  /*214f0*/  LDL.LU.64 R166, [R1+0xeb8] ;  /* 0x000eb80001a67983 */ /* 0x000f280000300a00 */
[----:B------:R-:W-:Y:S04]  /*21500*/  STL [R1+0x2e24], R30 ;  /* 0x002e241e01007387 */ /* 0x000fe80000100800 */
[----:B------:R-:W-:Y:S04]  /*21510*/  STL [R1+0x2e20], R31 ;  /* 0x002e201f01007387 */ /* 0x000fe80000100800 */
[----:B------:R-:W-:Y:S04]  /*21520*/  STL [R1+0x2e1c], R34 ;  /* 0x002e1c2201007387 */ /* 0x000fe80000100800 */
[----:B------:R1:W-:Y:S01]  /*21530*/  STL [R1+0x2e18], R35 ;  /* 0x002e182301007387 */ /* 0x0003e20000100800 */
[----:B--2---:R-:W-:Y:S11]  /*21540*/  HMMA.1688.F32.TF32 R160, R236, R48, R160 ;  /* 0x00000030eca0723c */ /* 0x004ff600000810a0 */
[----:B------:R-:W-:Y:S11]  /*21550*/  @!UPT UIADD3 URZ, URZ, URZ, URZ ;  /* 0x0000003f3f3ff290 */ /* 0x000ff6000fffe03f */
[----:B------:R-:W-:Y:S02]  /*21560*/  @!UPT UIADD3 URZ, URZ, URZ, URZ ;  /* 0x0000003f3f3ff290 */ /* 0x000fe4000fffe03f */
[----:B------:R-:W-:Y:S01]  /*21570*/  MOV R19, R160 ;  /* 0x000000a000137202 */ /* 0x000fe20000000f00 */
[----:B------:R-:W-:Y:S02]  /*21580*/  IMAD.MOV.U32 R18, RZ, RZ, R161 ;  /* 0x000000ffff127224 */ /* 0x000fe400078e00a1 */
[----:B------:R-:W-:Y:S01]  /*21590*/  IMAD.MOV.U32 R15, RZ, RZ, R162 ;  /* 0x000000ffff0f7224 */ /* 0x000fe200078e00a2 */
[----:B------:R-:W2:Y:S01]  /*215a0*/  LDL.LU.64 R160, [R1+0xea0] ;  /* 0x000ea00001a07983 */ /* 0x000ea20000300a00 */
[----:B------:R-:W-:-:S03]  /*215b0*/  IMAD.MOV.U32 R14, RZ, RZ, R163 ;  /* 0x000000ffff0e7224 */ /* 0x000fc600078e00a3 */
[----:B------:R-:W2:Y:S01]  /*215c0*/  LDL.LU.64 R162, [R1+0xea8] ;  /* 0x000ea80001a27983 */ /* 0x000ea20000300a00 */
[----:B---3--:R-:W-:Y:S03]  /*215d0*/  HMMA.1688.F32.TF32 R168, R236, R44, R168 ;  /* 0x0000002ceca8723c */ /* 0x008fe600000810a8 */
[----:B------:R-:W-:Y:S04]  /*215e0*/  STL [R1+0x2e34], R14 ;  /* 0x002e340e01007387 */ /* 0x000fe80000100800 */
[----:B------:R-:W-:Y:S04]  /*215f0*/  STL [R1+0x2e30], R15 ;  /* 0x002e300f01007387 */ /* 0x000fe80000100800 */
[----:B------:R-:W-:Y:S04]  /*21600*/  STL [R1+0x2e2c], R18 ;  /* 0x002e2c1201007387 */ /* 0x000fe80000100800 */
[----:B------:R3:W-:Y:S09]  /*21610*/  STL [R1+0x2e28], R19 ;  /* 0x002e281301007387 */ /* 0x0007f20000100800 */
[----:B-1----:R-:W-:Y:S01]  /*21620*/  MOV R23, R168 ;  /* 0x000000a800177202 */ /* 0x002fe20000000f00 */
[----:B------:R-:W-:-:S02]  /*21630*/  IMAD.MOV.U32 R22, RZ, RZ, R169 ;  /* 0x000000ffff167224 */ /* 0x000fc400078e00a9 */
[----:B----4-:R-:W-:Y:S01]  /*21640*/  IMAD.MOV.U32 R26, RZ, RZ, R170 ;  /* 0x000000ffff1a7224 */ /* 0x010fe200078e00aa */
[----:B------:R-:W4:Y:S01]  /*21650*/  LDL.LU.64 R168, [R1+0xe90] ;  /* 0x000e900001a87983 */ /* 0x000f220000300a00 */
[----:B------:R-:W-:Y:S01]  /*21660*/  IMAD.MOV.U32 R27, RZ, RZ, R171 ;  /* 0x000000ffff1b7224 */ /* 0x000fe200078e00ab */
[----:B------:R-:W-:Y:S02]  /*21670*/  HMMA.1688.F32.TF32 R164, R236, R40, R164 ;  /* 0x00000028eca4723c */ /* 0x000fe400000810a4 */
[----:B------:R-:W4:Y:S04]  /*21680*/  LDL.LU.64 R170, [R1+0xe98] ;  /* 0x000e980001aa7983 */ /* 0x000f280000300a00 */
[----:B------:R-:W-:Y:S04]  /*21690*/  STL [R1+0x2e44], R27 ;  /* 0x002e441b01007387 */ /* 0x000fe80000100800 */
[----:B------:R-:W-:Y:S04]  /*216a0*/  STL [R1+0x2e40], R26 ;  /* 0x002e401a01007387 */ /* 0x000fe80000100800 */
[----:B------:R-:W-:Y:S04]  /*216b0*/  STL [R1+0x2e3c], R22 ;  /* 0x002e3c1601007387 */ /* 0x000fe80000100800 */
[----:B------:R-:W-:Y:S06]  /*216c0*/  STL [R1+0x2e38], R23 ;  /* 0x002e381701007387 */ /* 0x000fec0000100800 */
[----:B------:R-:W-:Y:S01]  /*216d0*/  MOV R46, R164 ;  /* 0x000000a4002e7202 */ /* 0x000fe20000000f00 */
[----:B------:R-:W-:-:S02]  /*216e0*/  IMAD.MOV.U32 R47, RZ, RZ, R165 ;  /* 0x000000ffff2f7224 */ /* 0x000fc400078e00a5 */
[----:B------:R-:W-:Y:S01]  /*216f0*/  IMAD.MOV.U32 R50, RZ, RZ, R166 ;  /* 0x000000ffff327224 */ /* 0x000fe200078e00a6 */
[----:B------:R-:W3:Y:S01]  /*21700*/  LDL.LU.64 R164, [R1+0xe70] ;  /* 0x000e700001a47983 */ /* 0x000ee20000300a00 */
[----:B------:R-:W-:-:S03]  /*21710*/  IMAD.MOV.U32 R51, RZ, RZ, R167 ;  /* 0x000000ffff337224 */ /* 0x000fc600078e00a7 */
[----:B------:R-:W3:Y:S04]  /*21720*/  LDL.LU.64 R166, [R1+0xe78] ;  /* 0x000e780001a67983 */ /* 0x000ee80000300a00 */
[----:B------:R-:W-:Y:S04]  /*21730*/  STL [R1+0x2e54], R51 ;  /* 0x002e543301007387 */ /* 0x000fe80000100800 */
[----:B------:R-:W-:Y:S04]  /*21740*/  STL [R1+0x2e50], R50 ;  /* 0x002e503201007387 */ /* 0x000fe80000100800 */
[----:B------:R-:W-:Y:S04]  /*21750*/  STL [R1+0x2e4c], R47 ;  /* 0x002e4c2f01007387 */ /* 0x000fe80000100800 */
[----:B------:R-:W-:Y:S01]  /*21760*/  STL [R1+0x2e48], R46 ;  /* 0x002e482e01007387 */ /* 0x000fe20000100800 */
        /* <DEDUP_REMOVED lines=9> */
[----:B----4-:R-:W-:Y:S03]  /*21800*/  HMMA.1688.F32.TF32 R168, R236, R32, R168 ;  /* 0x00000020eca8723c */ /* 0x010fe600000810a8 */
[----:B------:R1:W-:Y:S04]  /*21810*/  STL [R1+0x2e64], R38 ;  /* 0x002e642601007387 */ /* 0x0003e80000100800 */
[----:B------:R4:W-:Y:S04]  /*21820*/  STL [R1+0x2e60], R39 ;  /* 0x002e602701007387 */ /* 0x0009e80000100800 */
[----:B------:R1:W-:Y:S04]  /*21830*/  STL [R1+0x2e5c], R42 ;  /* 0x002e5c2a01007387 */ /* 0x0003e80000100800 */
[----:B------:R1:W-:Y:S04]  /*21840*/  STL [R1+0x2e58], R43 ;  /* 0x002e582b01007387 */ /* 0x0003e80000100800 */
[----:B------:R-:W4:Y:S04]  /*21850*/  LDL.LU.64 R184, [R1+0xe40] ;  /* 0x000e400001b87983 */ /* 0x000f280000300a00 */
[----:B------:R-:W4:Y:S01]  /*21860*/  LDL.LU.64 R186, [R1+0xe48] ;  /* 0x000e480001ba7983 */ /* 0x000f220000300a00 */
[----:B------:R-:W-:-:S02]  /*21870*/  IMAD.MOV.U32 R35, RZ, RZ, R171 ;  /* 0x000000ffff237224 */ /* 0x000fc400078e00ab */
[----:B------:R-:W-:Y:S01]  /*21880*/  IMAD.MOV.U32 R34, RZ, RZ, R170 ;  /* 0x000000ffff227224 */ /* 0x000fe200078e00aa */
[----:B------:R-:W-:Y:S01]  /*21890*/  MOV R30, R168 ;  /* 0x000000a8001e7202 */ /* 0x000fe20000000f00 */
[----:B------:R-:W-:Y:S01]  /*218a0*/  IMAD.MOV.U32 R31, RZ, RZ, R169 ;  /* 0x000000ffff1f7224 */ /* 0x000fe200078e00a9 */
[----:B---3--:R-:W-:Y:S01]  /*218b0*/  HMMA.1688.F32.TF32 R164, R236, R28, R164 ;  /* 0x0000001ceca4723c */ /* 0x008fe200000810a4 */
[----:B------:R-:W-:Y:S04]  /*218c0*/  STL [R1+0x2e74], R35 ;  /* 0x002e742301007387 */ /* 0x000fe80000100800 */
[----:B------:R-:W-:Y:S04]  /*218d0*/  STL [R1+0x2e70], R34 ;  /* 0x002e702201007387 */ /* 0x000fe80000100800 */
[----:B------:R-:W-:Y:S04]  /*218e0*/  STL [R1+0x2e6c], R31 ;  /* 0x002e6c1f01007387 */ /* 0x000fe80000100800 */
[----:B------:R-:W-:Y:S04]  /*218f0*/  STL [R1+0x2e68], R30 ;  /* 0x002e681e01007387 */ /* 0x000fe80000100800 */
[----:B------:R-:W3:Y:S04]  /*21900*/  LDL.LU.64 R180, [R1+0xe30] ;  /* 0x000e300001b47983 */ /* 0x000ee80000300a00 */
[----:B------:R-:W3:Y:S04]  /*21910*/  LDL.LU.64 R182, [R1+0xe38] ;  /* 0x000e380001b67983 */ /* 0x000ee80000300a00 */
[----:B------:R-:W3:Y:S04]  /*21920*/  LDL.LU.64 R176, [R1+0xdf0] ;  /* 0x000df00001b07983 */ /* 0x000ee80000300a00 */
[----:B------:R-:W3:Y:S01]  /*21930*/  LDL.LU.64 R178, [R1+0xdf8] ;  /* 0x000df80001b27983 */ /* 0x000ee20000300a00 */
[----:B------:R-:W-:-:S02]  /*21940*/  IMAD.MOV.U32 R19, RZ, RZ, R167 ;  /* 0x000000ffff137224 */ /* 0x000fc400078e00a7 */
[----:B------:R-:W-:Y:S01]  /*21950*/  IMAD.MOV.U32 R18, RZ, RZ, R166 ;  /* 0x000000ffff127224 */ /* 0x000fe200078e00a6 */
[----:B------:R-:W-:Y:S01]  /*21960*/  MOV R14, R164 ;  /* 0x000000a4000e7202 */ /* 0x000fe20000000f00 */
[----:B------:R-:W-:Y:S01]  /*21970*/  IMAD.MOV.U32 R15, RZ, RZ, R165 ;  /* 0x000000ffff0f7224 */ /* 0x000fe200078e00a5 */
[----:B------:R-:W-:Y:S04]  /*21980*/  STL [R1+0x2e84], R19 ;  /* 0x002e841301007387 */ /* 0x000fe80000100800 */
[----:B------:R-:W-:Y:S04]  /*21990*/  STL [R1+0x2e80], R18 ;  /* 0x002e801201007387 */ /* 0x000fe80000100800 */
[----:B------:R-:W-:Y:S04]  /*219a0*/  STL [R1+0x2e7c], R15 ;  /* 0x002e7c0f01007387 */ /* 0x000fe80000100800 */
[----:B------:R-:W-:Y:S04]  /*219b0*/  STL [R1+0x2e78], R14 ;  /* 0x002e780e01007387 */ /* 0x000fe80000100800 */
[----:B------:R-:W4:Y:S04]  /*219c0*/  LDL.LU.64 R172, [R1+0xde0] ;  /* 0x000de00001ac7983 */ /* 0x000f280000300a00 */
[----:B------:R-:W4:Y:S04]  /*219d0*/  LDL.LU.64 R174, [R1+0xde8] ;  /* 0x000de80001ae7983 */ /* 0x000f280000300a00 */
[----:B------:R-:W4:Y:S04]  /*219e0*/  LDL.LU.64 R168, [R1+0xdc0] ;  /* 0x000dc00001a87983 */ /* 0x000f280000300a00 */
[----:B------:R-:W4:Y:S01]  /*219f0*/  LDL.LU.64 R170, [R1+0xdc8] ;  /* 0x000dc80001aa7983 */ /* 0x000f220000300a00 */
        /* <DEDUP_REMOVED lines=8> */
[----:B------:R-:W2:Y:S04]  /*21a80*/  LDL.LU.64 R162, [R1+0xd28] ;  /* 0x000d280001a27983 */ /* 0x000ea80000300a00 */
[----:B------:R-:W2:Y:S04]  /*21a90*/  LDL.LU.64 R164, [R1+0xc90] ;  /* 0x000c900001a47983 */ /* 0x000ea80000300a00 */
[----:B------:R-:W2:Y:S01]  /*21aa0*/  LDL.LU.64 R166, [R1+0xc98] ;  /* 0x000c980001a67983 */ /* 0x000ea20000300a00 */
[----:B---3--:R-:W-:Y:S03]  /*21ab0*/  HMMA.1688.F32.TF32 R176, R236, R12, R176 ;  /* 0x0000000cecb0723c */ /* 0x008fe600000810b0 */
[----:B------:R-:W-:Y:S11]  /*21ac0*/  STL [R1+0x2e94], R59 ;  /* 0x002e943b01007387 */ /* 0x000ff60000100800 */
[----:B------:R-:W-:Y:S10]  /*21ad0*/  @!UPT UIADD3 URZ, URZ, URZ, URZ ;  /* 0x0000003f3f3ff290 */ /* 0x000ff4000fffe03f */
[----:B-1----:R-:W-:Y:S01]  /*21ae0*/  MOV R38, R176 ;  /* 0x000000b000267202 */ /* 0x002fe20000000f00 */
[----:B----4-:R-:W-:Y:S02]  /*21af0*/  IMAD.MOV.U32 R39, RZ, RZ, R177 ;  /* 0x000000ffff277224 */ /* 0x010fe400078e00b1 */
[----:B------:R-:W-:Y:S02]  /*21b00*/  IMAD.MOV.U32 R42, RZ, RZ, R178 ;  /* 0x000000ffff2a7224 */ /* 0x000fe400078e00b2 */
[----:B------:R-:W-:Y:S02]  /*21b10*/  IMAD.MOV.U32 R43, RZ, RZ, R179 ;  /* 0x000000ffff2b7224 */ /* 0x000fe400078e00b3 */
[C---:B------:R-:W-:Y:S08]  /*21b20*/  HMMA.1688.F32.TF32 R176, R232.reuse, R64, R172 ;  /* 0x00000040e8b0723c */ /* 0x040ff000000810ac */
[C---:B------:R-:W-:Y:S01]  /*21b30*/  HMMA.1688.F32.TF32 R172, R232.reuse, R60, R168 ;  /* 0x0000003ce8ac723c */ /* 0x040fe200000810a8 */
[----:B------:R-:W-:Y:S04]  /*21b40*/  STL [R1+0x2e90], R58 ;  /* 0x002e903a01007387 */ /* 0x000fe80000100800 */
[----:B------:R-:W-:Y:S04]  /*21b50*/  STL [R1+0x2e8c], R55 ;  /* 0x002e8c3701007387 */ /* 0x000fe80000100800 */
[----:B------:R-:W-:Y:S06]  /*21b60*/  STL [R1+0x2e88], R54 ;  /* 0x002e883601007387 */ /* 0x000fec0000100800 */
[----:B------:R-:W-:Y:S04]  /*21b70*/  STL.64 [R1+0x1460], R176 ;  /* 0x001460b001007387 */ /* 0x000fe80000100a00 */
[----:B------:R-:W-:Y:S01]  /*21b80*/  STL.64 [R1+0x1468], R178 ;  /* 0x001468b201007387 */ /* 0x000fe20000100a00 */
[C---:B--2---:R-:W-:Y:S03]  /*21b90*/  HMMA.1688.F32.TF32 R168, R232.reuse, R8, R160 ;  /* 0x00000008e8a8723c */ /* 0x044fe600000810a0 */
[----:B------:R-:W2:Y:S04]  /*21ba0*/  LDL.LU.64 R160, [R1+0xc80] ;  /* 0x000c800001a07983 */ /* 0x000ea80000300a00 */
[----:B------:R1:W-:Y:S04]  /*21bb0*/  STL.64 [R1+0x1450], R172 ;  /* 0x001450ac01007387 */ /* 0x0003e80000100a00 */
[----:B------:R3:W-:Y:S04]  /*21bc0*/  STL.64 [R1+0x1458], R174 ;  /* 0x001458ae01007387 */ /* 0x0007e80000100a00 */
[----:B------:R-:W2:Y:S01]  /*21bd0*/  LDL.LU.64 R162, [R1+0xc88] ;  /* 0x000c880001a27983 */ /* 0x000ea20000300a00 */
[----:B------:R-:W-:Y:S07]  /*21be0*/  HMMA.1688.F32.TF32 R164, R232, R4, R164 ;  /* 0x00000004e8a4723c */ /* 0x000fee00000810a4 */
[----:B------:R4:W-:Y:S04]  /*21bf0*/  STL.64 [R1+0x1440], R168 ;  /* 0x001440a801007387 */ /* 0x0009e80000100a00 */
[----:B------:R1:W-:Y:S04]  /*21c00*/  STL.64 [R1+0x1448], R170 ;  /* 0x001448aa01007387 */ /* 0x0003e80000100a00 */
[----:B------:R-:W2:Y:S04]  /*21c10*/  LDL.LU.64 R200, [R1+0xc70] ;  /* 0x000c700001c87983 */ /* 0x000ea80000300a00 */
[----:B------:R-:W2:Y:S04]  /*21c20*/  LDL.LU.64 R202, [R1+0xc78] ;  /* 0x000c780001ca7983 */ /* 0x000ea80000300a00 */
[----:B------:R1:W-:Y:S04]  /*21c30*/  STL.64 [R1+0x1430], R164 ;  /* 0x001430a401007387 */ /* 0x0003e80000100a00 */
[----:B------:R1:W-:Y:S04]  /*21c40*/  STL.64 [R1+0x1438], R166 ;  /* 0x001438a601007387 */ /* 0x0003e80000100a00 */
[----:B------:R-:W2:Y:S04]  /*21c50*/  LDL.LU.64 R196, [R1+0xc60] ;  /* 0x000c600001c47983 */ /* 0x000ea80000300a00 */
[----:B------:R-:W2:Y:S04]  /*21c60*/  LDL.LU.64 R198, [R1+0xc68] ;  /* 0x000c680001c67983 */ /* 0x000ea80000300a00 */
[----:B------:R-:W2:Y:S04]  /*21c70*/  LDL.LU.64 R192, [R1+0xc50] ;  /* 0x000c500001c07983 */ /* 0x000ea80000300a00 */
[----:B------:R-:W2:Y:S01]  /*21c80*/  LDL.LU.64 R194, [R1+0xc58] ;  /* 0x000c580001c27983 */ /* 0x000ea20000300a00 */
[C---:B------:R-:W-:Y:S03]  /*21c90*/  HMMA.1688.F32.TF32 R184, R236.reuse, R20, R184 ;  /* 0x00000014ecb8723c */ /* 0x040fe600000810b8 */
[----:B------:R-:W2:Y:S04]  /*21ca0*/  LDL.LU.64 R188, [R1+0xc40] ;  /* 0x000c400001bc7983 */ /* 0x000ea80000300a00 */
[----:B------:R-:W2:Y:S01]  /*21cb0*/  LDL.LU.64 R190, [R1+0xc48] ;  /* 0x000c480001be7983 */ /* 0x000ea20000300a00 */
[----:B------:R-:W-:Y:S03]  /*21cc0*/  HMMA.1688.F32.TF32 R180, R236, R16, R180 ;  /* 0x00000010ecb4723c */ /* 0x000fe600000810b4 */
[----:B-1----:R-:W2:Y:S04]  /*21cd0*/  LDL.LU.64 R172, [R1+0xc30] ;  /* 0x000c300001ac7983 */ /* 0x002ea80000300a00 */
[----:B---3--:R-:W3:Y:S04]  /*21ce0*/  LDL.LU.64 R174, [R1+0xc38] ;  /* 0x000c380001ae7983 */ /* 0x008ee80000300a00 */
[----:B------:R-:W-:Y:S04]  /*21cf0*/  LDS R236, [R243+0x80] ;  /* 0x00008000f3ec7984 */ /* 0x000fe80000000800 */
[----:B------:R-:W-:Y:S01]  /*21d00*/  LDS R238, [R243+0x1080] ;  /* 0x00108000f3ee7984 */ /* 0x000fe20000000800 */
[----:B------:R-:W-:Y:S01]  /*21d10*/  MOV R27, R184 ;  /* 0x000000b8001b7202 */ /* 0x000fe20000000f00 */
[----:B------:R-:W-:-:S02]  /*21d20*/  IMAD.MOV.U32 R26, RZ, RZ, R185 ;  /* 0x000000ffff1a7224 */ /* 0x000fc400078e00b9 */
[----:B------:R-:W-:Y:S01]  /*21d30*/  IMAD.MOV.U32 R22, RZ, RZ, R186 ;  /* 0x000000ffff167224 */ /* 0x000fe200078e00ba */
[----:B------:R-:W3:Y:S01]  /*21d40*/  LDL.LU.64 R184, [R1+0xc20] ;  /* 0x000c200001b87983 */ /* 0x000ee20000300a00 */
[----:B------:R-:W-:-:S03]  /*21d50*/  IMAD.MOV.U32 R23, RZ, RZ, R187 ;  /* 0x000000ffff177224 */ /* 0x000fc600078e00bb */
[----:B------:R-:W3:Y:S01]  /*21d60*/  LDL.LU.64 R186, [R1+0xc28] ;  /* 0x000c280001ba7983 */ /* 0x000ee20000300a00 */
[----:B------:R-:W-:Y:S01]  /*21d70*/  MOV R51, R180 ;  /* 0x000000b400337202 */ /* 0x000fe20000000f00 */
[----:B------:R-:W-:Y:S02]  /*21d80*/  IMAD.MOV.U32 R50, RZ, RZ, R181 ;  /* 0x000000ffff327224 */ /* 0x000fe400078e00b5 */
[----:B------:R-:W-:Y:S01]  /*21d90*/  IMAD.MOV.U32 R47, RZ, RZ, R182 ;  /* 0x000000ffff2f7224 */ /* 0x000fe200078e00b6 */
[----:B------:R-:W3:Y:S01]  /*21da0*/  LDL.LU.64 R180, [R1+0xc10] ;  /* 0x000c100001b47983 */ /* 0x000ee20000300a00 */
[----:B------:R-:W-:-:S03]  /*21db0*/  IMAD.MOV.U32 R46, RZ, RZ, R183 ;  /* 0x000000ffff2e7224 */ /* 0x000fc600078e00b7 */
[----:B------:R-:W3:Y:S04]  /*21dc0*/  LDL.LU.64 R182, [R1+0xc18] ;  /* 0x000c180001b67983 */ /* 0x000ee80000300a00 */
[----:B----4-:R-:W4:Y:S04]  /*21dd0*/  LDL.LU.64 R168, [R1+0xc00] ;  /* 0x000c000001a87983 */ /* 0x010f280000300a00 */
[----:B------:R-:W4:Y:S04]  /*21de0*/  LDL.LU.64 R170, [R1+0xc08] ;  /* 0x000c080001aa7983 */ /* 0x000f280000300a00 */
[----:B------:R-:W4:Y:S04]  /*21df0*/  LDL.LU.64 R176, [R1+0xbf0] ;  /* 0x000bf00001b07983 */ /* 0x000f280000300a00 */
[----:B------:R-:W4:Y:S04]  /*21e00*/  LDL.LU.64 R178, [R1+0xbf8] ;  /* 0x000bf80001b27983 */ /* 0x000f280000300a00 */
[----:B------:R-:W4:Y:S04]  /*21e10*/  LDL.LU.64 R164, [R1+0xbe0] ;  /* 0x000be00001a47983 */ /* 0x000f280000300a00 */
[----:B------:R-:W4:Y:S04]  /*21e20*/  LDL.LU.64 R166, [R1+0xbe8] ;  /* 0x000be80001a67983 */ /* 0x000f280000300a00 */
[----:B------:R-:W-:Y:S04]  /*21e30*/  LDS R237, [R252+0x80] ;  /* 0x00008000fced7984 */ /* 0x000fe80000000800 */
[----:B------:R-:W1:Y:S01]  /*21e40*/  LDS R239, [R252+0x1080] ;  /* 0x00108000fcef7984 */ /* 0x000e620000000800 */
[C---:B--2---:R-:W-:Y:S03]  /*21e50*/  HMMA.1688.F32.TF32 R204, R232.reuse, R56, R160 ;  /* 0x00000038e8cc723c */ /* 0x044fe600000810a0 */
[----:B------:R-:W2:Y:S04]  /*21e60*/  LDL.LU.64 R160, [R1+0xbd0] ;  /* 0x000bd00001a07983 */ /* 0x000ea80000300a00 */
[----:B------:R-:W2:Y:S11]  /*21e70*/  LDL.LU.64 R162, [R1+0xbd8] ;  /* 0x000bd80001a27983 */ /* 0x000eb60000300a00 */
[----:B------:R-:W-:Y:S05]  /*21e80*/  @!UPT UIADD3 URZ, URZ, URZ, URZ ;  /* 0x0000003f3f3ff290 */ /* 0x000fea000fffe03f */
[----:B------:R-:W-:Y:S04]  /*21e90*/  STL.64 [R1+0x1420], R204 ;  /* 0x001420cc01007387 */ /* 0x000fe80000100a00 */
[----:B------:R1:W-:Y:S02]  /*21ea0*/  STL.64 [R1+0x1428], R206 ;  /* 0x001428ce01007387 */ /* 0x0003e40000100a00 */
[C---:B-1----:R-:W-:Y:S08]  /*21eb0*/  HMMA.1688.F32.TF32 R204, R232.reuse, R52, R200 ;  /* 0x00000034e8cc723c */ /* 0x042ff000000810c8 */
[C---:B------:R-:W-:Y:S08]  /*21ec0*/  HMMA.1688.F32.TF32 R200, R232.reuse, R48, R196 ;  /* 0x00000030e8c8723c */ /* 0x040ff000000810c4 */
[C---:B------:R-:W-:Y:S08]  /*21ed0*/  HMMA.1688.F32.TF32 R196, R232.reuse, R44, R192 ;  /* 0x0000002ce8c4723c */ /* 0x040ff000000810c0 */
[C---:B------:R-:W-:Y:S08]  /*21ee0*/  HMMA.1688.F32.TF32 R192, R232.reuse, R40, R188 ;  /* 0x00000028e8c0723c */ /* 0x040ff000000810bc */
[C---:B---3--:R-:W-:Y:S01]  /*21ef0*/  HMMA.1688.F32.TF32 R188, R232.reuse, R36, R172 ;  /* 0x00000024e8bc723c */ /* 0x048fe200000810ac */
[----:B------:R-:W-:Y:S04]  /*21f00*/  STL.64 [R1+0x1410], R204 ;  /* 0x001410cc01007387 */ /* 0x000fe80000100a00 */
[----:B------:R-:W-:Y:S04]  /*21f10*/  STL.64 [R1+0x1418], R206 ;  /* 0x001418ce01007387 */ /* 0x000fe80000100a00 */
[----:B------:R-:W-:Y:S04]  /*21f20*/  STL.64 [R1+0x1400], R200 ;  /* 0x001400c801007387 */ /* 0x000fe80000100a00 */
[----:B------:R-:W-:Y:S04]  /*21f30*/  STL.64 [R1+0x1408], R202 ;  /* 0x001408ca01007387 */ /* 0x000fe80000100a00 */
[----:B------:R-:W-:Y:S04]  /*21f40*/  STL.64 [R1+0x13f0], R196 ;  /* 0x0013f0c401007387 */ /* 0x000fe80000100a00 */
[----:B------:R-:W-:Y:S04]  /*21f50*/  STL.64 [R1+0x13f8], R198 ;  /* 0x0013f8c601007387 */ /* 0x000fe80000100a00 */
[----:B------:R-:W3:Y:S04]  /*21f60*/  LDL.LU.64 R172, [R1+0xbc0] ;  /* 0x000bc00001ac7983 */ /* 0x000ee80000300a00 */
[----:B------:R-:W-:Y:S04]  /*21f70*/  STL.64 [R1+0x13e0], R192 ;  /* 0x0013e0c001007387 */ /* 0x000fe80000100a00 */
[----:B------:R-:W-:Y:S04]  /*21f80*/  STL.64 [R1+0x13e8], R194 ;  /* 0x0013e8c201007387 */ /* 0x000fe80000100a00 */
[----:B------:R-:W3:Y:S04]  /*21f90*/  LDL.LU.64 R174, [R1+0xbc8] ;  /* 0x000bc80001ae7983 */ /* 0x000ee80000300a00 */
[----:B------:R-:W-:Y:S04]  /*21fa0*/  STL.64 [R1+0x13d0], R188 ;  /* 0x0013d0bc01007387 */ /* 0x000fe80000100a00 */
[----:B------:R1:W-:Y:S02]  /*21fb0*/  STL.64 [R1+0x13d8], R190 ;  /* 0x0013d8be01007387 */ /* 0x0003e40000100a00 */
[C---:B-1----:R-:W-:Y:S08]  /*21fc0*/  HMMA.1688.F32.TF32 R188, R232.reuse, R32, R184 ;  /* 0x00000020e8bc723c */ /* 0x042ff000000810b8 */
[C---:B------:R-:W-:Y:S08]  /*21fd0*/  HMMA.1688.F32.TF32 R184, R232.reuse, R28, R180 ;  /* 0x0000001ce8b8723c */ /* 0x040ff000000810b4 */
[C---:B----4-:R-:W-:Y:S07]  /*21fe0*/  HMMA.1688.F32.TF32 R180, R232.reuse, R24, R168 ;  /* 0x00000018e8b4723c */ /* 0x050fee00000810a8 */
[----:B------:R-:W-:Y:S04]  /*21ff0*/  STL.64 [R1+0x13c0], R188 ;  /* 0x0013c0bc01007387 */ /* 0x000fe80000100a00 */
[----:B------:R-:W-:Y:S04]  /*22000*/  STL.64 [R1+0x13c8], R190 ;  /* 0x0013c8be01007387 */ /* 0x000fe80000100a00 */
[----:B------:R-:W4:Y:S04]  /*22010*/  LDL.LU.64 R168, [R1+0xbb0] ;  /* 0x000bb00001a87983 */ /* 0x000f280000300a00 */
[----:B------:R-:W-:Y:S04]  /*22020*/  STL.64 [R1+0x13b0], R184 ;  /* 0x0013b0b801007387 */ /* 0x000fe80000100a00 */
[----:B------:R-:W-:Y:S04]  /*22030*/  STL.64 [R1+0x13b8], R186 ;  /* 0x0013b8ba01007387 */ /* 0x000fe80000100a00 */
[----:B------:R-:W4:Y:S04]  /*22040*/  LDL.LU.64 R170, [R1+0xbb8] ;  /* 0x000bb80001aa7983 */ /* 0x000f280000300a00 */
[----:B------:R-:W-:Y:S04]  /*22050*/  STL.64 [R1+0x13a0], R180 ;  /* 0x0013a0b401007387 */ /* 0x000fe80000100a00 */
[----:B------:R1:W-:Y:S02]  /*22060*/  STL.64 [R1+0x13a8], R182 ;  /* 0x0013a8b601007387 */ /* 0x0003e40000100a00 */
[C---:B-1----:R-:W-:Y:S08]  /*22070*/  HMMA.1688.F32.TF32 R180, R232.reuse, R20, R176 ;  /* 0x00000014e8b4723c */ /* 0x042ff000000810b0 */
[C---:B------:R-:W-:Y:S01]  /*22080*/  HMMA.1688.F32.TF32 R176, R232.reuse, R16, R164 ;  /* 0x00000010e8b0723c */ /* 0x040fe200000810a4 */
[----:B------:R-:W4:Y:S11]  /*22090*/  LDL.LU.64 R164, [R1+0xba0] ;  /* 0x000ba00001a47983 */ /* 0x000f360000300a00 */
[----:B------:R-:W-:Y:S03]  /*220a0*/  @!UPT UIADD3 URZ, URZ, URZ, URZ ;  /* 0x0000003f3f3ff290 */ /* 0x000fe6000fffe03f */
[----:B------:R-:W-:Y:S04]  /*220b0*/  STL.64 [R1+0x1390], R180 ;  /* 0x001390b401007387 */ /* 0x000fe80000100a00 */
[----:B------:R-:W-:Y:S04]  /*220c0*/  STL.64 [R1+0x1398], R182 ;  /* 0x001398b601007387 */ /* 0x000fe80000100a00 */
[----:B------:R-:W4:Y:S04]  /*220d0*/  LDL.LU.64 R166, [R1+0xba8] ;  /* 0x000ba80001a67983 */ /* 0x000f280000300a00 */
[----:B------:R-:W-:Y:S04]  /*220e0*/  STL.64 [R1+0x1380], R176 ;  /* 0x001380b001007387 */ /* 0x000fe80000100a00 */
[----:B------:R2:W-:Y:S02]  /*220f0*/  STL.64 [R1+0x1388], R178 ;  /* 0x001388b201007387 */ /* 0x0005e40000100a00 */
[----:B--2---:R-:W-:Y:S02]  /*22100*/  HMMA.1688.F32.TF32 R176, R232, R12, R160 ;  /* 0x0000000ce8b0723c */ /* 0x004fe400000810a0 */
[----:B------:R-:W2:Y:S04]  /*22110*/  LDL.LU.64 R160, [R1+0xb90] ;  /* 0x000b900001a07983 */ /* 0x000ea80000300a00 */
[----:B------:R-:W2:Y:S04]  /*22120*/  LDL.LU.64 R162, [R1+0xb98] ;  /* 0x000b980001a27983 */ /* 0x000ea80000300a00 */
[----:B------:R-:W-:Y:S04]  /*22130*/  LDS R232, [R2+0x80] ;  /* 0x0000800002e87984 */ /* 0x000fe80000000800 */
[----:B------:R-:W-:Y:S04]  /*22140*/  LDS R234, [R2+0x1080] ;  /* 0x0010800002ea7984 */ /* 0x000fe80000000800 */
[----:B------:R-:W-:Y:S04]  /*22150*/  LDS R233, [R0+0x80] ;  /* 0x0000800000e97984 */ /* 0x000fe80000000800 */
[----:B------:R-:W1:Y:S04]  /*22160*/  LDS R235, [R0+0x1080] ;  /* 0x0010800000eb7984 */ /* 0x000e680000000800 */
[----:B------:R1:W-:Y:S04]  /*22170*/  STL.64 [R1+0x1280], R176 ;  /* 0x001280b001007387 */ /* 0x0003e80000100a00 */
[----:B------:R1:W-:Y:S04]  /*22180*/  STL.64 [R1+0x1288], R178 ;  /* 0x001288b201007387 */ /* 0x0003e80000100a00 */
[----:B------:R-:W2:Y:S04]  /*22190*/  LDL.LU.64 R204, [R1+0xb80] ;  /* 0x000b800001cc7983 */ /* 0x000ea80000300a00 */
        /* <DEDUP_REMOVED lines=13> */
[----:B-1----:R-:W2:Y:S04]  /*22270*/  LDL.LU.64 R176, [R1+0xb10] ;  /* 0x000b100001b07983 */ /* 0x002ea80000300a00 */
[----:B------:R-:W2:Y:S01]  /*22280*/  LDL.LU.64 R178, [R1+0xb18] ;  /* 0x000b180001b27983 */ /* 0x000ea20000300a00 */
[----:B---3--:R-:W-:Y:S11]  /*22290*/  HMMA.1688.F32.TF32 R172, R236, R64, R172 ;  /* 0x00000040ecac723c */ /* 0x008ff600000810ac */
[----:B------:R-:W-:Y:S11]  /*222a0*/  @!UPT UIADD3 URZ, URZ, URZ, URZ ;  /* 0x0000003f3f3ff290 */ /* 0x000ff6000fffe03f */
[----:B------:R-:W-:Y:S02]  /*222b0*/  @!UPT UIADD3 URZ, URZ, URZ, URZ ;  /* 0x0000003f3f3ff290 */ /* 0x000fe4000fffe03f */
[----:B------:R-:W-:Y:S01]  /*222c0*/  MOV R66, R172 ;  /* 0x000000ac00427202 */ /* 0x000fe20000000f00 */
[----:B------:R-:W-:Y:S02]  /*222d0*/  IMAD.MOV.U32 R67, RZ, RZ, R173 ;  /* 0x000000ffff437224 */ /* 0x000fe400078e00ad */
[----:B------:R-:W-:Y:S01]  /*222e0*/  IMAD.MOV.U32 R62, RZ, RZ, R174 ;  /* 0x000000ffff3e7224 */ /* 0x000fe200078e00ae */
[----:B------:R-:W3:Y:S01]  /*222f0*/  LDL.LU.64 R172, [R1+0xb00] ;  /* 0x000b000001ac7983 */ /* 0x000ee20000300a00 */
[----:B------:R-:W-:-:S03]  /*22300*/  IMAD.MOV.U32 R63, RZ, RZ, R175 ;  /* 0x000000ffff3f7224 */ /* 0x000fc600078e00af */
[----:B------:R-:W3:Y:S01]  /*22310*/  LDL.LU.64 R174, [R1+0xb08] ;  /* 0x000b080001ae7983 */ /* 0x000ee20000300a00 */
[----:B----4-:R-:W-:Y:S11]  /*22320*/  HMMA.1688.F32.TF32 R168, R236, R60, R168 ;  /* 0x0000003ceca8723c */ /* 0x010ff600000810a8 */
[----:B------:R-:W-:Y:S11]  /*22330*/  @!UPT UIADD3 URZ, URZ, URZ, URZ ;  /* 0x0000003f3f3ff290 */ /* 0x000ff6000fffe03f */
[----:B------:R-:W-:Y:S02]  /*22340*/  @!UPT UIADD3 URZ, URZ, URZ, URZ ;  /* 0x0000003f3f3ff290 */ /* 0x000fe4000fffe03f */
[----:B------:R-:W-:Y:S01]  /*22350*/  MOV R6, R168 ;  /* 0x000000a800067202 */ /* 0x000fe20000000f00 */
[----:B------:R-:W-:Y:S02]  /*22360*/  IMAD.MOV.U32 R7, RZ, RZ, R169 ;  /* 0x000000ffff077224 */ /* 0x000fe400078e00a9 */
[----:B------:R-:W-:Y:S01]  /*22370*/  IMAD.MOV.U32 R10, RZ, RZ, R170 ;  /* 0x000000ffff0a7224 */ /* 0x000fe200078e00aa */
[----:B------:R-:W4:Y:S01]  /*22380*/  LDL.LU.64 R168, [R1+0xaf0] ;  /* 0x000af00001a87983 */ /* 0x000f220000300a00 */
[----:B------:R-:W-:-:S03]  /*22390*/  IMAD.MOV.U32 R11, RZ, RZ, R171 ;  /* 0x000000ffff0b7224 */ /* 0x000fc600078e00ab */
[----:B------:R-:W4:Y:S01]  /*223a0*/  LDL.LU.64 R170, [R1+0xaf8] ;  /* 0x000af80001aa7983 */ /* 0x000f220000300a00 */
[----:B------:R-:W-:Y:S11]  /*223b0*/  HMMA.1688.F32.TF32 R164, R236, R8, R164 ;  /* 0x00000008eca4723c */ /* 0x000ff600000810a4 */
        /* <DEDUP_REMOVED lines=17> */
[C---:B------:R-:W-:Y:S08]  /*224d0*/  HMMA.1688.F32.TF32 R200, R236.reuse, R52, R200 ;  /* 0x00000034ecc8723c */ /* 0x040ff000000810c8 */
[C---:B------:R-:W-:Y:S08]  /*224e0*/  HMMA.1688.F32.TF32 R196, R236.reuse, R48, R196 ;  /* 0x00000030ecc4723c */ /* 0x040ff000000810c4 */
[C---:B------:R-:W-:Y:S08]  /*224f0*/  HMMA.1688.F32.TF32 R192, R236.reuse, R44, R192 ;  /* 0x0000002cecc0723c */ /* 0x040ff000000810c0 */
[C---:B------:R-:W-:Y:S08]  /*22500*/  HMMA.1688.F32.TF32 R188, R236.reuse, R40, R188 ;  /* 0x00000028ecbc723c */ /* 0x040ff000000810bc */
[C---:B------:R-:W-:Y:S08]  /*22510*/  HMMA.1688.F32.TF32 R184, R236.reuse, R36, R184 ;  /* 0x00000024ecb8723c */ /* 0x040ff000000810b8 */
[C---:B------:R-:W-:Y:S08]  /*22520*/  HMMA.1688.F32.TF32 R180, R236.reuse, R32, R180 ;  /* 0x00000020ecb4723c */ /* 0x040ff000000810b4 */
[C---:B------:R-:W-:Y:S01]  /*22530*/  HMMA.1688.F32.TF32 R176, R236.reuse, R28, R176 ;  /* 0x0000001cecb0723c */ /* 0x040fe200000810b0 */
[----:B------:R1:W-:Y:S04]  /*22540*/  STL.64 [R1+0xcd0], R200 ;  /* 0x000cd0c801007387 */ /* 0x0003e80000100a00 */
[----:B------:R1:W-:Y:S04]  /*22550*/  STL.64 [R1+0xcd8], R202 ;  /* 0x000cd8ca01007387 */ /* 0x0003e80000100a00 */
[----:B------:R1:W-:Y:S01]  /*22560*/  STL.64 [R1+0xcc0], R196 ;  /* 0x000cc0c401007387 */ /* 0x0003e20000100a00 */
[C---:B------:R-:W-:Y:S03]  /*22570*/  HMMA.1688.F32.TF32 R204, R236.reuse, R56, R204 ;  /* 0x00000038eccc723c */ /* 0x040fe600000810cc */
[----:B------:R1:W-:Y:S04]  /*22580*/  STL.64 [R1+0xcc8], R198 ;  /* 0x000cc8c601007387 */ /* 0x0003e80000100a00 */
[----:B------:R1:W-:Y:S04]  /*22590*/  STL.64 [R1+0xcb0], R192 ;  /* 0x000cb0c001007387 */ /* 0x0003e80000100a00 */
[----:B------:R1:W-:Y:S04]  /*225a0*/  STL.64 [R1+0xcb8], R194 ;  /* 0x000cb8c201007387 */ /* 0x0003e80000100a00 */
[----:B------:R1:W-:Y:S01]  /*225b0*/  STL.64 [R1+0xca0], R188 ;  /* 0x000ca0bc01007387 */ /* 0x0003e20000100a00 */
[C---:B---3--:R-:W-:Y:S03]  /*225c0*/  HMMA.1688.F32.TF32 R172, R236.reuse, R24, R172 ;  /* 0x00000018ecac723c */ /* 0x048fe600000810ac */
[----:B------:R3:W-:Y:S04]  /*225d0*/  STL.64 [R1+0xca8], R190 ;  /* 0x000ca8be01007387 */ /* 0x0007e80000100a00 */
[----:B------:R1:W-:Y:S04]  /*225e0*/  STL.64 [R1+0xc90], R184 ;  /* 0x000c90b801007387 */ /* 0x0003e80000100a00 */
[----:B------:R1:W-:Y:S04]  /*225f0*/  STL.64 [R1+0xc98], R186 ;  /* 0x000c98ba01007387 */ /* 0x0003e80000100a00 */
[----:B------:R1:W-:Y:S04]  /*22600*/  STL.64 [R1+0xc80], R180 ;  /* 0x000c80b401007387 */ /* 0x0003e80000100a00 */
[----:B------:R1:W-:Y:S04]  /*22610*/  STL.64 [R1+0xc88], R182 ;  /* 0x000c88b601007387 */ /* 0x0003e80000100a00 */
[----:B------:R1:W-:Y:S04]  /*22620*/  STL.64 [R1+0xc70], R176 ;  /* 0x000c70b001007387 */ /* 0x0003e80000100a00 */
[----:B------:R1:W-:Y:S04]  /*22630*/  STL.64 [R1+0xc78], R178 ;  /* 0x000c78b201007387 */ /* 0x0003e80000100a00 */
[----:B------:R1:W-:Y:S04]  /*22640*/  STL.64 [R1+0xc60], R172 ;  /* 0x000c60ac01007387 */ /* 0x0003e80000100a00 */
[----:B------:R1:W-:Y:S01]  /*22650*/  STL.64 [R1+0xc68], R174 ;  /* 0x000c68ae01007387 */ /* 0x0003e20000100a00 */
[----:B----4-:R-:W-:Y:S01]  /*22660*/  HMMA.1688.F32.TF32 R168, R236, R20, R168 ;  /* 0x00000014eca8723c */ /* 0x010fe200000810a8 */
[----:B------:R-:W-:Y:S01]  /*22670*/  MOV R59, R204 ;  /* 0x000000cc003b7202 */ /* 0x000fe20000000f00 */
[----:B------:R-:W-:-:S02]  /*22680*/  IMAD.MOV.U32 R58, RZ, RZ, R205 ;  /* 0x000000ffff3a7224 */ /* 0x000fc400078e00cd */
[----:B------:R-:W-:Y:S02]  /*22690*/  IMAD.MOV.U32 R55, RZ, RZ, R206 ;  /* 0x000000ffff377224 */ /* 0x000fe400078e00ce */
[----:B------:R-:W-:Y:S11]  /*226a0*/  IMAD.MOV.U32 R54, RZ, RZ, R207 ;  /* 0x000000ffff367224 */ /* 0x000ff600078e00cf */
[----:B------:R-:W-:Y:S06]  /*226b0*/  @!UPT UIADD3 URZ, URZ, URZ, URZ ;  /* 0x0000003f3f3ff290 */ /* 0x000fec000fffe03f */
[----:B------:R4:W-:Y:S04]  /*226c0*/  STL.64 [R1+0xc50], R168 ;  /* 0x000c50a801007387 */ /* 0x0009e80000100a00 */
[----:B------:R1:W-:Y:S04]  /*226d0*/  STL.64 [R1+0xc58], R170 ;  /* 0x000c58aa01007387 */ /* 0x0003e80000100a00 */
[----:B------:R-:W4:Y:S01]  /*226e0*/  LDL.LU.64 R224, [R1+0xac0] ;  /* 0x000ac00001e07983 */ /* 0x000f220000300a00 */
[C---:B------:R-:W-:Y:S11]  /*226f0*/  HMMA.1688.F32.TF32 R164, R236.reuse, R16, R164 ;  /* 0x00000010eca4723c */ /* 0x040ff600000810a4 */
[----:B------:R-:W-:Y:S11]  /*22700*/  @!UPT UIADD3 URZ, URZ, URZ, URZ ;  /* 0x0000003f3f3ff290 */ /* 0x000ff6000fffe03f */
[----:B------:R-:W-:Y:S01]  /*22710*/  @!UPT UIADD3 URZ, URZ, URZ, URZ ;  /* 0x0000003f3f3ff290 */ /* 0x000fe2000fffe03f */
[----:B------:R1:W-:Y:S04]  /*22720*/  STL.64 [R1+0xc40], R164 ;  /* 0x000c40a401007387 */ /* 0x0003e80000100a00 */
[----:B------:R1:W-:Y:S04]  /*22730*/  STL.64 [R1+0xc48], R166 ;  /* 0x000c48a601007387 */ /* 0x0003e80000100a00 */
[----:B------:R-:W4:Y:S01]  /*22740*/  LDL.LU.64 R226, [R1+0xac8] ;  /* 0x000ac80001e27983 */ /* 0x000f220000300a00 */
[----:B--2---:R-:W-:Y:S03]  /*22750*/  HMMA.1688.F32.TF32 R160, R236, R12, R160 ;  /* 0x0000000ceca0723c */ /* 0x004fe600000810a0 */
[----:B------:R-:W-:Y:S04]  /*22760*/  LDS R236, [R243+0x100] ;  /* 0x00010000f3ec7984 */ /* 0x000fe80000000800 */
[----:B------:R-:W-:Y:S04]  /*22770*/  LDS R238, [R243+0x1100] ;  /* 0x00110000f3ee7984 */ /* 0x000fe80000000800 */
[----:B------:R-:W-:Y:S04]  /*22780*/  LDS R237, [R252+0x100] ;  /* 0x00010000fced7984 */ /* 0x000fe80000000800 */
[----:B------:R-:W2:Y:S08]  /*22790*/  LDS R239, [R252+0x1100] ;  /* 0x00110000fcef7984 */ /* 0x000eb00000000800 */
        /* <DEDUP_REMOVED lines=11> */
[----:B------:R-:W2:Y:S04]  /*22850*/  LDL.LU.64 R202, [R1+0xa78] ;  /* 0x000a780001ca7983 */ /* 0x000ea80000300a00 */
[----:B------:R-:W2:Y:S04]  /*22860*/  LDL.LU.64 R196, [R1+0xa60] ;  /* 0x000a600001c47983 */ /* 0x000ea80000300a00 */
[----:B------:R-:W2:Y:S04]  /*22870*/  LDL.LU.64 R198, [R1+0xa68] ;  /* 0x000a680001c67983 */ /* 0x000ea80000300a00 */
[----:B------:R-:W2:Y:S04]  /*22880*/  LDL.LU.64 R192, [R1+0xa50] ;  /* 0x000a500001c07983 */ /* 0x000ea80000300a00 */
[----:B------:R-:W2:Y:S04]  /*22890*/  LDL.LU.64 R194, [R1+0xa58] ;  /* 0x000a580001c27983 */ /* 0x000ea80000300a00 */
[----:B------:R-:W2:Y:S04]  /*228a0*/  LDL.LU.64 R188, [R1+0xa40] ;  /* 0x000a400001bc7983 */ /* 0x000ea80000300a00 */
[----:B---3--:R-:W3:Y:S04]  /*228b0*/  LDL.LU.64 R190, [R1+0xa48] ;  /* 0x000a480001be7983 */ /* 0x008ee80000300a00 */
[----:B------:R-:W3:Y:S04]  /*228c0*/  LDL.LU.64 R184, [R1+0xa30] ;  /* 0x000a300001b87983 */ /* 0x000ee80000300a00 */
[----:B------:R-:W3:Y:S04]  /*228d0*/  LDL.LU.64 R186, [R1+0xa38] ;  /* 0x000a380001ba7983 */ /* 0x000ee80000300a00 */
[----:B------:R-:W3:Y:S04]  /*228e0*/  LDL.LU.64 R180, [R1+0xa20] ;  /* 0x000a200001b47983 */ /* 0x000ee80000300a00 */
[----:B------:R-:W3:Y:S04]  /*228f0*/  LDL.LU.64 R182, [R1+0xa28] ;  /* 0x000a280001b67983 */ /* 0x000ee80000300a00 */
[----:B------:R-:W3:Y:S04]  /*22900*/  LDL.LU.64 R176, [R1+0xa10] ;  /* 0x000a100001b07983 */ /* 0x000ee80000300a00 */
[----:B------:R-:W3:Y:S04]  /*22910*/  LDL.LU.64 R178, [R1+0xa18] ;  /* 0x000a180001b27983 */ /* 0x000ee80000300a00 */
[----:B------:R-:W3:Y:S04]  /*22920*/  LDL.LU.64 R172, [R1+0xa00] ;  /* 0x000a000001ac7983 */ /* 0x000ee80000300a00 */
[----:B------:R-:W3:Y:S04]  /*22930*/  LDL.LU.64 R174, [R1+0xa08] ;  /* 0x000a080001ae7983 */ /* 0x000ee80000300a00 */
[----:B----4-:R-:W4:Y:S04]  /*22940*/  LDL.LU.64 R168, [R1+0x9f0] ;  /* 0x0009f00001a87983 */ /* 0x010f280000300a00 */
[----:B------:R-:W4:Y:S04]  /*22950*/  LDL.LU.64 R170, [R1+0x9f8] ;  /* 0x0009f80001aa7983 */ /* 0x000f280000300a00 */
[----:B------:R-:W4:Y:S04]  /*22960*/  LDL.LU.64 R164, [R1+0x9e0] ;  /* 0x0009e00001a47983 */ /* 0x000f280000300a00 */
[----:B------:R-:W4:Y:S04]  /*22970*/  LDL.LU.64 R166, [R1+0x9e8] ;  /* 0x0009e80001a67983 */ /* 0x000f280000300a00 */
[----:B------:R-:W4:Y:S04]  /*22980*/  LDL.LU.64 R160, [R1+0x9d0] ;  /* 0x0009d00001a07983 */ /* 0x000f280000300a00 */
[----:B------:R-:W4:Y:S01]  /*22990*/  LDL.LU.64 R162, [R1+0x9d8] ;  /* 0x0009d80001a27983 */ /* 0x000f220000300a00 */
[C---:B------:R-:W-:Y:S11]  /*229a0*/  HMMA.1688.F32.TF32 R224, R232.reuse, R64, R224 ;  /* 0x00000040e8e0723c */ /* 0x040ff600000810e0 */
[----:B------:R-:W-:Y:S11]  /*229b0*/  @!UPT UIADD3 URZ, URZ, URZ, URZ ;  /* 0x0000003f3f3ff290 */ /* 0x000ff6000fffe03f */
[----:B------:R-:W-:Y:S01]  /*229c0*/  @!UPT UIADD3 URZ, URZ, URZ, URZ ;  /* 0x0000003f3f3ff290 */ /* 0x000fe2000fffe03f */
[----:B------:R-:W-:Y:S04]  /*229d0*/  STL.64 [R1+0x1260], R224 ;  /* 0x001260e001007387 */ /* 0x000fe80000100a00 */
[----:B------:R-:W-:Y:S01]  /*229e0*/  STL.64 [R1+0x1268], R226 ;  /* 0x001268e201007387 */ /* 0x000fe20000100a00 */
[C---:B--2---:R-:W-:Y:S08]  /*229f0*/  HMMA.1688.F32.TF32 R220, R232.reuse, R60, R220 ;  /* 0x0000003ce8dc723c */ /* 0x044ff000000810dc */
[C---:B------:R-:W-:Y:S08]  /*22a00*/  HMMA.1688.F32.TF32 R216, R232.reuse, R8, R216 ;  /* 0x00000008e8d8723c */ /* 0x040ff000000810d8 */
[C---:B------:R-:W-:Y:S08]  /*22a10*/  HMMA.1688.F32.TF32 R212, R232.reuse, R4, R212 ;  /* 0x00000004e8d4723c */ /* 0x040ff000000810d4 */
[C---:B------:R-:W-:Y:S08]  /*22a20*/  HMMA.1688.F32.TF32 R204, R232.reuse, R56, R204 ;  /* 0x00000038e8cc723c */ /* 0x040ff000000810cc */
[C---:B------:R-:W-:Y:S08]  /*22a30*/  HMMA.1688.F32.TF32 R200, R232.reuse, R52, R200 ;  /* 0x00000034e8c8723c */ /* 0x040ff000000810c8 */
[C---:B------:R-:W-:Y:S08]  /*22a40*/  HMMA.1688.F32.TF32 R196, R232.reuse, R48, R196 ;  /* 0x00000030e8c4723c */ /* 0x040ff000000810c4 */
[C---:B------:R-:W-:Y:S08]  /*22a50*/  HMMA.1688.F32.TF32 R192, R232.reuse, R44, R192 ;  /* 0x0000002ce8c0723c */ /* 0x040ff000000810c0 */
[C---:B---3--:R-:W-:Y:S01]  /*22a60*/  HMMA.1688.F32.TF32 R188, R232.reuse, R40, R188 ;  /* 0x00000028e8bc723c */ /* 0x048fe200000810bc */
[----:B------:R-:W-:Y:S07]  /*22a70*/  STL.64 [R1+0x1250], R220 ;  /* 0x001250dc01007387 */ /* 0x000fee0000100a00 */
[C---:B------:R-:W-:Y:S01]  /*22a80*/  HMMA.1688.F32.TF32 R184, R232.reuse, R36, R184 ;  /* 0x00000024e8b8723c */ /* 0x040fe200000810b8 */
[----:B------:R-:W-:Y:S07]  /*22a90*/  STL.64 [R1+0x1258], R222 ;  /* 0x001258de01007387 */ /* 0x000fee0000100a00 */
[C---:B------:R-:W-:Y:S01]  /*22aa0*/  HMMA.1688.F32.TF32 R180, R232.reuse, R32, R180 ;  /* 0x00000020e8b4723c */ /* 0x040fe200000810b4 */
[----:B------:R-:W-:Y:S07]  /*22ab0*/  STL.64 [R1+0x1240], R216 ;  /* 0x001240d801007387 */ /* 0x000fee0000100a00 */
[C---:B------:R-:W-:Y:S01]  /*22ac0*/  HMMA.1688.F32.TF32 R176, R232.reuse, R28, R176 ;  /* 0x0000001ce8b0723c */ /* 0x040fe200000810b0 */
[----:B------:R-:W-:Y:S07]  /*22ad0*/  STL.64 [R1+0x1248], R218 ;  /* 0x001248da01007387 */ /* 0x000fee0000100a00 */
[C---:B------:R-:W-:Y:S01]  /*22ae0*/  HMMA.1688.F32.TF32 R172, R232.reuse, R24, R172 ;  /* 0x00000018e8ac723c */ /* 0x040fe200000810ac */
[----:B------:R1:W-:Y:S07]  /*22af0*/  STL.64 [R1+0x1230], R212 ;  /* 0x001230d401007387 */ /* 0x0003ee0000100a00 */
[C---:B----4-:R-:W-:Y:S01]  /*22b00*/  HMMA.1688.F32.TF32 R168, R232.reuse, R20, R168 ;  /* 0x00000014e8a8723c */ /* 0x050fe200000810a8 */
[----:B------:R2:W-:Y:S04]  /*22b10*/  STL.64 [R1+0x1238], R214 ;  /* 0x001238d601007387 */ /* 0x0005e80000100a00 */
[----:B------:R3:W-:Y:S03]  /*22b20*/  STL.64 [R1+0x1220], R204 ;  /* 0x001220cc01007387 */ /* 0x0007e60000100a00 */
[C---:B------:R-:W-:Y:S01]  /*22b30*/  HMMA.1688.F32.TF32 R164, R232.reuse, R16, R164 ;  /* 0x00000010e8a4723c */ /* 0x040fe200000810a4 */
[----:B------:R2:W-:Y:S04]  /*22b40*/  STL.64 [R1+0x1228], R206 ;  /* 0x001228ce01007387 */ /* 0x0005e80000100a00 */
[----:B------:R1:W-:Y:S03]  /*22b50*/  STL.64 [R1+0x1210], R200 ;  /* 0x001210c801007387 */ /* 0x0003e60000100a00 */
[----:B------:R-:W-:Y:S01]  /*22b60*/  HMMA.1688.F32.TF32 R160, R232, R12, R160 ;  /* 0x0000000ce8a0723c */ /* 0x000fe200000810a0 */
        /* <DEDUP_REMOVED lines=17> */
[----:B-1----:R-:W4:Y:S04]  /*22c80*/  LDL.LU.64 R212, [R1+0x9c0] ;  /* 0x0009c00001d47983 */ /* 0x002f280000300a00 */
[----:B------:R1:W-:Y:S04]  /*22c90*/  STL.64 [R1+0x1180], R164 ;  /* 0x001180a401007387 */ /* 0x0003e80000100a00 */
[----:B------:R1:W-:Y:S04]  /*22ca0*/  STL.64 [R1+0x1188], R166 ;  /* 0x001188a601007387 */ /* 0x0003e80000100a00 */
[----:B--2---:R-:W4:Y:S04]  /*22cb0*/  LDL.LU.64 R214, [R1+0x9c8] ;  /* 0x0009c80001d67983 */ /* 0x004f280000300a00 */
[----:B------:R2:W-:Y:S04]  /*22cc0*/  STL.64 [R1+0x1080], R160 ;  /* 0x001080a001007387 */ /* 0x0005e80000100a00 */
[----:B------:R1:W-:Y:S04]  /*22cd0*/  STL.64 [R1+0x1088], R162 ;  /* 0x001088a201007387 */ /* 0x0003e80000100a00 */
[----:B------:R-:W4:Y:S04]  /*22ce0*/  LDL.LU.64 R224, [R1+0x9b0] ;  /* 0x0009b00001e07983 */ /* 0x000f280000300a00 */
[----:B------:R-:W4:Y:S04]  /*22cf0*/  LDL.LU.64 R226, [R1+0x9b8] ;  /* 0x0009b80001e27983 */ /* 0x000f280000300a00 */
[----:B------:R-:W4:Y:S04]  /*22d00*/  LDL.LU.64 R220, [R1+0x9a0] ;  /* 0x0009a00001dc7983 */ /* 0x000f280000300a00 */
[----:B------:R-:W4:Y:S04]  /*22d10*/  LDL.LU.64 R222, [R1+0x9a8] ;  /* 0x0009a80001de7983 */ /* 0x000f280000300a00 */
[----:B------:R-:W4:Y:S04]  /*22d20*/  LDL.LU.64 R216, [R1+0x990] ;  /* 0x0009900001d87983 */ /* 0x000f280000300a00 */
[----:B------:R-:W4:Y:S04]  /*22d30*/  LDL.LU.64 R218, [R1+0x998] ;  /* 0x0009980001da7983 */ /* 0x000f280000300a00 */
        /* <DEDUP_REMOVED lines=20> */
[----:B-1----:R-:W3:Y:S04]  /*22e80*/  LDL.LU.64 R164, [R1+0x5a0] ;  /* 0x0005a00001a47983 */ /* 0x002ee80000300a00 */
[----:B------:R-:W3:Y:S04]  /*22e90*/  LDL.LU.64 R166, [R1+0x5a8] ;  /* 0x0005a80001a67983 */ /* 0x000ee80000300a00 */
[----:B--2---:R-:W2:Y:S04]  /*22ea0*/  LDL.LU.64 R160, [R1+0x4d0] ;  /* 0x0004d00001a07983 */ /* 0x004ea80000300a00 */
[----:B------:R-:W2:Y:S04]  /*22eb0*/  LDL.LU.64 R162, [R1+0x4d8] ;  /* 0x0004d80001a27983 */ /* 0x000ea80000300a00 */
[----:B------:R-:W-:Y:S04]  /*22ec0*/  LDS R232, [R2+0x100] ;  /* 0x0001000002e87984 */ /* 0x000fe80000000800 */
[----:B------:R-:W-:Y:S04]  /*22ed0*/  LDS R234, [R2+0x1100] ;  /* 0x0011000002ea7984 */ /* 0x000fe80000000800 */
[----:B------:R-:W-:Y:S04]  /*22ee0*/  LDS R233, [R0+0x100] ;  /* 0x0001000000e97984 */ /* 0x000fe80000000800 */
[----:B------:R-:W1:Y:S01]  /*22ef0*/  LDS R235, [R0+0x1100] ;  /* 0x0011000000eb7984 */ /* 0x000e620000000800 */
[C---:B----4-:R-:W-:Y:S08]  /*22f00*/  HMMA.1688.F32.TF32 R212, R236.reuse, R64, R212 ;  /* 0x00000040ecd4723c */ /* 0x050ff000000810d4 */
[C---:B------:R-:W-:Y:S08]  /*22f10*/  HMMA.1688.F32.TF32 R224, R236.reuse, R60, R224 ;  /* 0x0000003cece0723c */ /* 0x040ff000000810e0 */
[C---:B------:R-:W-:Y:S08]  /*22f20*/  HMMA.1688.F32.TF32 R220, R236.reuse, R8, R220 ;  /* 0x00000008ecdc723c */ /* 0x040ff000000810dc */
[C---:B------:R-:W-:Y:S08]  /*22f30*/  HMMA.1688.F32.TF32 R216, R236.reuse, R4, R216 ;  /* 0x00000004ecd8723c */ /* 0x040ff000000810d8 */
[C---:B---3--:R-:W-:Y:S08]  /*22f40*/  HMMA.1688.F32.TF32 R204, R236.reuse, R56, R204 ;  /* 0x00000038eccc723c */ /* 0x048ff000000810cc */
[C---:B------:R-:W-:Y:S08]  /*22f50*/  HMMA.1688.F32.TF32 R200, R236.reuse, R52, R200 ;  /* 0x00000034ecc8723c */ /* 0x040ff000000810c8 */
[C---:B------:R-:W-:Y:S01]  /*22f60*/  HMMA.1688.F32.TF32 R196, R236.reuse, R48, R196 ;  /* 0x00000030ecc4723c */ /* 0x040fe200000810c4 */
[----:B------:R-:W-:Y:S07]  /*22f70*/  STL.64 [R1+0xc20], R212 ;  /* 0x000c20d401007387 */ /* 0x000fee0000100a00 */
[C---:B------:R-:W-:Y:S01]  /*22f80*/  HMMA.1688.F32.TF32 R192, R236.reuse, R44, R192 ;  /* 0x0000002cecc0723c */ /* 0x040fe200000810c0 */
[----:B------:R3:W-:Y:S07]  /*22f90*/  STL.64 [R1+0xc28], R214 ;  /* 0x000c28d601007387 */ /* 0x0007ee0000100a00 */
[C---:B------:R-:W-:Y:S01]  /*22fa0*/  HMMA.1688.F32.TF32 R188, R236.reuse, R40, R188 ;  /* 0x00000028ecbc723c */ /* 0x040fe200000810bc */
[----:B---3--:R-:W3:Y:S07]  /*22fb0*/  LDL.LU.64 R214, [R1+0x2f98] ;  /* 0x002f980001d67983 */ /* 0x008eee0000300a00 */
[C---:B------:R-:W-:Y:S01]  /*22fc0*/  HMMA.1688.F32.TF32 R184, R236.reuse, R36, R184 ;  /* 0x00000024ecb8723c */ /* 0x040fe200000810b8 */
[----:B------:R-:W3:Y:S07]  /*22fd0*/  LDL.LU.64 R212, [R1+0x2f90] ;  /* 0x002f900001d47983 */ /* 0x000eee0000300a00 */
[C---:B------:R-:W-:Y:S01]  /*22fe0*/  HMMA.1688.F32.TF32 R180, R236.reuse, R32, R180 ;  /* 0x00000020ecb4723c */ /* 0x040fe200000810b4 */
[----:B------:R-:W-:Y:S07]  /*22ff0*/  STL.64 [R1+0xc10], R224 ;  /* 0x000c10e001007387 */ /* 0x000fee0000100a00 */
[C---:B------:R-:W-:Y:S01]  /*23000*/  HMMA.1688.F32.TF32 R176, R236.reuse, R28, R176 ;  /* 0x0000001cecb0723c */ /* 0x040fe200000810b0 */
[----:B------:R-:W-:Y:S04]  /*23010*/  STL.64 [R1+0xc18], R226 ;  /* 0x000c18e201007387 */ /* 0x000fe80000100a00 */
[----:B------:R-:W-:Y:S03]  /*23020*/  STL.64 [R1+0xc00], R220 ;  /* 0x000c00dc01007387 */ /* 0x000fe60000100a00 */
[C---:B------:R-:W-:Y:S01]  /*23030*/  HMMA.1688.F32.TF32 R172, R236.reuse, R24, R172 ;  /* 0x00000018ecac723c */ /* 0x040fe200000810ac */
[----:B------:R-:W-:Y:S04]  /*23040*/  STL.64 [R1+0xc08], R222 ;  /* 0x000c08de01007387 */ /* 0x000fe80000100a00 */
[----:B------:R4:W-:Y:S03]  /*23050*/  STL.64 [R1+0xbf0], R216 ;  /* 0x000bf0d801007387 */ /* 0x0009e60000100a00 */
[C---:B------:R-:W-:Y:S01]  /*23060*/  HMMA.1688.F32.TF32 R168, R236.reuse, R20, R168 ;  /* 0x00000014eca8723c */ /* 0x040fe200000810a8 */
[----:B------:R1:W-:Y:S04]  /*23070*/  STL.64 [R1+0xbf8], R218 ;  /* 0x000bf8da01007387 */ /* 0x0003e80000100a00 */
[----:B------:R-:W-:Y:S03]  /*23080*/  STL.64 [R1+0xbe0], R204 ;  /* 0x000be0cc01007387 */ /* 0x000fe60000100a00 */
[C---:B------:R-:W-:Y:S01]  /*23090*/  HMMA.1688.F32.TF32 R164, R236.reuse, R16, R164 ;  /* 0x00000010eca4723c */ /* 0x040fe200000810a4 */
[----:B------:R-:W-:Y:S04]  /*230a0*/  STL.64 [R1+0xbe8], R206 ;  /* 0x000be8ce01007387 */ /* 0x000fe80000100a00 */
[----:B------:R-:W-:Y:S03]  /*230b0*/  STL.64 [R1+0xbd0], R200 ;  /* 0x000bd0c801007387 */ /* 0x000fe60000100a00 */
[----:B--2---:R-:W-:Y:S01]  /*230c0*/  HMMA.1688.F32.TF32 R160, R236, R12, R160 ;  /* 0x0000000ceca0723c */ /* 0x004fe200000810a0 */
        /* <DEDUP_REMOVED lines=17> */
[----:B----4-:R-:W2:Y:S04]  /*231e0*/  LDL.LU.64 R216, [R1+0x4b0] ;  /* 0x0004b00001d87983 */ /* 0x010ea80000300a00 */
[----:B------:R-:W-:Y:S04]  /*231f0*/  STL.64 [R1+0xb10], R164 ;  /* 0x000b10a401007387 */ /* 0x000fe80000100a00 */
[----:B------:R-:W-:Y:S04]  /*23200*/  STL.64 [R1+0xb18], R166 ;  /* 0x000b18a601007387 */ /* 0x000fe80000100a00 */
[----:B-1----:R-:W2:Y:S04]  /*23210*/  LDL.LU.64 R218, [R1+0x4b8] ;  /* 0x0004b80001da7983 */ /* 0x002ea80000300a00 */
[----:B------:R1:W-:Y:S04]  /*23220*/  STL.64 [R1+0xae0], R160 ;  /* 0x000ae0a001007387 */ /* 0x0003e80000100a00 */
[----:B------:R4:W-:Y:S04]  /*23230*/  STL.64 [R1+0xae8], R162 ;  /* 0x000ae8a201007387 */ /* 0x0009e80000100a00 */
[----:B------:R-:W-:Y:S04]  /*23240*/  LDS R236, [R243+0x180] ;  /* 0x00018000f3ec7984 */ /* 0x000fe80000000800 */
[----:B-1----:R-:W3:Y:S04]  /*23250*/  LDL.LU.64 R160, [R1+0x4a0] ;  /* 0x0004a00001a07983 */ /* 0x002ee80000300a00 */
[----:B----4-:R-:W3:Y:S04]  /*23260*/  LDL.LU.64 R162, [R1+0x4a8] ;  /* 0x0004a80001a27983 */ /* 0x010ee80000300a00 */
[----:B------:R-:W4:Y:S04]  /*23270*/  LDL.LU.64 R224, [R1+0x410] ;  /* 0x0004100001e07983 */ /* 0x000f280000300a00 */
        /* <DEDUP_REMOVED lines=25> */
[----:B------:R-:W-:Y:S04]  /*23410*/  LDS R238, [R243+0x1180] ;  /* 0x00118000f3ee7984 */ /* 0x000fe80000000800 */
[----:B------:R-:W-:Y:S04]  /*23420*/  LDS R237, [R252+0x180] ;  /* 0x00018000fced7984 */ /* 0x000fe80000000800 */
[----:B------:R-:W1:Y:S01]  /*23430*/  LDS R239, [R252+0x1180] ;  /* 0x00118000fcef7984 */ /* 0x000e620000000800 */
[C---:B--2---:R-:W-:Y:S08]  /*23440*/  HMMA.1688.F32.TF32 R216, R232.reuse, R64, R216 ;  /* 0x00000040e8d8723c */ /* 0x044ff000000810d8 */
[C---:B---3--:R-:W-:Y:S08]  /*23450*/  HMMA.1688.F32.TF32 R160, R232.reuse, R60, R160 ;  /* 0x0000003ce8a0723c */ /* 0x048ff000000810a0 */
[C---:B----4-:R-:W-:Y:S07]  /*23460*/  HMMA.1688.F32.TF32 R224, R232.reuse, R8, R224 ;  /* 0x00000008e8e0723c */ /* 0x050fee00000810e0 */
[----:B------:R-:W-:Y:S04]  /*23470*/  STL.64 [R1+0x1060], R216 ;  /* 0x001060d801007387 */ /* 0x000fe80000100a00 */
[----:B------:R2:W-:Y:S04]  /*23480*/  STL.64 [R1+0x1068], R218 ;  /* 0x001068da01007387 */ /* 0x0005e80000100a00 */
[----:B--2---:R-:W2:Y:S04]  /*23490*/  LDL.LU.64 R218, [R1+0x2f88] ;  /* 0x002f880001da7983 */ /* 0x004ea80000300a00 */
[----:B------:R-:W2:Y:S04]  /*234a0*/  LDL.LU.64 R216, [R1+0x2f80] ;  /* 0x002f800001d87983 */ /* 0x000ea80000300a00 */
[----:B------:R-:W-:Y:S04]  /*234b0*/  STL.64 [R1+0x1050], R160 ;  /* 0x001050a001007387 */ /* 0x000fe80000100a00 */
[----:B------:R3:W-:Y:S04]  /*234c0*/  STL.64 [R1+0x1058], R162 ;  /* 0x001058a201007387 */ /* 0x0007e80000100a00 */
[----:B---3--:R-:W3:Y:S04]  /*234d0*/  LDL.LU.64 R162, [R1+0x2f78] ;  /* 0x002f780001a27983 */ /* 0x008ee80000300a00 */
[----:B------:R-:W3:Y:S04]  /*234e0*/  LDL.LU.64 R160, [R1+0x2f70] ;  /* 0x002f700001a07983 */ /* 0x000ee80000300a00 */
[----:B------:R-:W-:Y:S04]  /*234f0*/  STL.64 [R1+0x1040], R224 ;  /* 0x001040e001007387 */ /* 0x000fe80000100a00 */
[----:B------:R4:W-:Y:S02]  /*23500*/  STL.64 [R1+0x1048], R226 ;  /* 0x001048e201007387 */ /* 0x0009e40000100a00 */
[C---:B----4-:R-:W-:Y:S08]  /*23510*/  HMMA.1688.F32.TF32 R224, R232.reuse, R4, R220 ;  /* 0x00000004e8e0723c */ /* 0x050ff000000810dc */
[C---:B------:R-:W-:Y:S08]  /*23520*/  HMMA.1688.F32.TF32 R220, R232.reuse, R56, R204 ;  /* 0x00000038e8dc723c */ /* 0x040ff000000810cc */
[C---:B------:R-:W-:Y:S08]  /*23530*/  HMMA.1688.F32.TF32 R204, R232.reuse, R52, R200 ;  /* 0x00000034e8cc723c */ /* 0x040ff000000810c8 */
[C---:B------:R-:W-:Y:S08]  /*23540*/  HMMA.1688.F32.TF32 R200, R232.reuse, R48, R196 ;  /* 0x00000030e8c8723c */ /* 0x040ff000000810c4 */
[C---:B------:R-:W-:Y:S08]  /*23550*/  HMMA.1688.F32.TF32 R196, R232.reuse, R44, R192 ;  /* 0x0000002ce8c4723c */ /* 0x040ff000000810c0 */
[C---:B------:R-:W-:Y:S08]  /*23560*/  HMMA.1688.F32.TF32 R192, R232.reuse, R40, R188 ;  /* 0x00000028e8c0723c */ /* 0x040ff000000810bc */
[C---:B------:R-:W-:Y:S08]  /*23570*/  HMMA.1688.F32.TF32 R188, R232.reuse, R36, R184 ;  /* 0x00000024e8bc723c */ /* 0x040ff000000810b8 */
[C---:B------:R-:W-:Y:S01]  /*23580*/  HMMA.1688.F32.TF32 R184, R232.reuse, R32, R180 ;  /* 0x00000020e8b8723c */ /* 0x040fe200000810b4 */
[----:B------:R-:W-:Y:S07]  /*23590*/  STL.64 [R1+0x1030], R224 ;  /* 0x001030e001007387 */ /* 0x000fee0000100a00 */
[C---:B------:R-:W-:Y:S01]  /*235a0*/  HMMA.1688.F32.TF32 R180, R232.reuse, R28, R176 ;  /* 0x0000001ce8b4723c */ /* 0x040fe200000810b0 */
[----:B------:R-:W-:Y:S07]  /*235b0*/  STL.64 [R1+0x1038], R226 ;  /* 0x001038e201007387 */ /* 0x000fee0000100a00 */
[C---:B------:R-:W-:Y:S01]  /*235c0*/  HMMA.1688.F32.TF32 R176, R232.reuse, R24, R172 ;  /* 0x00000018e8b0723c */ /* 0x040fe200000810ac */
[----:B------:R-:W-:Y:S07]  /*235d0*/  STL.64 [R1+0x1020], R220 ;  /* 0x001020dc01007387 */ /* 0x000fee0000100a00 */
[C---:B------:R-:W-:Y:S01]  /*235e0*/  HMMA.1688.F32.TF32 R172, R232.reuse, R20, R168 ;  /* 0x00000014e8ac723c */ /* 0x040fe200000810a8 */
[----:B------:R-:W-:Y:S04]  /*235f0*/  STL.64 [R1+0x1028], R222 ;  /* 0x001028de01007387 */ /* 0x000fe80000100a00 */
[----:B------:R-:W-:Y:S03]  /*23600*/  STL.64 [R1+0x1010], R204 ;  /* 0x001010cc01007387 */ /* 0x000fe60000100a00 */
[C---:B------:R-:W-:Y:S01]  /*23610*/  HMMA.1688.F32.TF32 R168, R232.reuse, R16, R164 ;  /* 0x00000010e8a8723c */ /* 0x040fe200000810a4 */
        /* <DEDUP_REMOVED lines=15> */
[----:B------:R-:W4:Y:S04]  /*23710*/  LDL.LU.64 R164, [R1+0x190] ;  /* 0x0001900001a47983 */ /* 0x000f280000300a00 */
[----:B------:R-:W-:Y:S04]  /*23720*/  STL.64 [R1+0xf90], R172 ;  /* 0x000f90ac01007387 */ /* 0x000fe80000100a00 */
[----:B------:R-:W-:Y:S04]  /*23730*/  STL.64 [R1+0xf98], R174 ;  /* 0x000f98ae01007387 */ /* 0x000fe80000100a00 */
[----:B------:R-:W4:Y:S04]  /*23740*/  LDL.LU.64 R166, [R1+0x198] ;  /* 0x0001980001a67983 */ /* 0x000f280000300a00 */
[----:B------:R1:W-:Y:S04]  /*23750*/  STL.64 [R1+0xf80], R168 ;  /* 0x000f80a801007387 */ /* 0x0003e80000100a00 */
[----:B------:R1:W-:Y:S04]  /*23760*/  STL.64 [R1+0xf88], R170 ;  /* 0x000f88aa01007387 */ /* 0x0003e80000100a00 */
[----:B-1----:R-:W2:Y:S04]  /*23770*/  LDL.LU.64 R168, [R1+0x180] ;  /* 0x0001800001a87983 */ /* 0x002ea80000300a00 */
[----:B------:R-:W2:Y:S04]  /*23780*/  LDL.LU.64 R170, [R1+0x188] ;  /* 0x0001880001aa7983 */ /* 0x000ea80000300a00 */
        /* <DEDUP_REMOVED lines=21> */
[----:B------:R-:W3:Y:S01]  /*238e0*/  LDL.LU.64 R178, [R1+0x38] ;  /* 0x0000380001b27983 */ /* 0x000ee20000300a00 */
[----:B----4-:R-:W-:Y:S03]  /*238f0*/  HMMA.1688.F32.TF32 R232, R232, R12, R164 ;  /* 0x0000000ce8e8723c */ /* 0x010fe600000810a4 */
[----:B------:R-:W4:Y:S04]  /*23900*/  LDL.LU.64 R166, [R1+0x2f68] ;  /* 0x002f680001a67983 */ /* 0x000f280000300a00 */
[----:B------:R-:W4:Y:S01]  /*23910*/  LDL.LU.64 R164, [R1+0x2f60] ;  /* 0x002f600001a47983 */ /* 0x000f220000300a00 */
[C---:B--2---:R-:W-:Y:S08]  /*23920*/  HMMA.1688.F32.TF32 R168, R236.reuse, R64, R168 ;  /* 0x00000040eca8723c */ /* 0x044ff000000810a8 */
[C---:B---3--:R-:W-:Y:S08]  /*23930*/  HMMA.1688.F32.TF32 R172, R236.reuse, R60, R172 ;  /* 0x0000003cecac723c */ /* 0x048ff000000810ac */
[C---:B------:R-:W-:Y:S01]  /*23940*/  HMMA.1688.F32.TF32 R224, R236.reuse, R8, R224 ;  /* 0x00000008ece0723c */ /* 0x040fe200000810e0 */
[----:B------:R-:W-:Y:S04]  /*23950*/  STL.64 [R1+0xf30], R232 ;  /* 0x000f30e801007387 */ /* 0x000fe80000100a00 */
[----:B------:R-:W-:Y:S04]  /*23960*/  STL.64 [R1+0xf38], R234 ;  /* 0x000f38ea01007387 */ /* 0x000fe80000100a00 */
[----:B------:R-:W-:Y:S04]  /*23970*/  STL.64 [R1+0xa20], R168 ;  /* 0x000a20a801007387 */ /* 0x000fe80000100a00 */
[----:B------:R1:W-:Y:S04]  /*23980*/  STL.64 [R1+0xa28], R170 ;  /* 0x000a28aa01007387 */ /* 0x0003e80000100a00 */
[----:B------:R-:W-:Y:S04]  /*23990*/  LDS R232, [R2+0x180] ;  /* 0x0001800002e87984 */ /* 0x000fe80000000800 */
[----:B------:R-:W-:Y:S04]  /*239a0*/  LDS R234, [R2+0x1180] ;  /* 0x0011800002ea7984 */ /* 0x000fe80000000800 */
[----:B-1----:R-:W2:Y:S04]  /*239b0*/  LDL.LU.64 R170, [R1+0x2f58] ;  /* 0x002f580001aa7983 */ /* 0x002ea80000300a00 */
[----:B------:R-:W2:Y:S04]  /*239c0*/  LDL.LU.64 R168, [R1+0x2f50] ;  /* 0x002f500001a87983 */ /* 0x000ea80000300a00 */
[----:B------:R-:W-:Y:S04]  /*239d0*/  STL.64 [R1+0xa10], R172 ;  /* 0x000a10ac01007387 */ /* 0x000fe80000100a00 */
[----:B------:R1:W-:Y:S04]  /*239e0*/  STL.64 [R1+0xa18], R174 ;  /* 0x000a18ae01007387 */ /* 0x0003e80000100a00 */
[----:B------:R-:W-:Y:S04]  /*239f0*/  LDS R233, [R0+0x180] ;  /* 0x0001800000e97984 */ /* 0x000fe80000000800 */
[----:B------:R-:W3:Y:S04]  /*23a00*/  LDS R235, [R0+0x1180] ;  /* 0x0011800000eb7984 */ /* 0x000ee80000000800 */
[----:B-1----:R-:W2:Y:S04]  /*23a10*/  LDL.LU.64 R174, [R1+0x2f48] ;  /* 0x002f480001ae7983 */ /* 0x002ea80000300a00 */
[----:B------:R-:W2:Y:S04]  /*23a20*/  LDL.LU.64 R172, [R1+0x2f40] ;  /* 0x002f400001ac7983 */ /* 0x000ea80000300a00 */
[----:B------:R-:W-:Y:S04]  /*23a30*/  STL.64 [R1+0xa00], R224 ;  /* 0x000a00e001007387 */ /* 0x000fe80000100a00 */
[----:B------:R1:W-:Y:S02]  /*23a40*/  STL.64 [R1+0xa08], R226 ;  /* 0x000a08e201007387 */ /* 0x0003e40000100a00 */
[C---:B-1----:R-:W-:Y:S08]  /*23a50*/  HMMA.1688.F32.TF32 R224, R236.reuse, R4, R220 ;  /* 0x00000004ece0723c */ /* 0x042ff000000810dc */
        /* <DEDUP_REMOVED lines=22> */
[----:B------:R-:W2:Y:S04]  /*23bc0*/  LDL.LU.64 R176, [R1+0x20] ;  /* 0x0000200001b07983 */ /* 0x000ea80000300a00 */
[----:B------:R-:W-:Y:S04]  /*23bd0*/  STL.64 [R1+0x980], R184 ;  /* 0x000980b801007387 */ /* 0x000fe80000100a00 */
[----:B------:R-:W-:Y:S04]  /*23be0*/  STL.64 [R1+0x988], R186 ;  /* 0x000988ba01007387 */ /* 0x000fe80000100a00 */
[----:B------:R-:W2:Y:S04]  /*23bf0*/  LDL.LU.64 R178, [R1+0x28] ;  /* 0x0000280001b27983 */ /* 0x000ea80000300a00 */
[----:B------:R1:W-:Y:S04]  /*23c00*/  STL.64 [R1+0x970], R180 ;  /* 0x000970b401007387 */ /* 0x0003e80000100a00 */
[----:B------:R3:W-:Y:S04]  /*23c10*/  STL.64 [R1+0x978], R182 ;  /* 0x000978b601007387 */ /* 0x0007e80000100a00 */
[----:B-1----:R-:W4:Y:S04]  /*23c20*/  LDL.LU.64 R180, [R1+0x10] ;  /* 0x0000100001b47983 */ /* 0x002f280000300a00 */
[----:B---3--:R-:W4:Y:S04]  /*23c30*/  LDL.LU.64 R182, [R1+0x18] ;  /* 0x0000180001b67983 */ /* 0x008f280000300a00 */
[----:B------:R-:W3:Y:S04]  /*23c40*/  LDL.LU.64 R184, [R1] ;  /* 0x0000000001b87983 */ /* 0x000ee80000300a00 */
        /* <DEDUP_REMOVED lines=15> */
[C---:B--2---:R-:W-:Y:S08]  /*23d40*/  HMMA.1688.F32.TF32 R176, R236.reuse, R24, R176 ;  /* 0x00000018ecb0723c */ /* 0x044ff000000810b0 */
[C---:B----4-:R-:W-:Y:S08]  /*23d50*/  HMMA.1688.F32.TF32 R180, R236.reuse, R20, R180 ;  /* 0x00000014ecb4723c */ /* 0x050ff000000810b4 */
[C---:B---3--:R-:W-:Y:S07]  /*23d60*/  HMMA.1688.F32.TF32 R184, R236.reuse, R16, R184 ;  /* 0x00000010ecb8723c */ /* 0x048fee00000810b8 */
[----:B------:R-:W-:Y:S04]  /*23d70*/  STL.64 [R1+0x960], R176 ;  /* 0x000960b001007387 */ /* 0x000fe80000100a00 */
[----:B------:R1:W-:Y:S01]  /*23d80*/  STL.64 [R1+0x968], R178 ;  /* 0x000968b201007387 */ /* 0x0003e20000100a00 */
[----:B------:R-:W-:Y:S03]  /*23d90*/  HMMA.1688.F32.TF32 R236, R236, R12, R248 ;  /* 0x0000000cecec723c */ /* 0x000fe600000810f8 */
[----:B-1----:R-:W2:Y:S04]  /*23da0*/  LDL.LU.64 R178, [R1+0x2f38] ;  /* 0x002f380001b27983 */ /* 0x002ea80000300a00 */
[----:B------:R-:W2:Y:S04]  /*23db0*/  LDL.LU.64 R176, [R1+0x2f30] ;  /* 0x002f300001b07983 */ /* 0x000ea80000300a00 */
[----:B------:R-:W-:Y:S04]  /*23dc0*/  STL.64 [R1+0x950], R180 ;  /* 0x000950b401007387 */ /* 0x000fe80000100a00 */
[----:B------:R1:W-:Y:S04]  /*23dd0*/  STL.64 [R1+0x958], R182 ;  /* 0x000958b601007387 */ /* 0x0003e80000100a00 */
[----:B-1----:R-:W3:Y:S04]  /*23de0*/  LDL.LU.64 R182, [R1+0x2f28] ;  /* 0x002f280001b67983 */ /* 0x002ee80000300a00 */
[----:B------:R-:W3:Y:S04]  /*23df0*/  LDL.LU.64 R180, [R1+0x2f20] ;  /* 0x002f200001b47983 */ /* 0x000ee80000300a00 */
[----:B------:R-:W-:Y:S04]  /*23e00*/  STL.64 [R1+0x940], R184 ;  /* 0x000940b801007387 */ /* 0x000fe80000100a00 */
[----:B------:R1:W-:Y:S04]  /*23e10*/  STL.64 [R1+0x948], R186 ;  /* 0x000948ba01007387 */ /* 0x0003e80000100a00 */
[----:B-1----:R-:W4:Y:S04]  /*23e20*/  LDL.LU.64 R186, [R1+0x2f18] ;  /* 0x002f180001ba7983 */ /* 0x002f280000300a00 */
[----:B------:R-:W4:Y:S04]  /*23e30*/  LDL.LU.64 R184, [R1+0x2f10] ;  /* 0x002f100001b87983 */ /* 0x000f280000300a00 */
[----:B------:R-:W2:Y:S04]  /*23e40*/  LDL.LU.64 R248, [R1+0xd0] ;  /* 0x0000d00001f87983 */ /* 0x000ea80000300a00 */
[----:B------:R-:W2:Y:S01]  /*23e50*/  LDL.LU.64 R250, [R1+0xd8] ;  /* 0x0000d80001fa7983 */ /* 0x000ea20000300a00 */
[C---:B------:R-:W-:Y:S08]  /*23e60*/  HMMA.1688.F32.TF32 R188, R232.reuse, R64, R188 ;  /* 0x00000040e8bc723c */ /* 0x040ff000000810bc */
[C---:B------:R-:W-:Y:S08]  /*23e70*/  HMMA.1688.F32.TF32 R192, R232.reuse, R60, R192 ;  /* 0x0000003ce8c0723c */ /* 0x040ff000000810c0 */
[C---:B------:R-:W-:Y:S08]  /*23e80*/  HMMA.1688.F32.TF32 R196, R232.reuse, R8, R196 ;  /* 0x00000008e8c4723c */ /* 0x040ff000000810c4 */
[C---:B------:R-:W-:Y:S01]  /*23e90*/  HMMA.1688.F32.TF32 R200, R232.reuse, R4, R200 ;  /* 0x00000004e8c8723c */ /* 0x040fe200000810c8 */
[----:B------:R-:W-:Y:S07]  /*23ea0*/  STL.64 [R1+0x930], R236 ;  /* 0x000930ec01007387 */ /* 0x000fee0000100a00 */
[C---:B------:R-:W-:Y:S01]  /*23eb0*/  HMMA.1688.F32.TF32 R204, R232.reuse, R56, R204 ;  /* 0x00000038e8cc723c */ /* 0x040fe200000810cc */
[----:B------:R-:W-:Y:S04]  /*23ec0*/  STL.64 [R1+0x938], R238 ;  /* 0x000938ee01007387 */ /* 0x000fe80000100a00 */
[----:B------:R-:W-:Y:S03]  /*23ed0*/  STL.64 [R1+0xf10], R188 ;  /* 0x000f10bc01007387 */ /* 0x000fe60000100a00 */
[C---:B------:R-:W-:Y:S01]  /*23ee0*/  HMMA.1688.F32.TF32 R220, R232.reuse, R52, R220 ;  /* 0x00000034e8dc723c */ /* 0x040fe200000810dc */
[----:B------:R1:W-:Y:S04]  /*23ef0*/  STL.64 [R1+0xf18], R190 ;  /* 0x000f18be01007387 */ /* 0x0003e80000100a00 */
[----:B------:R-:W-:Y:S03]  /*23f00*/  LDS R236, [R243+0x200] ;  /* 0x00020000f3ec7984 */ /* 0x000fe60000000800 */
[C---:B------:R-:W-:Y:S01]  /*23f10*/  HMMA.1688.F32.TF32 R224, R232.reuse, R48, R224 ;  /* 0x00000030e8e0723c */ /* 0x040fe200000810e0 */
[----:B------:R-:W-:Y:S04]  /*23f20*/  LDS R238, [R243+0x1200] ;  /* 0x00120000f3ee7984 */ /* 0x000fe80000000800 */
[----:B-1----:R-:W3:Y:S04]  /*23f30*/  LDL.LU.64 R190, [R1+0x2f08] ;  /* 0x002f080001be7983 */ /* 0x002ee80000300a00 */
[----:B------:R-:W3:Y:S04]  /*23f40*/  LDL.LU.64 R188, [R1+0x2f00] ;  /* 0x002f000001bc7983 */ /* 0x000ee80000300a00 */
[----:B------:R-:W-:Y:S04]  /*23f50*/  STL.64 [R1+0xef0], R192 ;  /* 0x000ef0c001007387 */ /* 0x000fe80000100a00 */
[----:B------:R1:W-:Y:S01]  /*23f60*/  STL.64 [R1+0xef8], R194 ;  /* 0x000ef8c201007387 */ /* 0x0003e20000100a00 */
[C---:B------:R-:W-:Y:S03]  /*23f70*/  HMMA.1688.F32.TF32 R76, R232.reuse, R28, R76 ;  /* 0x0000001ce84c723c */ /* 0x040fe6000008104c */
[----:B------:R-:W-:Y:S04]  /*23f80*/  LDS R237, [R252+0x200] ;  /* 0x00020000fced7984 */ /* 0x000fe80000000800 */
[----:B------:R-:W2:Y:S04]  /*23f90*/  LDS R239, [R252+0x1200] ;  /* 0x00120000fcef7984 */ /* 0x000ea80000000800 */
[----:B-1----:R-:W3:Y:S04]  /*23fa0*/  LDL.LU.64 R194, [R1+0x2ef8] ;  /* 0x002ef80001c27983 */ /* 0x002ee80000300a00 */
[----:B------:R-:W3:Y:S04]  /*23fb0*/  LDL.LU.64 R192, [R1+0x2ef0] ;  /* 0x002ef00001c07983 */ /* 0x000ee80000300a00 */
[----:B------:R-:W-:Y:S04]  /*23fc0*/  STL.64 [R1+0xee0], R196 ;  /* 0x000ee0c401007387 */ /* 0x000fe80000100a00 */
[----:B------:R1:W-:Y:S04]  /*23fd0*/  STL.64 [R1+0xee8], R198 ;  /* 0x000ee8c601007387 */ /* 0x0003e80000100a00 */
        /* <DEDUP_REMOVED lines=17> */
[----:B------:R-:W3:Y:S01]  /*240f0*/  LDL.LU.64 R224, [R1+0x2ea0] ;  /* 0x002ea00001e07983 */ /* 0x000ee20000300a00 */
[C---:B--2---:R-:W-:Y:S11]  /*24100*/  HMMA.1688.F32.TF32 R248, R232.reuse, R44, R248 ;  /* 0x0000002ce8f8723c */ /* 0x044ff600000810f8 */
[----:B------:R-:W-:Y:S11]  /*24110*/  @!UPT UIADD3 URZ, URZ, URZ, URZ ;  /* 0x0000003f3f3ff290 */ /* 0x000ff6000fffe03f */
[----:B------:R-:W-:Y:S01]  /*24120*/  @!UPT UIADD3 URZ, URZ, URZ, URZ ;  /* 0x0000003f3f3ff290 */ /* 0x000fe2000fffe03f */
[----:B------:R-:W-:Y:S04]  /*24130*/  STL.64 [R1+0xe90], R248 ;  /* 0x000e90f801007387 */ /* 0x000fe80000100a00 */
[----:B------:R1:W-:Y:S02]  /*24140*/  STL.64 [R1+0xe98], R250 ;  /* 0x000e98fa01007387 */ /* 0x0003e40000100a00 */
[C---:B-1----:R-:W-:Y:S08]  /*24150*/  HMMA.1688.F32.TF32 R248, R232.reuse, R40, R244 ;  /* 0x00000028e8f8723c */ /* 0x042ff000000810f4 */
[C---:B------:R-:W-:Y:S08]  /*24160*/  HMMA.1688.F32.TF32 R244, R232.reuse, R36, R68 ;  /* 0x00000024e8f4723c */ /* 0x040ff00000081044 */
[C---:B------:R-:W-:Y:S08]  /*24170*/  HMMA.1688.F32.TF32 R68, R232.reuse, R32, R72 ;  /* 0x00000020e844723c */ /* 0x040ff00000081048 */
[C---:B------:R-:W-:Y:S01]  /*24180*/  HMMA.1688.F32.TF32 R72, R232.reuse, R24, R80 ;  /* 0x00000018e848723c */ /* 0x040fe20000081050 */
[----:B------:R-:W-:Y:S04]  /*24190*/  STL.64 [R1+0xe70], R248 ;  /* 0x000e70f801007387 */ /* 0x000fe80000100a00 */
[----:B------:R-:W-:Y:S04]  /*241a0*/  STL.64 [R1+0xe78], R250 ;  /* 0x000e78fa01007387 */ /* 0x000fe80000100a00 */
[----:B------:R-:W-:Y:S04]  /*241b0*/  STL.64 [R1+0xe60], R244 ;  /* 0x000e60f401007387 */ /* 0x000fe80000100a00 */
[----:B------:R-:W-:Y:S04]  /*241c0*/  STL.64 [R1+0xe68], R246 ;  /* 0x000e68f601007387 */ /* 0x000fe80000100a00 */
[----:B------:R-:W-:Y:S04]  /*241d0*/  STL.64 [R1+0xe40], R68 ;  /* 0x000e404401007387 */ /* 0x000fe80000100a00 */
[----:B------:R1:W-:Y:S04]  /*241e0*/  STL.64 [R1+0xe48], R70 ;  /* 0x000e484601007387 */ /* 0x0003e80000100a00 */
[----:B------:R-:W-:Y:S04]  /*241f0*/  STL.64 [R1+0xe30], R76 ;  /* 0x000e304c01007387 */ /* 0x000fe80000100a00 */
[----:B------:R2:W-:Y:S01]  /*24200*/  STL.64 [R1+0xe38], R78 ;  /* 0x000e384e01007387 */ /* 0x0005e20000100a00 */
[C---:B-1----:R-:W-:Y:S03]  /*24210*/  HMMA.1688.F32.TF32 R68, R232.reuse, R20, R84 ;  /* 0x00000014e844723c */ /* 0x042fe60000081054 */
[----:B------:R-:W-:Y:S04]  /*24220*/  STL.64 [R1+0xdf0], R72 ;  /* 0x000df04801007387 */ /* 0x000fe80000100a00 */
[----:B------:R1:W-:Y:S01]  /*24230*/  STL.64 [R1+0xdf8], R74 ;  /* 0x000df84a01007387 */ /* 0x0003e20000100a00 */
[C---:B--2---:R-:W-:Y:S03]  /*24240*/  HMMA.1688.F32.TF32 R76, R232.reuse, R16, R88 ;  /* 0x00000010e84c723c */ /* 0x044fe60000081058 */
[----:B------:R-:W-:Y:S04]  /*24250*/  LDS R244, [R243+0x280] ;  /* 0x00028000f3f47984 */ /* 0x000fe80000000800 */
[----:B------:R-:W-:Y:S01]  /*24260*/  LDS R246, [R243+0x1280] ;  /* 0x00128000f3f67984 */ /* 0x000fe20000000800 */
[----:B-1----:R-:W-:Y:S03]  /*24270*/  HMMA.1688.F32.TF32 R72, R232, R12, R92 ;  /* 0x0000000ce848723c */ /* 0x002fe6000008105c */
[----:B------:R-:W-:Y:S04]  /*24280*/  LDS R245, [R252+0x280] ;  /* 0x00028000fcf57984 */ /* 0x000fe80000000800 */
[----:B------:R-:W-:Y:S04]  /*24290*/  LDS R247, [R252+0x1280] ;  /* 0x00128000fcf77984 */ /* 0x000fe80000000800 */
[----:B------:R-:W-:Y:S04]  /*242a0*/  STL.64 [R1+0xde0], R68 ;  /* 0x000de04401007387 */ /* 0x000fe80000100a00 */
[----:B------:R-:W-:Y:S04]  /*242b0*/  STL.64 [R1+0xde8], R70 ;  /* 0x000de84601007387 */ /* 0x000fe80000100a00 */
[----:B------:R-:W-:Y:S04]  /*242c0*/  STL.64 [R1+0xdc0], R76 ;  /* 0x000dc04c01007387 */ /* 0x000fe80000100a00 */
[----:B------:R-:W-:Y:S04]  /*242d0*/  STL.64 [R1+0xdc8], R78 ;  /* 0x000dc84e01007387 */ /* 0x000fe80000100a00 */
[----:B------:R-:W-:Y:S04]  /*242e0*/  STL.64 [R1+0xd30], R72 ;  /* 0x000d304801007387 */ /* 0x000fe80000100a00 */
[----:B------:R1:W-:Y:S01]  /*242f0*/  STL.64 [R1+0xd38], R74 ;  /* 0x000d384a01007387 */ /* 0x0003e20000100a00 */
[C---:B------:R-:W-:Y:S03]  /*24300*/  HMMA.1688.F32.TF32 R80, R236.reuse, R60, R148 ;  /* 0x0000003cec50723c */ /* 0x040fe60000081094 */
[----:B------:R-:W-:Y:S04]  /*24310*/  LDS R68, [R2+0x200] ;  /* 0x0002000002447984 */ /* 0x000fe80000000800 */
[----:B------:R-:W-:Y:S01]  /*24320*/  LDS R70, [R2+0x1200] ;  /* 0x0012000002467984 */ /* 0x000fe20000000800 */
[C---:B-1----:R-:W-:Y:S03]  /*24330*/  HMMA.1688.F32.TF32 R72, R236.reuse, R64, R144 ;  /* 0x00000040ec48723c */ /* 0x042fe60000081090 */
[----:B------:R-:W-:Y:S04]  /*24340*/  LDS R69, [R0+0x200] ;  /* 0x0002000000457984 */ /* 0x000fe80000000800 */
[----:B------:R-:W1:Y:S01]  /*24350*/  LDS R71, [R0+0x1200] ;  /* 0x0012000000477984 */ /* 0x000e620000000800 */
[C---:B------:R-:W-:Y:S11]  /*24360*/  HMMA.1688.F32.TF32 R76, R236.reuse, R8, R152 ;  /* 0x00000008ec4c723c */ /* 0x040ff60000081098 */
[----:B------:R-:W-:Y:S04]  /*24370*/  @!UPT UIADD3 URZ, URZ, URZ, URZ ;  /* 0x0000003f3f3ff290 */ /* 0x000fe8000fffe03f */
[----:B------:R-:W-:Y:S04]  /*24380*/  STL.64 [R1+0x660], R72 ;  /* 0x0006604801007387 */ /* 0x000fe80000100a00 */
[----:B------:R2:W-:Y:S04]  /*24390*/  STL.64 [R1+0x668], R74 ;  /* 0x0006684a01007387 */ /* 0x0005e80000100a00 */
[----:B------:R-:W-:Y:S04]  /*243a0*/  STL.64 [R1+0x630], R80 ;  /* 0x0006305001007387 */ /* 0x000fe80000100a00 */
[----:B------:R1:W-:Y:S01]  /*243b0*/  STL.64 [R1+0x638], R82 ;  /* 0x0006385201007387 */ /* 0x0003e20000100a00 */
[C---:B--2---:R-:W-:Y:S08]  /*243c0*/  HMMA.1688.F32.TF32 R72, R236.reuse, R4, R156 ;  /* 0x00000004ec48723c */ /* 0x044ff0000008109c */
[C---:B-1----:R-:W-:Y:S01]  /*243d0*/  HMMA.1688.F32.TF32 R80, R236.reuse, R56, R96 ;  /* 0x00000038ec50723c */ /* 0x042fe20000081060 */
[----:B------:R-:W-:Y:S04]  /*243e0*/  STL.64 [R1+0x600], R76 ;  /* 0x0006004c01007387 */ /* 0x000fe80000100a00 */
[----:B------:R1:W-:Y:S10]  /*243f0*/  STL.64 [R1+0x608], R78 ;  /* 0x0006084e01007387 */ /* 0x0003f40000100a00 */
[----:B------:R-:W-:Y:S01]  /*24400*/  STL.64 [R1+0x5e0], R72 ;  /* 0x0005e04801007387 */ /* 0x000fe20000100a00 */
[C---:B-1----:R-:W-:Y:S03]  /*24410*/  HMMA.1688.F32.TF32 R76, R236.reuse, R52, R100 ;  /* 0x00000034ec4c723c */ /* 0x042fe60000081064 */
[----:B------:R1:W-:Y:S04]  /*24420*/  STL.64 [R1+0x5e8], R74 ;  /* 0x0005e84a01007387 */ /* 0x0003e80000100a00 */
[----:B------:R-:W-:Y:S04]  /*24430*/  STL.64 [R1+0x5d0], R80 ;  /* 0x0005d05001007387 */ /* 0x000fe80000100a00 */
[----:B------:R2:W-:Y:S01]  /*24440*/  STL.64 [R1+0x5d8], R82 ;  /* 0x0005d85201007387 */ /* 0x0005e20000100a00 */
[C---:B-1----:R-:W-:Y:S08]  /*24450*/  HMMA.1688.F32.TF32 R72, R236.reuse, R48, R104 ;  /* 0x00000030ec48723c */ /* 0x042ff00000081068 */
[C---:B--2---:R-:W-:Y:S03]  /*24460*/  HMMA.1688.F32.TF32 R80, R236.reuse, R44, R108 ;  /* 0x0000002cec50723c */ /* 0x044fe6000008106c */
[----:B------:R-:W-:Y:S04]  /*24470*/  STL.64 [R1+0x5c0], R76 ;  /* 0x0005c04c01007387 */ /* 0x000fe80000100a00 */
[----:B------:R1:W-:Y:S08]  /*24480*/  STL.64 [R1+0x5c8], R78 ;  /* 0x0005c84e01007387 */ /* 0x0003f00000100a00 */
[----:B------:R-:W-:Y:S01]  /*24490*/  STL.64 [R1+0x5b0], R72 ;  /* 0x0005b04801007387 */ /* 0x000fe20000100a00 */
[C---:B-1----:R-:W-:Y:S03]  /*244a0*/  HMMA.1688.F32.TF32 R76, R236.reuse, R40, R112 ;  /* 0x00000028ec4c723c */ /* 0x042fe60000081070 */
[----:B------:R1:W-:Y:S04]  /*244b0*/  STL.64 [R1+0x5b8], R74 ;  /* 0x0005b84a01007387 */ /* 0x0003e80000100a00 */
[----:B------:R-:W-:Y:S04]  /*244c0*/  STL.64 [R1+0x5a0], R80 ;  /* 0x0005a05001007387 */ /* 0x000fe80000100a00 */
[----:B------:R2:W-:Y:S01]  /*244d0*/  STL.64 [R1+0x5a8], R82 ;  /* 0x0005a85201007387 */ /* 0x0005e20000100a00 */
[C---:B-1----:R-:W-:Y:S08]  /*244e0*/  HMMA.1688.F32.TF32 R72, R236.reuse, R36, R116 ;  /* 0x00000024ec48723c */ /* 0x042ff00000081074 */
[----:B--2---:R-:W-:Y:S03]  /*244f0*/  HMMA.1688.F32.TF32 R80, R236, R32, R120 ;  /* 0x00000020ec50723c */ /* 0x004fe60000081078 */
[----:B------:R-:W-:Y:S04]  /*24500*/  STL.64 [R1+0x590], R76 ;  /* 0x0005904c01007387 */ /* 0x000fe80000100a00 */
[----:B------:R1:W-:Y:S01]  /*24510*/  STL.64 [R1+0x598], R78 ;  /* 0x0005984e01007387 */ /* 0x0003e20000100a00 */
[----:B------:R-:W-:Y:S03]  /*24520*/  HMMA.1688.F32.TF32 R84, R68, R40, R176 ;  /* 0x000000284454723c */ /* 0x000fe600000810b0 */
[----:B------:R-:W-:Y:S04]  /*24530*/  LDS R120, [R243+0x300] ;  /* 0x00030000f3787984 */ /* 0x000fe80000000800 */
[----:B------:R-:W-:Y:S01]  /*24540*/  LDS R122, [R243+0x1300] ;  /* 0x00130000f37a7984 */ /* 0x000fe20000000800 */
[C---:B-1----:R-:W-:Y:S03]  /*24550*/  HMMA.1688.F32.TF32 R76, R236.reuse, R28, R124 ;  /* 0x0000001cec4c723c */ /* 0x042fe6000008107c */
[----:B------:R-:W-:Y:S04]  /*24560*/  STL.64 [R1+0x580], R72 ;  /* 0x0005804801007387 */ /* 0x000fe80000100a00 */
[----:B------:R1:W-:Y:S04]  /*24570*/  STL.64 [R1+0x588], R74 ;  /* 0x0005884a01007387 */ /* 0x0003e80000100a00 */
[----:B------:R-:W-:Y:S04]  /*24580*/  STL.64 [R1+0x4d0], R80 ;  /* 0x0004d05001007387 */ /* 0x000fe80000100a00 */
[----:B------:R2:W-:Y:S01]  /*24590*/  STL.64 [R1+0x4d8], R82 ;  /* 0x0004d85201007387 */ /* 0x0005e20000100a00 */
[C---:B-1----:R-:W-:Y:S03]  /*245a0*/  HMMA.1688.F32.TF32 R72, R236.reuse, R24, R128 ;  /* 0x00000018ec48723c */ /* 0x042fe60000081080 */
[----:B------:R-:W-:Y:S04]  /*245b0*/  LDS R121, [R252+0x300] ;  /* 0x00030000fc797984 */ /* 0x000fe80000000800 */
[----:B------:R-:W1:Y:S01]  /*245c0*/  LDS R123, [R252+0x1300] ;  /* 0x00130000fc7b7984 */ /* 0x000e620000000800 */
[C---:B--2---:R-:W-:Y:S03]  /*245d0*/  HMMA.1688.F32.TF32 R80, R236.reuse, R20, R132 ;  /* 0x00000014ec50723c */ /* 0x044fe60000081084 */
[----:B------:R-:W-:Y:S04]  /*245e0*/  STL.64 [R1+0x4a0], R76 ;  /* 0x0004a04c01007387 */ /* 0x000fe80000100a00 */
[----:B------:R2:W-:Y:S08]  /*245f0*/  STL.64 [R1+0x4a8], R78 ;  /* 0x0004a84e01007387 */ /* 0x0005f00000100a00 */
[----:B------:R-:W-:Y:S01]  /*24600*/  STL.64 [R1+0x460], R72 ;  /* 0x0004604801007387 */ /* 0x000fe20000100a00 */
[C---:B--2---:R-:W-:Y:S03]  /*24610*/  HMMA.1688.F32.TF32 R76, R236.reuse, R16, R136 ;  /* 0x00000010ec4c723c */ /* 0x044fe60000081088 */
[----:B------:R2:W-:Y:S04]  /*24620*/  STL.64 [R1+0x468], R74 ;  /* 0x0004684a01007387 */ /* 0x0005e80000100a00 */
[----:B------:R-:W-:Y:S04]  /*24630*/  STL.64 [R1+0x450], R80 ;  /* 0x0004505001007387 */ /* 0x000fe80000100a00 */
[----:B------:R1:W-:Y:S01]  /*24640*/  STL.64 [R1+0x458], R82 ;  /* 0x0004585201007387 */ /* 0x0003e20000100a00 */
[----:B--2---:R-:W-:Y:S03]  /*24650*/  HMMA.1688.F32.TF32 R72, R236, R12, R140 ;  /* 0x0000000cec48723c */ /* 0x004fe6000008108c */
[----:B------:R-:W-:Y:S04]  /*24660*/  LDS R237, [R252+0x2080] ;  /* 0x00208000fced7984 */ /* 0x000fe80000000800 */
[----:B------:R-:W-:Y:S01]  /*24670*/  LDS R239, [R252+0x3080] ;  /* 0x00308000fcef7984 */ /* 0x000fe20000000800 */
[C---:B-1----:R-:W-:Y:S03]  /*24680*/  HMMA.1688.F32.TF32 R80, R68.reuse, R64, R208 ;  /* 0x000000404450723c */ /* 0x042fe600000810d0 */
[----:B------:R-:W-:Y:S04]  /*24690*/  STL.64 [R1+0x410], R76 ;  /* 0x0004104c01007387 */ /* 0x000fe80000100a00 */
[----:B------:R1:W-:Y:S08]  /*246a0*/  STL.64 [R1+0x418], R78 ;  /* 0x0004184e01007387 */ /* 0x0003f00000100a00 */
[----:B------:R-:W-:Y:S01]  /*246b0*/  STL.64 [R1+0x3c0], R72 ;  /* 0x0003c04801007387 */ /* 0x000fe20000100a00 */
[C---:B-1----:R-:W-:Y:S03]  /*246c0*/  HMMA.1688.F32.TF32 R76, R68.reuse, R60, R228 ;  /* 0x0000003c444c723c */ /* 0x042fe600000810e4 */
[----:B------:R1:W-:Y:S04]  /*246d0*/  STL.64 [R1+0x3c8], R74 ;  /* 0x0003c84a01007387 */ /* 0x0003e80000100a00 */
[----:B------:R-:W-:Y:S04]  /*246e0*/  STL.64 [R1+0xb60], R80 ;  /* 0x000b605001007387 */ /* 0x000fe80000100a00 */
[----:B------:R2:W-:Y:S01]  /*246f0*/  STL.64 [R1+0xb68], R82 ;  /* 0x000b685201007387 */ /* 0x0005e20000100a00 */
[C---:B-1----:R-:W-:Y:S03]  /*24700*/  HMMA.1688.F32.TF32 R72, R68.reuse, R8, R212 ;  /* 0x000000084448723c */ /* 0x042fe600000810d4 */
[----:B------:R-:W-:Y:S04]  /*24710*/  LDS R228, [R2+0x380] ;  /* 0x0003800002e47984 */ /* 0x000fe80000000800 */
[----:B------:R-:W-:Y:S01]  /*24720*/  LDS R230, [R2+0x1380] ;  /* 0x0013800002e67984 */ /* 0x000fe20000000800 */
[C---:B--2---:R-:W-:Y:S03]  /*24730*/  HMMA.1688.F32.TF32 R80, R68.reuse, R4, R216 ;  /* 0x000000044450723c */ /* 0x044fe600000810d8 */
[----:B------:R-:W-:Y:S04]  /*24740*/  STL.64 [R1+0xb40], R76 ;  /* 0x000b404c01007387 */ /* 0x000fe80000100a00 */
[----:B------:R1:W-:Y:S01]  /*24750*/  STL.64 [R1+0xb48], R78 ;  /* 0x000b484e01007387 */ /* 0x0003e20000100a00 */
[C---:B---3--:R-:W-:Y:S03]  /*24760*/  HMMA.1688.F32.TF32 R92, R68.reuse, R16, R200 ;  /* 0x00000010445c723c */ /* 0x048fe600000810c8 */
[----:B------:R-:W-:Y:S04]  /*24770*/  LDS R229, [R0+0x380] ;  /* 0x0003800000e57984 */ /* 0x000fe80000000800 */
[----:B------:R-:W-:Y:S01]  /*24780*/  LDS R231, [R0+0x1380] ;  /* 0x0013800000e77984 */ /* 0x000fe20000000800 */
[C---:B-1----:R-:W-:Y:S03]  /*24790*/  HMMA.1688.F32.TF32 R76, R68.reuse, R56, R160 ;  /* 0x00000038444c723c */ /* 0x042fe600000810a0 */
[----:B------:R-:W-:Y:S04]  /*247a0*/  STL.64 [R1+0xb20], R72 ;  /* 0x000b204801007387 */ /* 0x000fe80000100a00 */
[----:B------:R1:W-:Y:S04]  /*247b0*/  STL.64 [R1+0xb28], R74 ;  /* 0x000b284a01007387 */ /* 0x0003e80000100a00 */
[----:B------:R-:W-:Y:S04]  /*247c0*/  STL.64 [R1+0xb00], R80 ;  /* 0x000b005001007387 */ /* 0x000fe80000100a00 */
[----:B------:R2:W-:Y:S01]  /*247d0*/  STL.64 [R1+0xb08], R82 ;  /* 0x000b085201007387 */ /* 0x0005e20000100a00 */
[C---:B-1----:R-:W-:Y:S08]  /*247e0*/  HMMA.1688.F32.TF32 R72, R68.reuse, R52, R164 ;  /* 0x000000344448723c */ /* 0x042ff000000810a4 */
[C---:B--2---:R-:W-:Y:S01]  /*247f0*/  HMMA.1688.F32.TF32 R80, R68.reuse, R48, R168 ;  /* 0x000000304450723c */ /* 0x044fe200000810a8 */
[----:B------:R-:W-:Y:S04]  /*24800*/  STL.64 [R1+0xaf0], R76 ;  /* 0x000af04c01007387 */ /* 0x000fe80000100a00 */
[----:B------:R-:W-:Y:S10]  /*24810*/  STL.64 [R1+0xaf8], R78 ;  /* 0x000af84e01007387 */ /* 0x000ff40000100a00 */
[----:B------:R1:W-:Y:S04]  /*24820*/  STL.64 [R1+0xad0], R72 ;  /* 0x000ad04801007387 */ /* 0x0003e80000100a00 */
[----:B------:R2:W-:Y:S04]  /*24830*/  STL.64 [R1+0xad8], R74 ;  /* 0x000ad84a01007387 */ /* 0x0005e80000100a00 */
[----:B-1----:R-:W3:Y:S04]  /*24840*/  LDL.LU.64 R72, [R1+0x120] ;  /* 0x0001200001487983 */ /* 0x002ee80000300a00 */
[----:B------:R-:W-:Y:S04]  /*24850*/  STL.64 [R1+0xac0], R80 ;  /* 0x000ac05001007387 */ /* 0x000fe80000100a00 */
[----:B------:R1:W-:Y:S04]  /*24860*/  STL.64 [R1+0xac8], R82 ;  /* 0x000ac85201007387 */ /* 0x0003e80000100a00 */
[----:B--2---:R-:W3:Y:S01]  /*24870*/  LDL.LU.64 R74, [R1+0x128] ;  /* 0x00012800014a7983 */ /* 0x004ee20000300a00 */
[C---:B------:R-:W-:Y:S08]  /*24880*/  HMMA.1688.F32.TF32 R76, R68.reuse, R44, R172 ;  /* 0x0000002c444c723c */ /* 0x040ff000000810ac */
[C---:B-1----:R-:W-:Y:S11]  /*24890*/  HMMA.1688.F32.TF32 R80, R68.reuse, R36, R180 ;  /* 0x000000244450723c */ /* 0x042ff600000810b4 */
[----:B------:R-:W-:Y:S04]  /*248a0*/  @!UPT UIADD3 URZ, URZ, URZ, URZ ;  /* 0x0000003f3f3ff290 */ /* 0x000fe8000fffe03f */
[----:B------:R-:W-:Y:S04]  /*248b0*/  STL.64 [R1+0xab0], R76 ;  /* 0x000ab04c01007387 */ /* 0x000fe80000100a00 */
[----:B------:R4:W-:Y:S04]  /*248c0*/  STL.64 [R1+0xab8], R78 ;  /* 0x000ab84e01007387 */ /* 0x0009e80000100a00 */
[----:B------:R-:W-:Y:S04]  /*248d0*/  STL.64 [R1+0xaa0], R84 ;  /* 0x000aa05401007387 */ /* 0x000fe80000100a00 */
[----:B------:R-:W-:Y:S01]  /*248e0*/  STL.64 [R1+0xaa8], R86 ;  /* 0x000aa85601007387 */ /* 0x000fe20000100a00 */
[----:B----4-:R-:W-:Y:S03]  /*248f0*/  HMMA.1688.F32.TF32 R76, R68, R32, R184 ;  /* 0x00000020444c723c */ /* 0x010fe600000810b8 */
[----:B------:R-:W2:Y:S04]  /*24900*/  LDL.LU.64 R88, [R1+0x170] ;  /* 0x0001700001587983 */ /* 0x000ea80000300a00 */
[----:B------:R-:W-:Y:S04]  /*24910*/  STL.64 [R1+0xa90], R80 ;  /* 0x000a905001007387 */ /* 0x000fe80000100a00 */
[----:B------:R1:W-:Y:S04]  /*24920*/  STL.64 [R1+0xa98], R82 ;  /* 0x000a985201007387 */ /* 0x0003e80000100a00 */
[----:B------:R-:W2:Y:S01]  /*24930*/  LDL.LU.64 R90, [R1+0x178] ;  /* 0x00017800015a7983 */ /* 0x000ea20000300a00 */
[----:B------:R-:W-:Y:S03]  /*24940*/  HMMA.1688.F32.TF32 R96, R244, R64, R220 ;  /* 0x00000040f460723c */ /* 0x000fe600000810dc */
[----:B------:R-:W-:Y:S04]  /*24950*/  LDS R184, [R243+0x380] ;  /* 0x00038000f3b87984 */ /* 0x000fe80000000800 */
[----:B------:R-:W-:Y:S04]  /*24960*/  LDS R186, [R243+0x1380] ;  /* 0x00138000f3ba7984 */ /* 0x000fe80000000800 */
[----:B------:R-:W-:Y:S04]  /*24970*/  STL.64 [R1+0xa80], R76 ;  /* 0x000a804c01007387 */ /* 0x000fe80000100a00 */
[----:B------:R4:W-:Y:S01]  /*24980*/  STL.64 [R1+0xa88], R78 ;  /* 0x000a884e01007387 */ /* 0x0009e20000100a00 */
[C---:B-1----:R-:W-:Y:S03]  /*24990*/  HMMA.1688.F32.TF32 R80, R68.reuse, R24, R192 ;  /* 0x000000184450723c */ /* 0x042fe600000810c0 */
[----:B------:R-:W2:Y:S04]  /*249a0*/  LDL.LU.64 R84, [R1+0x1a0] ;  /* 0x0001a00001547983 */ /* 0x000ea80000300a00 */
[----:B------:R-:W2:Y:S01]  /*249b0*/  LDL.LU.64 R86, [R1+0x1a8] ;  /* 0x0001a80001567983 */ /* 0x000ea20000300a00 */
[C---:B----4-:R-:W-:Y:S03]  /*249c0*/  HMMA.1688.F32.TF32 R76, R68.reuse, R28, R188 ;  /* 0x0000001c444c723c */ /* 0x050fe600000810bc */
[----:B------:R-:W-:Y:S04]  /*249d0*/  LDS R185, [R252+0x380] ;  /* 0x00038000fcb97984 */ /* 0x000fe80000000800 */
[----:B------:R-:W1:Y:S04]  /*249e0*/  LDS R187, [R252+0x1380] ;  /* 0x00138000fcbb7984 */ /* 0x000e680000000800 */
[----:B------:R-:W-:Y:S04]  /*249f0*/  LDS R192, [R2+0x280] ;  /* 0x0002800002c07984 */ /* 0x000fe80000000800 */
[----:B------:R-:W-:Y:S04]  /*24a00*/  LDS R194, [R2+0x1280] ;  /* 0x0012800002c27984 */ /* 0x000fe80000000800 */
[----:B------:R-:W-:Y:S04]  /*24a10*/  LDS R193, [R0+0x280] ;  /* 0x0002800000c17984 */ /* 0x000fe80000000800 */
[----:B------:R-:W4:Y:S04]  /*24a20*/  LDS R195, [R0+0x1280] ;  /* 0x0012800000c37984 */ /* 0x000f280000000800 */
[----:B------:R1:W-:Y:S04]  /*24a30*/  STL.64 [R1+0xa70], R76 ;  /* 0x000a704c01007387 */ /* 0x0003e80000100a00 */
[----:B------:R1:W-:Y:S04]  /*24a40*/  STL.64 [R1+0xa78], R78 ;  /* 0x000a784e01007387 */ /* 0x0003e80000100a00 */
[----:B-1----:R-:W4:Y:S04]  /*24a50*/  LDL.LU.64 R76, [R1+0x1c0] ;  /* 0x0001c000014c7983 */ /* 0x002f280000300a00 */
[----:B------:R-:W4:Y:S04]  /*24a60*/  LDL.LU.64 R78, [R1+0x1c8] ;  /* 0x0001c800014e7983 */ /* 0x000f280000300a00 */
[----:B------:R-:W-:Y:S04]  /*24a70*/  STL.64 [R1+0xa60], R80 ;  /* 0x000a605001007387 */ /* 0x000fe80000100a00 */
[----:B------:R1:W-:Y:S02]  /*24a80*/  STL.64 [R1+0xa68], R82 ;  /* 0x000a685201007387 */ /* 0x0003e40000100a00 */
[C---:B-1----:R-:W-:Y:S02]  /*24a90*/  HMMA.1688.F32.TF32 R80, R68.reuse, R20, R196 ;  /* 0x000000144450723c */ /* 0x042fe400000810c4 */
[----:B------:R-:W-:Y:S04]  /*24aa0*/  LDS R196, [R2+0x300] ;  /* 0x0003000002c47984 */ /* 0x000fe80000000800 */
[----:B------:R-:W-:Y:S02]  /*24ab0*/  LDS R198, [R2+0x1300] ;  /* 0x0013000002c67984 */ /* 0x000fe40000000800 */
[----:B------:R-:W-:Y:S02]  /*24ac0*/  HMMA.1688.F32.TF32 R68, R68, R12, R204 ;  /* 0x0000000c4444723c */ /* 0x000fe400000810cc */
[----:B------:R-:W-:Y:S04]  /*24ad0*/  LDS R197, [R0+0x300] ;  /* 0x0003000000c57984 */ /* 0x000fe80000000800 */
[----:B------:R-:W1:Y:S09]  /*24ae0*/  LDS R199, [R0+0x1300] ;  /* 0x0013000000c77984 */ /* 0x000e720000000800 */
[----:B------:R1:W-:Y:S04]  /*24af0*/  STL.64 [R1+0xa50], R80 ;  /* 0x000a505001007387 */ /* 0x0003e80000100a00 */
[----:B------:R1:W-:Y:S04]  /*24b00*/  STL.64 [R1+0xa58], R82 ;  /* 0x000a585201007387 */ /* 0x0003e80000100a00 */
[----:B-1----:R-:W4:Y:S04]  /*24b10*/  LDL.LU.64 R80, [R1+0x1e0] ;  /* 0x0001e00001507983 */ /* 0x002f280000300a00 */
[----:B------:R-:W-:Y:S04]  /*24b20*/  STL.64 [R1+0xa40], R92 ;  /* 0x000a405c01007387 */ /* 0x000fe80000100a00 */
[----:B------:R1:W-:Y:S04]  /*24b30*/  STL.64 [R1+0xa48], R94 ;  /* 0x000a485e01007387 */ /* 0x0003e80000100a00 */
[----:B------:R-:W4:Y:S04]  /*24b40*/  LDL.LU.64 R82, [R1+0x1e8] ;  /* 0x0001e80001527983 */ /* 0x000f280000300a00 */
[----:B------:R-:W-:Y:S04]  /*24b50*/  STL.64 [R1+0xa30], R68 ;  /* 0x000a304401007387 */ /* 0x000fe80000100a00 */
[----:B------:R-:W-:Y:S04]  /*24b60*/  STL.64 [R1+0xa38], R70 ;  /* 0x000a384601007387 */ /* 0x000fe80000100a00 */
[----:B------:R-:W4:Y:S04]  /*24b70*/  LDL.LU.64 R112, [R1+0x200] ;  /* 0x0002000001707983 */ /* 0x000f280000300a00 */
[----:B------:R-:W4:Y:S01]  /*24b80*/  LDL.LU.64 R114, [R1+0x208] ;  /* 0x0002080001727983 */ /* 0x000f220000300a00 */
[C---:B-1----:R-:W-:Y:S03]  /*24b90*/  HMMA.1688.F32.TF32 R92, R244.reuse, R60, R224 ;  /* 0x0000003cf45c723c */ /* 0x042fe600000810e0 */
[----:B------:R-:W4:Y:S04]  /*24ba0*/  LDL.LU.64 R108, [R1+0x220] ;  /* 0x00022000016c7983 */ /* 0x000f280000300a00 */
[----:B------:R-:W4:Y:S04]  /*24bb0*/  LDL.LU.64 R110, [R1+0x228] ;  /* 0x00022800016e7983 */ /* 0x000f280000300a00 */
[----:B------:R-:W4:Y:S04]  /*24bc0*/  LDL.LU.64 R104, [R1+0x240] ;  /* 0x0002400001687983 */ /* 0x000f280000300a00 */
[----:B------:R-:W4:Y:S04]  /*24bd0*/  LDL.LU.64 R106, [R1+0x248] ;  /* 0x00024800016a7983 */ /* 0x000f280000300a00 */
[----:B------:R-:W4:Y:S04]  /*24be0*/  LDL.LU.64 R100, [R1+0x260] ;  /* 0x0002600001647983 */ /* 0x000f280000300a00 */
[----:B------:R-:W4:Y:S04]  /*24bf0*/  LDL.LU.64 R102, [R1+0x268] ;  /* 0x0002680001667983 */ /* 0x000f280000300a00 */
[----:B------:R1:W-:Y:S04]  /*24c00*/  STL.64 [R1+0xe0], R96 ;  /* 0x0000e06001007387 */ /* 0x0003e80000100a00 */
[----:B------:R1:W-:Y:S04]  /*24c10*/  STL.64 [R1+0xe8], R98 ;  /* 0x0000e86201007387 */ /* 0x0003e80000100a00 */
[----:B-1----:R-:W4:Y:S04]  /*24c20*/  LDL.LU.64 R96, [R1+0x280] ;  /* 0x0002800001607983 */ /* 0x002f280000300a00 */
[----:B------:R1:W-:Y:S04]  /*24c30*/  STL.64 [R1+0xc0], R92 ;  /* 0x0000c05c01007387 */ /* 0x0003e80000100a00 */
[----:B------:R1:W-:Y:S04]  /*24c40*/  STL.64 [R1+0xc8], R94 ;  /* 0x0000c85e01007387 */ /* 0x0003e80000100a00 */
[----:B------:R-:W4:Y:S01]  /*24c50*/  LDL.LU.64 R98, [R1+0x288] ;  /* 0x0002880001627983 */ /* 0x000f220000300a00 */
[C---:B---3--:R-:W-:Y:S11]  /*24c60*/  HMMA.1688.F32.TF32 R68, R244.reuse, R8, R72 ;  /* 0x00000008f444723c */ /* 0x048ff60000081048 */
[----:B------:R-:W-:Y:S11]  /*24c70*/  @!UPT UIADD3 URZ, URZ, URZ, URZ ;  /* 0x0000003f3f3ff290 */ /* 0x000ff6000fffe03f */
[----:B------:R-:W-:Y:S01]  /*24c80*/  @!UPT UIADD3 URZ, URZ, URZ, URZ ;  /* 0x0000003f3f3ff290 */ /* 0x000fe2000fffe03f */
[----:B------:R-:W-:Y:S04]  /*24c90*/  STL.64 [R1+0xb0], R68 ;  /* 0x0000b04401007387 */ /* 0x000fe80000100a00 */
[----:B------:R2:W-:Y:S04]  /*24ca0*/  STL.64 [R1+0xb8], R70 ;  /* 0x0000b84601007387 */ /* 0x0005e80000100a00 */
[----:B------:R-:W3:Y:S04]  /*24cb0*/  LDL.LU.64 R72, [R1+0x2a0] ;  /* 0x0002a00001487983 */ /* 0x000ee80000300a00 */
[----:B------:R-:W3:Y:S04]  /*24cc0*/  LDL.LU.64 R74, [R1+0x2a8] ;  /* 0x0002a800014a7983 */ /* 0x000ee80000300a00 */
[----:B-1----:R-:W3:Y:S04]  /*24cd0*/  LDL.LU.64 R92, [R1+0x2c0] ;  /* 0x0002c000015c7983 */ /* 0x002ee80000300a00 */
[----:B------:R-:W3:Y:S01]  /*24ce0*/  LDL.LU.64 R94, [R1+0x2c8] ;  /* 0x0002c800015e7983 */ /* 0x000ee20000300a00 */
[C---:B--2---:R-:W-:Y:S11]  /*24cf0*/  HMMA.1688.F32.TF32 R68, R244.reuse, R4, R88 ;  /* 0x00000004f444723c */ /* 0x044ff60000081058 */
[----:B------:R-:W-:Y:S11]  /*24d00*/  @!UPT UIADD3 URZ, URZ, URZ, URZ ;  /* 0x0000003f3f3ff290 */ /* 0x000ff6000fffe03f */
[----:B------:R-:W-:Y:S01]  /*24d10*/  @!UPT UIADD3 URZ, URZ, URZ, URZ ;  /* 0x0000003f3f3ff290 */ /* 0x000fe2000fffe03f */
[----:B------:R-:W-:Y:S04]  /*24d20*/  STL.64 [R1+0xa0], R68 ;  /* 0x0000a04401007387 */ /* 0x000fe80000100a00 */
[----:B------:R1:W-:Y:S04]  /*24d30*/  STL.64 [R1+0xa8], R70 ;  /* 0x0000a84601007387 */ /* 0x0003e80000100a00 */
[----:B------:R-:W2:Y:S04]  /*24d40*/  LDL.LU.64 R88, [R1+0x2f0] ;  /* 0x0002f00001587983 */ /* 0x000ea80000300a00 */
[----:B------:R-:W2:Y:S01]  /*24d50*/  LDL.LU.64 R90, [R1+0x2f8] ;  /* 0x0002f800015a7983 */ /* 0x000ea20000300a00 */
[C---:B-1----:R-:W-:Y:S11]  /*24d60*/  HMMA.1688.F32.TF32 R68, R244.reuse, R56, R84 ;  /* 0x00000038f444723c */ /* 0x042ff60000081054 */
[----:B------:R-:W-:Y:S11]  /*24d70*/  @!UPT UIADD3 URZ, URZ, URZ, URZ ;  /* 0x0000003f3f3ff290 */ /* 0x000ff6000fffe03f */
[----:B------:R-:W-:Y:S01]  /*24d80*/  @!UPT UIADD3 URZ, URZ, URZ, URZ ;  /* 0x0000003f3f3ff290 */ /* 0x000fe2000fffe03f */
[----:B------:R-:W-:Y:S04]  /*24d90*/  STL.64 [R1+0x90], R68 ;  /* 0x0000904401007387 */ /* 0x000fe80000100a00 */
[----:B------:R4:W-:Y:S02]  /*24da0*/  STL.64 [R1+0x98], R70 ;  /* 0x0000984601007387 */ /* 0x0009e40000100a00 */
[C---:B----4-:R-:W-:Y:S02]  /*24db0*/  HMMA.1688.F32.TF32 R68, R244.reuse, R52, R76 ;  /* 0x00000034f444723c */ /* 0x050fe4000008104c */
[----:B------:R-:W4:Y:S04]  /*24dc0*/  LDL.LU.64 R76, [R1+0x2e0] ;  /* 0x0002e000014c7983 */ /* 0x000f280000300a00 */
[----:B------:R-:W4:Y:S11]  /*24dd0*/  LDL.LU.64 R78, [R1+0x2e8] ;  /* 0x0002e800014e7983 */ /* 0x000f360000300a00 */
[----:B------:R-:W-:Y:S06]  /*24de0*/  @!UPT UIADD3 URZ, URZ, URZ, URZ ;  /* 0x0000003f3f3ff290 */ /* 0x000fec000fffe03f */
[----:B------:R-:W-:Y:S04]  /*24df0*/  STL.64 [R1+0x80], R68 ;  /* 0x0000804401007387 */ /* 0x000fe80000100a00 */
[----:B------:R1:W-:Y:S04]  /*24e00*/  STL.64 [R1+0x88], R70 ;  /* 0x0000884601007387 */ /* 0x0003e80000100a00 */
[----:B------:R-:W4:Y:S04]  /*24e10*/  LDL.LU.64 R84, [R1+0x310] ;  /* 0x0003100001547983 */ /* 0x000f280000300a00 */
[----:B------:R-:W4:Y:S01]  /*24e20*/  LDL.LU.64 R86, [R1+0x318] ;  /* 0x0003180001567983 */ /* 0x000f220000300a00 */
[C---:B-1----:R-:W-:Y:S03]  /*24e30*/  HMMA.1688.F32.TF32 R68, R244.reuse, R48, R80 ;  /* 0x00000030f444723c */ /* 0x042fe60000081050 */
[----:B------:R-:W4:Y:S04]  /*24e40*/  LDL.LU.64 R80, [R1+0x330] ;  /* 0x0003300001507983 */ /* 0x000f280000300a00 */
[----:B------:R-:W4:Y:S01]  /*24e50*/  LDL.LU.64 R82, [R1+0x338] ;  /* 0x0003380001527983 */ /* 0x000f220000300a00 */
[C---:B------:R-:W-:Y:S11]  /*24e60*/  HMMA.1688.F32.TF32 R112, R244.reuse, R44, R112 ;  /* 0x0000002cf470723c */ /* 0x040ff60000081070 */
[----:B------:R-:W-:Y:S04]  /*24e70*/  @!UPT UIADD3 URZ, URZ, URZ, URZ ;  /* 0x0000003f3f3ff290 */ /* 0x000fe8000fffe03f */
[----:B------:R1:W-:Y:S04]  /*24e80*/  STL.64 [R1+0x70], R68 ;  /* 0x0000704401007387 */ /* 0x0003e80000100a00 */
[----:B------:R1:W-:Y:S04]  /*24e90*/  STL.64 [R1+0x78], R70 ;  /* 0x0000784601007387 */ /* 0x0003e80000100a00 */
[----:B-1----:R-:W4:Y:S04]  /*24ea0*/  LDL.LU.64 R68, [R1+0x340] ;  /* 0x0003400001447983 */ /* 0x002f280000300a00 */
[----:B------:R-:W4:Y:S04]  /*24eb0*/  LDL.LU.64 R70, [R1+0x348] ;  /* 0x0003480001467983 */ /* 0x000f280000300a00 */
        /* <DEDUP_REMOVED lines=11> */
[----:B------:R-:W-:Y:S01]  /*24f70*/  STL.64 [R1+0x38], R106 ;  /* 0x0000386a01007387 */ /* 0x000fe20000100a00 */
[C---:B---3--:R-:W-:Y:S03]  /*24f80*/  HMMA.1688.F32.TF32 R96, R244.reuse, R24, R72 ;  /* 0x00000018f460723c */ /* 0x048fe60000081048 */
[----:B------:R-:W3:Y:S04]  /*24f90*/  LDL.LU.64 R72, [R1+0x350] ;  /* 0x0003500001487983 */ /* 0x000ee80000300a00 */
[----:B------:R-:W-:Y:S04]  /*24fa0*/  STL.64 [R1+0x20], R100 ;  /* 0x0000206401007387 */ /* 0x000fe80000100a00 */
[----:B------:R-:W-:Y:S04]  /*24fb0*/  STL.64 [R1+0x28], R102 ;  /* 0x0000286601007387 */ /* 0x000fe80000100a00 */
[----:B------:R-:W3:Y:S01]  /*24fc0*/  LDL.LU.64 R74, [R1+0x358] ;  /* 0x00035800014a7983 */ /* 0x000ee20000300a00 */
[C---:B------:R-:W-:Y:S07]  /*24fd0*/  HMMA.1688.F32.TF32 R92, R244.reuse, R20, R92 ;  /* 0x00000014f45c723c */ /* 0x040fee000008105c */
[----:B------:R-:W-:Y:S04]  /*24fe0*/  STL.64 [R1+0x10], R96 ;  /* 0x0000106001007387 */ /* 0x000fe80000100a00 */
[----:B------:R-:W-:Y:S01]  /*24ff0*/  STL.64 [R1+0x18], R98 ;  /* 0x0000186201007387 */ /* 0x000fe20000100a00 */
[C---:B--2---:R-:W-:Y:S11]  /*25000*/  HMMA.1688.F32.TF32 R248, R244.reuse, R16, R88 ;  /* 0x00000010f4f8723c */ /* 0x044ff60000081058 */
[----:B------:R-:W-:Y:S11]  /*25010*/  @!UPT UIADD3 URZ, URZ, URZ, URZ ;  /* 0x0000003f3f3ff290 */ /* 0x000ff6000fffe03f */
[----:B------:R-:W-:Y:S01]  /*25020*/  @!UPT UIADD3 URZ, URZ, URZ, URZ ;  /* 0x0000003f3f3ff290 */ /* 0x000fe2000fffe03f */
[----:B------:R-:W-:Y:S04]  /*25030*/  STL.64 [R1+0x2c50], R250 ;  /* 0x002c50fa01007387 */ /* 0x000fe80000100a00 */
[----:B------:R-:W-:Y:S01]  /*25040*/  STL.64 [R1], R92 ;  /* 0x0000005c01007387 */ /* 0x000fe20000100a00 */
[----:B----4-:R-:W-:Y:S03]  /*25050*/  HMMA.1688.F32.TF32 R244, R244, R12, R76 ;  /* 0x0000000cf4f4723c */ /* 0x010fe6000008104c */
[----:B------:R-:W-:Y:S04]  /*25060*/  STL.64 [R1+0x8], R94 ;  /* 0x0000085e01007387 */ /* 0x000fe80000100a00 */
[----:B------:R-:W-:Y:S04]  /*25070*/  STL.64 [R1+0x2c48], R248 ;  /* 0x002c48f801007387 */ /* 0x000fe80000100a00 */
[----:B------:R-:W2:Y:S04]  /*25080*/  LDL.LU.64 R76, [R1+0x360] ;  /* 0x00036000014c7983 */ /* 0x000ea80000300a00 */
[----:B------:R-:W2:Y:S01]  /*25090*/  LDL.LU.64 R78, [R1+0x368] ;  /* 0x00036800014e7983 */ /* 0x000ea20000300a00 */
[C---:B------:R-:W-:Y:S07]  /*250a0*/  HMMA.1688.F32.TF32 R84, R120.reuse, R64, R84 ;  /* 0x000000407854723c */ /* 0x040fee0000081054 */
[----:B------:R-:W-:Y:S04]  /*250b0*/  STL.64 [R1+0x2c60], R246 ;  /* 0x002c60f601007387 */ /* 0x000fe80000100a00 */
[----:B------:R-:W-:Y:S04]  /*250c0*/  STL.64 [R1+0x2c58], R244 ;  /* 0x002c58f401007387 */ /* 0x000fe80000100a00 */
[----:B------:R-:W4:Y:S01]  /*250d0*/  LDL.LU R243, [R1+0x2e98] ;  /* 0x002e980001f37983 */ /* 0x000f220000300800 */
[C---:B------:R-:W-:Y:S03]  /*250e0*/  HMMA.1688.F32.TF32 R124, R120.reuse, R60, R80 ;  /* 0x0000003c787c723c */ /* 0x040fe60000081050 */
[----:B------:R-:W4:Y:S04]  /*250f0*/  LDL.LU.64 R80, [R1+0x370] ;  /* 0x0003700001507983 */ /* 0x000f280000300a00 */
[----:B------:R1:W-:Y:S04]  /*25100*/  STL.64 [R1+0xd0], R84 ;  /* 0x0000d05401007387 */ /* 0x0003e80000100a00 */
[----:B------:R1:W-:Y:S04]  /*25110*/  STL.64 [R1+0xd8], R86 ;  /* 0x0000d85601007387 */ /* 0x0003e80000100a00 */
[----:B------:R-:W4:Y:S04]  /*25120*/  LDL.LU.64 R82, [R1+0x378] ;  /* 0x0003780001527983 */ /* 0x000f280000300a00 */
[----:B-1----:R-:W4:Y:S04]  /*25130*/  LDL.LU.64 R84, [R1+0x380] ;  /* 0x0003800001547983 */ /* 0x002f280000300a00 */
[----:B------:R-:W4:Y:S01]  /*25140*/  LDL.LU.64 R86, [R1+0x388] ;  /* 0x0003880001567983 */ /* 0x000f220000300a00 */
[C---:B------:R-:W-:Y:S03]  /*25150*/  HMMA.1688.F32.TF32 R68, R120.reuse, R8, R68 ;  /* 0x000000087844723c */ /* 0x040fe60000081044 */
[----:B------:R-:W-:Y:S04]  /*25160*/  STL.64 [R1+0x2c70], R126 ;  /* 0x002c707e01007387 */ /* 0x000fe80000100a00 */
[----:B------:R-:W-:Y:S04]  /*25170*/  STL.64 [R1+0x2c68], R124 ;  /* 0x002c687c01007387 */ /* 0x000fe80000100a00 */
[----:B------:R-:W4:Y:S04]  /*25180*/  LDL.LU.64 R88, [R1+0x390] ;  /* 0x0003900001587983 */ /* 0x000f280000300a00 */
[----:B------:R-:W4:Y:S04]  /*25190*/  LDL.LU.64 R90, [R1+0x398] ;  /* 0x00039800015a7983 */ /* 0x000f280000300a00 */
[----:B------:R-:W4:Y:S04]  /*251a0*/  LDL.LU.64 R92, [R1+0x3a0] ;  /* 0x0003a000015c7983 */ /* 0x000f280000300a00 */
[----:B------:R-:W4:Y:S04]  /*251b0*/  LDL.LU.64 R94, [R1+0x3a8] ;  /* 0x0003a800015e7983 */ /* 0x000f280000300a00 */
[----:B------:R-:W4:Y:S04]  /*251c0*/  LDL.LU.64 R96, [R1+0x3b0] ;  /* 0x0003b00001607983 */ /* 0x000f280000300a00 */
[----:B------:R-:W4:Y:S04]  /*251d0*/  LDL.LU.64 R98, [R1+0x3b8] ;  /* 0x0003b80001627983 */ /* 0x000f280000300a00 */
[----:B------:R-:W-:Y:S04]  /*251e0*/  STL.64 [R1+0x2c80], R70 ;  /* 0x002c804601007387 */ /* 0x000fe80000100a00 */
[----:B------:R-:W-:Y:S04]  /*251f0*/  STL.64 [R1+0x2c78], R68 ;  /* 0x002c784401007387 */ /* 0x000fe80000100a00 */
[----:B------:R-:W4:Y:S04]  /*25200*/  LDL.LU.64 R100, [R1+0x3d0] ;  /* 0x0003d00001647983 */ /* 0x000f280000300a00 */
[----:B------:R-:W4:Y:S04]  /*25210*/  LDL.LU.64 R102, [R1+0x3d8] ;  /* 0x0003d80001667983 */ /* 0x000f280000300a00 */
[----:B------:R-:W4:Y:S04]  /*25220*/  LDL.LU.64 R104, [R1+0x3e0] ;  /* 0x0003e00001687983 */ /* 0x000f280000300a00 */
[----:B------:R-:W4:Y:S04]  /*25230*/  LDL.LU.64 R106, [R1+0x3e8] ;  /* 0x0003e800016a7983 */ /* 0x000f280000300a00 */
[----:B------:R-:W4:Y:S04]  /*25240*/  LDL.LU.64 R108, [R1+0x3f0] ;  /* 0x0003f000016c7983 */ /* 0x000f280000300a00 */
        /* <DEDUP_REMOVED lines=9> */
[----:B------:R-:W3:Y:S04]  /*252e0*/  LDL.LU.64 R74, [R1+0x438] ;  /* 0x00043800014a7983 */ /* 0x000ee80000300a00 */
[----:B------:R-:W3:Y:S04]  /*252f0*/  LDL.LU.64 R68, [R1+0x420] ;  /* 0x0004200001447983 */ /* 0x000ee80000300a00 */
[----:B------:R-:W3:Y:S01]  /*25300*/  LDL.LU.64 R70, [R1+0x428] ;  /* 0x0004280001467983 */ /* 0x000ee20000300a00 */
[C---:B--2---:R-:W-:Y:S11]  /*25310*/  HMMA.1688.F32.TF32 R76, R120.reuse, R56, R76 ;  /* 0x00000038784c723c */ /* 0x044ff6000008104c */
[----:B------:R-:W-:Y:S11]  /*25320*/  @!UPT UIADD3 URZ, URZ, URZ, URZ ;  /* 0x0000003f3f3ff290 */ /* 0x000ff6000fffe03f */
[----:B------:R-:W-:Y:S01]  /*25330*/  @!UPT UIADD3 URZ, URZ, URZ, URZ ;  /* 0x0000003f3f3ff290 */ /* 0x000fe2000fffe03f */
[----:B------:R-:W-:Y:S04]  /*25340*/  STL.64 [R1+0x2ca0], R78 ;  /* 0x002ca04e01007387 */ /* 0x000fe80000100a00 */
[----:B------:R-:W-:Y:S01]  /*25350*/  STL.64 [R1+0x2c98], R76 ;  /* 0x002c984c01007387 */ /* 0x000fe20000100a00 */
[C---:B----4-:R-:W-:Y:S08]  /*25360*/  HMMA.1688.F32.TF32 R80, R120.reuse, R52, R80 ;  /* 0x000000347850723c */ /* 0x050ff00000081050 */
[C---:B------:R-:W-:Y:S08]  /*25370*/  HMMA.1688.F32.TF32 R84, R120.reuse, R48, R84 ;  /* 0x000000307854723c */ /* 0x040ff00000081054 */
[C---:B------:R-:W-:Y:S08]  /*25380*/  HMMA.1688.F32.TF32 R88, R120.reuse, R44, R88 ;  /* 0x0000002c7858723c */ /* 0x040ff00000081058 */
[C---:B------:R-:W-:Y:S08]  /*25390*/  HMMA.1688.F32.TF32 R92, R120.reuse, R40, R92 ;  /* 0x00000028785c723c */ /* 0x040ff0000008105c */
[C---:B------:R-:W-:Y:S01]  /*253a0*/  HMMA.1688.F32.TF32 R96, R120.reuse, R36, R96 ;  /* 0x000000247860723c */ /* 0x040fe20000081060 */
[----:B------:R-:W-:Y:S07]  /*253b0*/  STL.64 [R1+0x2cb0], R82 ;  /* 0x002cb05201007387 */ /* 0x000fee0000100a00 */
        /* <DEDUP_REMOVED lines=12> */
[----:B------:R-:W-:Y:S04]  /*25480*/  STL.64 [R1+0x2d00], R102 ;  /* 0x002d006601007387 */ /* 0x000fe80000100a00 */
[----:B------:R-:W-:Y:S04]  /*25490*/  STL.64 [R1+0x2cf8], R100 ;  /* 0x002cf86401007387 */ /* 0x000fe80000100a00 */
[----:B------:R-:W-:Y:S04]  /*254a0*/  STL.64 [R1+0x2d10], R106 ;  /* 0x002d106a01007387 */ /* 0x000fe80000100a00 */
[----:B------:R-:W-:Y:S04]  /*254b0*/  STL.64 [R1+0x2d08], R104 ;  /* 0x002d086801007387 */ /* 0x000fe80000100a00 */
[----:B------:R-:W-:Y:S04]  /*254c0*/  STL.64 [R1+0x2d20], R110 ;  /* 0x002d206e01007387 */ /* 0x000fe80000100a00 */
[----:B------:R-:W-:Y:S01]  /*254d0*/  STL.64 [R1+0x2d18], R108 ;  /* 0x002d186c01007387 */ /* 0x000fe20000100a00 */
[C---:B---3--:R-:W-:Y:S08]  /*254e0*/  HMMA.1688.F32.TF32 R112, R120.reuse, R20, R112 ;  /* 0x000000147870723c */ /* 0x048ff00000081070 */
[C---:B------:R-:W-:Y:S11]  /*254f0*/  HMMA.1688.F32.TF32 R116, R120.reuse, R16, R72 ;  /* 0x000000107874723c */ /* 0x040ff60000081048 */
[----:B------:R-:W-:Y:S04]  /*25500*/  @!UPT UIADD3 URZ, URZ, URZ, URZ ;  /* 0x0000003f3f3ff290 */ /* 0x000fe8000fffe03f */
[----:B------:R-:W-:Y:S04]  /*25510*/  STL.64 [R1+0x2d30], R114 ;  /* 0x002d307201007387 */ /* 0x000fe80000100a00 */
[----:B------:R-:W-:Y:S04]  /*25520*/  STL.64 [R1+0x2d28], R112 ;  /* 0x002d287001007387 */ /* 0x000fe80000100a00 */
[----:B------:R-:W-:Y:S04]  /*25530*/  STL.64 [R1+0x2d40], R118 ;  /* 0x002d407601007387 */ /* 0x000fe80000100a00 */
[----:B------:R2:W-:Y:S04]  /*25540*/  STL.64 [R1+0x2d38], R116 ;  /* 0x002d387401007387 */ /* 0x0005e80000100a00 */
[----:B------:R-:W3:Y:S04]  /*25550*/  LDL.LU.64 R128, [R1+0x440] ;  /* 0x0004400001807983 */ /* 0x000ee80000300a00 */
[----:B------:R-:W3:Y:S04]  /*25560*/  LDL.LU.64 R130, [R1+0x448] ;  /* 0x0004480001827983 */ /* 0x000ee80000300a00 */
[----:B------:R-:W4:Y:S04]  /*25570*/  LDL.LU.64 R132, [R1+0x470] ;  /* 0x0004700001847983 */ /* 0x000f280000300a00 */
[----:B------:R-:W4:Y:S04]  /*25580*/  LDL.LU.64 R134, [R1+0x478] ;  /* 0x0004780001867983 */ /* 0x000f280000300a00 */
[----:B-1----:R-:W3:Y:S04]  /*25590*/  LDL.LU.64 R92, [R1+0x480] ;  /* 0x00048000015c7983 */ /* 0x002ee80000300a00 */
[----:B------:R-:W3:Y:S04]  /*255a0*/  LDL.LU.64 R94, [R1+0x488] ;  /* 0x00048800015e7983 */ /* 0x000ee80000300a00 */
        /* <DEDUP_REMOVED lines=10> */
[----:B--2---:R-:W2:Y:S04]  /*25650*/  LDL.LU.64 R116, [R1+0x510] ;  /* 0x0005100001747983 */ /* 0x004ea80000300a00 */
        /* <DEDUP_REMOVED lines=8> */
[----:B------:R-:W2:Y:S01]  /*256e0*/  LDL.LU.64 R102, [R1+0x558] ;  /* 0x0005580001667983 */ /* 0x000ea20000300a00 */
[----:B------:R-:W-:Y:S03]  /*256f0*/  HMMA.1688.F32.TF32 R120, R120, R12, R68 ;  /* 0x0000000c7878723c */ /* 0x000fe60000081044 */
[----:B------:R-:W2:Y:S04]  /*25700*/  LDL.LU.64 R96, [R1+0x570] ;  /* 0x0005700001607983 */ /* 0x000ea80000300a00 */
[----:B------:R-:W2:Y:S04]  /*25710*/  LDL.LU.64 R98, [R1+0x578] ;  /* 0x0005780001627983 */ /* 0x000ea80000300a00 */
[----:B------:R-:W2:Y:S04]  /*25720*/  LDL.LU.64 R72, [R1+0x560] ;  /* 0x0005600001487983 */ /* 0x000ea80000300a00 */
[----:B------:R-:W2:Y:S04]  /*25730*/  LDL.LU.64 R74, [R1+0x568] ;  /* 0x00056800014a7983 */ /* 0x000ea80000300a00 */
[----:B------:R-:W2:Y:S04]  /*25740*/  LDL.LU.64 R68, [R1+0x5f0] ;  /* 0x0005f00001447983 */ /* 0x000ea80000300a00 */
[----:B------:R-:W2:Y:S01]  /*25750*/  LDL.LU.64 R70, [R1+0x5f8] ;  /* 0x0005f80001467983 */ /* 0x000ea20000300a00 */
[----:B------:R-:W-:Y:S01]  /*25760*/  HMMA.1688.F32.TF32 R188, R184, R64, R240 ;  /* 0x00000040b8bc723c */ /* 0x000fe200000810f0 */
[----:B------:R-:W-:Y:S01]  /*25770*/  MOV R248, R59 ;  /* 0x0000003b00f87202 */ /* 0x000fe20000000f00 */
[----:B------:R-:W-:-:S02]  /*25780*/  IMAD.MOV.U32 R249, RZ, RZ, R58 ;  /* 0x000000fffff97224 */ /* 0x000fc400078e003a */
[----:B------:R-:W-:Y:S01]  /*25790*/  IMAD.MOV.U32 R250, RZ, RZ, R55 ;  /* 0x000000fffffa7224 */ /* 0x000fe200078e0037 */
[----:B------:R-:W-:Y:S01]  /*257a0*/  MOV R244, R19 ;  /* 0x0000001300f47202 */ /* 0x000fe20000000f00 */
[----:B------:R-:W-:Y:S01]  /*257b0*/  IMAD.MOV.U32 R251, RZ, RZ, R54 ;  /* 0x000000fffffb7224 */ /* 0x000fe200078e0036 */
[----:B------:R-:W-:Y:S01]  /*257c0*/  LDS R241, [R252+0x2000] ;  /* 0x00200000fcf17984 */ /* 0x000fe20000000800 */
[----:B------:R-:W-:Y:S02]  /*257d0*/  IMAD.MOV.U32 R245, RZ, RZ, R18 ;  /* 0x000000fffff57224 */ /* 0x000fe400078e0012 */
[----:B------:R-:W-:Y:S01]  /*257e0*/  IMAD.MOV.U32 R246, RZ, RZ, R15 ;  /* 0x000000fffff67224 */ /* 0x000fe200078e000f */
[----:B------:R-:W-:Y:S01]  /*257f0*/  LDS R243, [R252+0x3000] ;  /* 0x00300000fcf37984 */ /* 0x000fe20000000800 */
[C---:B---3--:R-:W-:Y:S03]  /*25800*/  HMMA.1688.F32.TF32 R136, R184.reuse, R4, R92 ;  /* 0x00000004b888723c */ /* 0x048fe6000008105c */
[----:B------:R-:W3:Y:S04]  /*25810*/  LDL.LU.64 R92, [R1+0x610] ;  /* 0x00061000015c7983 */ /* 0x000ee80000300a00 */
[----:B------:R-:W3:Y:S01]  /*25820*/  LDL.LU.64 R94, [R1+0x618] ;  /* 0x00061800015e7983 */ /* 0x000ee20000300a00 */
[C---:B----4-:R-:W-:Y:S03]  /*25830*/  HMMA.1688.F32.TF32 R140, R184.reuse, R56, R88 ;  /* 0x00000038b88c723c */ /* 0x050fe60000081058 */
[----:B------:R-:W4:Y:S04]  /*25840*/  LDL.LU.64 R88, [R1+0x620] ;  /* 0x0006200001587983 */ /* 0x000f280000300a00 */
[----:B------:R-:W4:Y:S01]  /*25850*/  LDL.LU.64 R90, [R1+0x628] ;  /* 0x00062800015a7983 */ /* 0x000f220000300a00 */
[C---:B------:R-:W-:Y:S03]  /*25860*/  HMMA.1688.F32.TF32 R144, R184.reuse, R52, R84 ;  /* 0x00000034b890723c */ /* 0x040fe60000081054 */
        /* <DEDUP_REMOVED lines=8> */
[C---:B------:R-:W-:Y:S08]  /*258f0*/  HMMA.1688.F32.TF32 R128, R184.reuse, R60, R128 ;  /* 0x0000003cb880723c */ /* 0x040ff00000081080 */
[C---:B------:R-:W-:Y:S08]  /*25900*/  HMMA.1688.F32.TF32 R132, R184.reuse, R8, R132 ;  /* 0x00000008b884723c */ /* 0x040ff00000081084 */
[C---:B------:R-:W-:Y:S08]  /*25910*/  HMMA.1688.F32.TF32 R156, R184.reuse, R40, R124 ;  /* 0x00000028b89c723c */ /* 0x040ff0000008107c */
[C---:B--2---:R-:W-:Y:S08]  /*25920*/  HMMA.1688.F32.TF32 R160, R184.reuse, R36, R116 ;  /* 0x00000024b8a0723c */ /* 0x044ff00000081074 */
[C---:B------:R-:W-:Y:S08]  /*25930*/  HMMA.1688.F32.TF32 R164, R184.reuse, R32, R112 ;  /* 0x00000020b8a4723c */ /* 0x040ff00000081070 */
[C---:B------:R-:W-:Y:S08]  /*25940*/  HMMA.1688.F32.TF32 R168, R184.reuse, R28, R108 ;  /* 0x0000001cb8a8723c */ /* 0x040ff0000008106c */
[C---:B------:R-:W-:Y:S08]  /*25950*/  HMMA.1688.F32.TF32 R172, R184.reuse, R24, R104 ;  /* 0x00000018b8ac723c */ /* 0x040ff00000081068 */
[C---:B------:R-:W-:Y:S08]  /*25960*/  HMMA.1688.F32.TF32 R176, R184.reuse, R20, R100 ;  /* 0x00000014b8b0723c */ /* 0x040ff00000081064 */
[C---:B------:R-:W-:Y:S08]  /*25970*/  HMMA.1688.F32.TF32 R180, R184.reuse, R16, R96 ;  /* 0x00000010b8b4723c */ /* 0x040ff00000081060 */
[----:B------:R-:W-:Y:S01]  /*25980*/  HMMA.1688.F32.TF32 R184, R184, R12, R72 ;  /* 0x0000000cb8b8723c */ /* 0x000fe20000081048 */
[----:B------:R-:W2:Y:S04]  /*25990*/  LDL.LU.64 R72, [R1+0x680] ;  /* 0x0006800001487983 */ /* 0x000ea80000300a00 */
[----:B------:R-:W2:Y:S03]  /*259a0*/  LDL.LU.64 R74, [R1+0x688] ;  /* 0x00068800014a7983 */ /* 0x000ea60000300a00 */
[C---:B------:R-:W-:Y:S11]  /*259b0*/  HMMA.1688.F32.TF32 R68, R192.reuse, R64, R68 ;  /* 0x00000040c044723c */ /* 0x040ff60000081044 */
[----:B------:R-:W-:Y:S11]  /*259c0*/  @!UPT UIADD3 URZ, URZ, URZ, URZ ;  /* 0x0000003f3f3ff290 */ /* 0x000ff6000fffe03f */
[----:B------:R-:W-:Y:S01]  /*259d0*/  @!UPT UIADD3 URZ, URZ, URZ, URZ ;  /* 0x0000003f3f3ff290 */ /* 0x000fe2000fffe03f */
[----:B------:R1:W-:Y:S04]  /*259e0*/  STL.64 [R1+0x250], R68 ;  /* 0x0002504401007387 */ /* 0x0003e80000100a00 */
[----:B------:R1:W-:Y:S04]  /*259f0*/  STL.64 [R1+0x258], R70 ;  /* 0x0002584601007387 */ /* 0x0003e80000100a00 */
[----:B-1----:R-:W2:Y:S04]  /*25a00*/  LDL.LU.64 R68, [R1+0x690] ;  /* 0x0006900001447983 */ /* 0x002ea80000300a00 */
[----:B------:R-:W2:Y:S04]  /*25a10*/  LDL.LU.64 R70, [R1+0x698] ;  /* 0x0006980001467983 */ /* 0x000ea80000300a00 */
[----:B------:R-:W-:Y:S01]  /*25a20*/  STL [R1+0x2c40], R3 ;  /* 0x002c400301007387 */ /* 0x000fe20000100800 */
[C---:B---3--:R-:W-:Y:S08]  /*25a30*/  HMMA.1688.F32.TF32 R92, R192.reuse, R60, R92 ;  /* 0x0000003cc05c723c */ /* 0x048ff0000008105c */
[C---:B----4-:R-:W-:Y:S08]  /*25a40*/  HMMA.1688.F32.TF32 R88, R192.reuse, R8, R88 ;  /* 0x00000008c058723c */ /* 0x050ff00000081058 */
[C---:B------:R-:W-:Y:S07]  /*25a50*/  HMMA.1688.F32.TF32 R84, R192.reuse, R4, R84 ;  /* 0x00000004c054723c */ /* 0x040fee0000081054 */
        /* <DEDUP_REMOVED lines=8> */
[C---:B-1----:R-:W-:Y:S02]  /*25ae0*/  HMMA.1688.F32.TF32 R84, R192.reuse, R56, R80 ;  /* 0x00000038c054723c */ /* 0x042fe40000081050 */
[----:B------:R-:W4:Y:S04]  /*25af0*/  LDL.LU.64 R80, [R1+0x6b0] ;  /* 0x0006b00001507983 */ /* 0x000f280000300a00 */
[----:B------:R-:W4:Y:S11]  /*25b00*/  LDL.LU.64 R82, [R1+0x6b8] ;  /* 0x0006b80001527983 */ /* 0x000f360000300a00 */
[----:B------:R-:W-:Y:S06]  /*25b10*/  @!UPT UIADD3 URZ, URZ, URZ, URZ ;  /* 0x0000003f3f3ff290 */ /* 0x000fec000fffe03f */
        /* <DEDUP_REMOVED lines=8> */
[C---:B--2---:R-:W-:Y:S02]  /*25ba0*/  HMMA.1688.F32.TF32 R84, R192.reuse, R48, R72 ;  /* 0x00000030c054723c */ /* 0x044fe40000081048 */
[----:B------:R-:W2:Y:S04]  /*25bb0*/  LDL.LU.64 R72, [R1+0x6d0] ;  /* 0x0006d00001487983 */ /* 0x000ea80000300a00 */
[----:B------:R-:W2:Y:S11]  /*25bc0*/  LDL.LU.64 R74, [R1+0x6d8] ;  /* 0x0006d800014a7983 */ /* 0x000eb60000300a00 */
[----:B------:R-:W-:Y:S06]  /*25bd0*/  @!UPT UIADD3 URZ, URZ, URZ, URZ ;  /* 0x0000003f3f3ff290 */ /* 0x000fec000fffe03f */
[----:B------:R-:W-:Y:S04]  /*25be0*/  STL.64 [R1+0x2e0], R84 ;  /* 0x0002e05401007387 */ /* 0x000fe80000100a00 */
[----:B------:R1:W-:Y:S02]  /*25bf0*/  STL.64 [R1+0x2e8], R86 ;  /* 0x0002e85601007387 */ /* 0x0003e40000100a00 */
[C---:B-1----:R-:W-:Y:S02]  /*25c00*/  HMMA.1688.F32.TF32 R84, R192.reuse, R44, R68 ;  /* 0x0000002cc054723c */ /* 0x042fe40000081044 */
[----:B------:R-:W2:Y:S04]  /*25c10*/  LDL.LU.64 R68, [R1+0x6e0] ;  /* 0x0006e00001447983 */ /* 0x000ea80000300a00 */
[----:B------:R-:W2:Y:S11]  /*25c20*/  LDL.LU.64 R70, [R1+0x6e8] ;  /* 0x0006e80001467983 */ /* 0x000eb60000300a00 */
[----:B------:R-:W-:Y:S06]  /*25c30*/  @!UPT UIADD3 URZ, URZ, URZ, URZ ;  /* 0x0000003f3f3ff290 */ /* 0x000fec000fffe03f */
        /* <DEDUP_REMOVED lines=14> */
[----:B------:R-:W-:Y:S01]  /*25d20*/  @!UPT UIADD3 URZ, URZ, URZ, URZ ;  /* 0x0000003f3f3ff290 */ /* 0x000fe2000fffe03f */
[----:B------:R-:W-:Y:S01]  /*25d30*/  STL.64 [R1+0x2c0], R104 ;  /* 0x0002c06801007387 */ /* 0x000fe20000100a00 */
[----:B------:R-:W-:-:S03]  /*25d40*/  MOV R3, R107 ;  /* 0x0000006b00037202 */ /* 0x000fc60000000f00 */
[----:B------:R4:W-:Y:S02]  /*25d50*/  STL [R1+0x2c8], R106 ;  /* 0x0002c86a01007387 */ /* 0x0009e40000100800 */
[C---:B----4-:R-:W-:Y:S02]  /*25d60*/  HMMA.1688.F32.TF32 R104, R192.reuse, R36, R80 ;  /* 0x00000024c068723c */ /* 0x050fe40000081050 */
[----:B------:R-:W3:Y:S04]  /*25d70*/  LDL.LU.64 R80, [R1+0x750] ;  /* 0x0007500001507983 */ /* 0x000ee80000300a00 */
[----:B------:R-:W3:Y:S11]  /*25d80*/  LDL.LU.64 R82, [R1+0x758] ;  /* 0x0007580001527983 */ /* 0x000ef60000300a00 */
        /* <DEDUP_REMOVED lines=17> */
[----:B------:R-:W2:Y:S02]  /*25ea0*/  LDL.LU.64 R70, [R1+0x788] ;  /* 0x0007880001467983 */ /* 0x000ea40000300a00 */
[C---:B------:R-:W-:Y:S08]  /*25eb0*/  HMMA.1688.F32.TF32 R100, R192.reuse, R20, R100 ;  /* 0x00000014c064723c */ /* 0x040ff00000081064 */
[C---:B------:R-:W-:Y:S08]  /*25ec0*/  HMMA.1688.F32.TF32 R96, R192.reuse, R16, R96 ;  /* 0x00000010c060723c */ /* 0x040ff00000081060 */
[----:B------:R-:W-:Y:S08]  /*25ed0*/  HMMA.1688.F32.TF32 R92, R192, R12, R92 ;  /* 0x0000000cc05c723c */ /* 0x000ff0000008105c */
        /* <DEDUP_REMOVED lines=14> */
[----:B------:R-:W-:Y:S04]  /*25fc0*/  STL.64 [R1+0x220], R84 ;  /* 0x0002205401007387 */ /* 0x000fe80000100a00 */
[----:B------:R3:W-:Y:S02]  /*25fd0*/  STL.64 [R1+0x228], R86 ;  /* 0x0002285601007387 */ /* 0x0007e40000100a00 */
[C---:B---3--:R-:W-:Y:S02]  /*25fe0*/  HMMA.1688.F32.TF32 R84, R196.reuse, R8, R80 ;  /* 0x00000008c454723c */ /* 0x048fe40000081050 */
[----:B------:R-:W3:Y:S04]  /*25ff0*/  LDL.LU.64 R80, [R1+0x7a0] ;  /* 0x0007a00001507983 */ /* 0x000ee80000300a00 */
[----:B------:R-:W3:Y:S02]  /*26000*/  LDL.LU.64 R82, [R1+0x7a8] ;  /* 0x0007a80001527983 */ /* 0x000ee40000300a00 */
[C---:B----4-:R-:W-:Y:S11]  /*26010*/  HMMA.1688.F32.TF32 R76, R196.reuse, R4, R76 ;  /* 0x00000004c44c723c */ /* 0x050ff6000008104c */
[----:B------:R-:W-:Y:S04]  /*26020*/  @!UPT UIADD3 URZ, URZ, URZ, URZ ;  /* 0x0000003f3f3ff290 */ /* 0x000fe8000fffe03f */
[----:B------:R-:W-:Y:S04]  /*26030*/  STL.64 [R1+0x210], R84 ;  /* 0x0002105401007387 */ /* 0x000fe80000100a00 */
[----:B------:R-:W-:Y:S04]  /*26040*/  STL.64 [R1+0x218], R86 ;  /* 0x0002185601007387 */ /* 0x000fe80000100a00 */
[----:B------:R-:W4:Y:S04]  /*26050*/  LDL.LU.64 R104, [R1+0x7b0] ;  /* 0x0007b00001687983 */ /* 0x000f280000300a00 */
[----:B------:R-:W4:Y:S01]  /*26060*/  LDL.LU.64 R106, [R1+0x7b8] ;  /* 0x0007b800016a7983 */ /* 0x000f220000300a00 */
[C---:B--2---:R-:W-:Y:S03]  /*26070*/  HMMA.1688.F32.TF32 R72, R196.reuse, R56, R72 ;  /* 0x00000038c448723c */ /* 0x044fe60000081048 */
[----:B------:R1:W-:Y:S04]  /*26080*/  STL.64 [R1+0x200], R76 ;  /* 0x0002004c01007387 */ /* 0x0003e80000100a00 */
[----:B------:R2:W-:Y:S04]  /*26090*/  STL.64 [R1+0x208], R78 ;  /* 0x0002084e01007387 */ /* 0x0005e80000100a00 */
[----:B------:R-:W4:Y:S04]  /*260a0*/  LDL.LU.64 R100, [R1+0x7d0] ;  /* 0x0007d00001647983 */ /* 0x000f280000300a00 */
[----:B------:R-:W4:Y:S01]  /*260b0*/  LDL.LU.64 R102, [R1+0x7d8] ;  /* 0x0007d80001667983 */ /* 0x000f220000300a00 */
[C---:B------:R-:W-:Y:S07]  /*260c0*/  HMMA.1688.F32.TF32 R68, R196.reuse, R52, R68 ;  /* 0x00000034c444723c */ /* 0x040fee0000081044 */
[----:B------:R1:W-:Y:S04]  /*260d0*/  STL.64 [R1+0x1f0], R72 ;  /* 0x0001f04801007387 */ /* 0x0003e80000100a00 */
[----:B------:R1:W-:Y:S04]  /*260e0*/  STL.64 [R1+0x1f8], R74 ;  /* 0x0001f84a01007387 */ /* 0x0003e80000100a00 */
[----:B------:R-:W4:Y:S04]  /*260f0*/  LDL.LU.64 R96, [R1+0x7e0] ;  /* 0x0007e00001607983 */ /* 0x000f280000300a00 */
[----:B------:R-:W4:Y:S04]  /*26100*/  LDL.LU.64 R98, [R1+0x7e8] ;  /* 0x0007e80001627983 */ /* 0x000f280000300a00 */
[----:B------:R1:W-:Y:S04]  /*26110*/  STL.64 [R1+0x1e0], R68 ;  /* 0x0001e04401007387 */ /* 0x0003e80000100a00 */
[----:B------:R1:W-:Y:S04]  /*26120*/  STL.64 [R1+0x1e8], R70 ;  /* 0x0001e84601007387 */ /* 0x0003e80000100a00 */
[----:B------:R-:W4:Y:S04]  /*26130*/  LDL.LU.64 R92, [R1+0x7f0] ;  /* 0x0007f000015c7983 */ /* 0x000f280000300a00 */
[----:B------:R-:W4:Y:S04]  /*26140*/  LDL.LU.64 R94, [R1+0x7f8] ;  /* 0x0007f800015e7983 */ /* 0x000f280000300a00 */
[----:B-1----:R-:W4:Y:S04]  /*26150*/  LDL.LU.64 R76, [R1+0x800] ;  /* 0x00080000014c7983 */ /* 0x002f280000300a00 */
        /* <DEDUP_REMOVED lines=9> */
[C---:B------:R-:W-:Y:S08]  /*261f0*/  HMMA.1688.F32.TF32 R112, R196.reuse, R48, R108 ;  /* 0x00000030c470723c */ /* 0x040ff0000008106c */
[C---:B---3--:R-:W-:Y:S01]  /*26200*/  HMMA.1688.F32.TF32 R108, R196.reuse, R44, R80 ;  /* 0x0000002cc46c723c */ /* 0x048fe20000081050 */
[----:B------:R-:W3:Y:S11]  /*26210*/  LDL.LU.64 R80, [R1+0x810] ;  /* 0x0008100001507983 */ /* 0x000ef60000300a00 */
[----:B------:R-:W-:Y:S03]  /*26220*/  @!UPT UIADD3 URZ, URZ, URZ, URZ ;  /* 0x0000003f3f3ff290 */ /* 0x000fe6000fffe03f */
[----:B------:R-:W-:Y:S04]  /*26230*/  STL.64 [R1+0x1d0], R112 ;  /* 0x0001d07001007387 */ /* 0x000fe80000100a00 */
[----:B------:R-:W-:Y:S04]  /*26240*/  STL.64 [R1+0x1d8], R114 ;  /* 0x0001d87201007387 */ /* 0x000fe80000100a00 */
[----:B------:R-:W3:Y:S04]  /*26250*/  LDL.LU.64 R82, [R1+0x818] ;  /* 0x0008180001527983 */ /* 0x000ee80000300a00 */
[----:B------:R-:W-:Y:S04]  /*26260*/  STL.64 [R1+0x1c0], R108 ;  /* 0x0001c06c01007387 */ /* 0x000fe80000100a00 */
[----:B------:R4:W-:Y:S02]  /*26270*/  STL.64 [R1+0x1c8], R110 ;  /* 0x0001c86e01007387 */ /* 0x0009e40000100a00 */
[C---:B----4-:R-:W-:Y:S08]  /*26280*/  HMMA.1688.F32.TF32 R108, R196.reuse, R40, R104 ;  /* 0x00000028c46c723c */ /* 0x050ff00000081068 */
[C---:B------:R-:W-:Y:S11]  /*26290*/  HMMA.1688.F32.TF32 R104, R196.reuse, R36, R100 ;  /* 0x00000024c468723c */ /* 0x040ff60000081064 */
[----:B------:R-:W-:Y:S04]  /*262a0*/  @!UPT UIADD3 URZ, URZ, URZ, URZ ;  /* 0x0000003f3f3ff290 */ /* 0x000fe8000fffe03f */
[----:B------:R-:W-:Y:S04]  /*262b0*/  STL.64 [R1+0x1b0], R108 ;  /* 0x0001b06c01007387 */ /* 0x000fe80000100a00 */
[----:B------:R-:W-:Y:S01]  /*262c0*/  STL.64 [R1+0x1b8], R110 ;  /* 0x0001b86e01007387 */ /* 0x000fe20000100a00 */
[C---:B------:R-:W-:Y:S03]  /*262d0*/  HMMA.1688.F32.TF32 R100, R196.reuse, R32, R96 ;  /* 0x00000020c464723c */ /* 0x040fe60000081060 */
[----:B------:R-:W-:Y:S05]  /*262e0*/  STL.64 [R1+0x1a0], R104 ;  /* 0x0001a06801007387 */ /* 0x000fea0000100a00 */
[C---:B------:R-:W-:Y:S08]  /*262f0*/  HMMA.1688.F32.TF32 R96, R196.reuse, R28, R92 ;  /* 0x0000001cc460723c */ /* 0x040ff0000008105c */
[C---:B--2---:R-:W-:Y:S01]  /*26300*/  HMMA.1688.F32.TF32 R92, R196.reuse, R24, R76 ;  /* 0x00000018c45c723c */ /* 0x044fe2000008104c */
[----:B------:R-:W-:Y:S06]  /*26310*/  STL.64 [R1+0x1a8], R106 ;  /* 0x0001a86a01007387 */ /* 0x000fec0000100a00 */
        /* <DEDUP_REMOVED lines=14> */
[C---:B-1----:R-:W-:Y:S08]  /*26400*/  HMMA.1688.F32.TF32 R92, R196.reuse, R16, R88 ;  /* 0x00000010c45c723c */ /* 0x042ff00000081058 */
[----:B------:R-:W-:Y:S08]  /*26410*/  HMMA.1688.F32.TF32 R88, R196, R12, R84 ;  /* 0x0000000cc458723c */ /* 0x000ff00000081054 */
[C---:B------:R-:W-:Y:S07]  /*26420*/  HMMA.1688.F32.TF32 R84, R228.reuse, R64, R68 ;  /* 0x00000040e454723c */ /* 0x040fee0000081044 */
[----:B------:R1:W-:Y:S04]  /*26430*/  STL.64 [R1+0x150], R92 ;  /* 0x0001505c01007387 */ /* 0x0003e80000100a00 */
[----:B------:R1:W-:Y:S04]  /*26440*/  STL.64 [R1+0x158], R94 ;  /* 0x0001585e01007387 */ /* 0x0003e80000100a00 */
[----:B------:R-:W4:Y:S04]  /*26450*/  LDL.LU.64 R68, [R1+0x8e0] ;  /* 0x0008e00001447983 */ /* 0x000f280000300a00 */
[----:B------:R1:W-:Y:S04]  /*26460*/  STL.64 [R1+0x140], R88 ;  /* 0x0001405801007387 */ /* 0x0003e80000100a00 */
[----:B------:R1:W-:Y:S04]  /*26470*/  STL.64 [R1+0x148], R90 ;  /* 0x0001485a01007387 */ /* 0x0003e80000100a00 */
[----:B------:R-:W4:Y:S04]  /*26480*/  LDL.LU.64 R70, [R1+0x8e8] ;  /* 0x0008e80001467983 */ /* 0x000f280000300a00 */
[----:B------:R1:W-:Y:S01]  /*26490*/  STL.64 [R1+0x130], R84 ;  /* 0x0001305401007387 */ /* 0x0003e20000100a00 */
[----:B---3--:R-:W-:Y:S03]  /*264a0*/  HMMA.1688.F32.TF32 R80, R228, R60, R80 ;  /* 0x0000003ce450723c */ /* 0x008fe60000081050 */
[----:B------:R3:W-:Y:S04]  /*264b0*/  STL.64 [R1+0x138], R86 ;  /* 0x0001385601007387 */ /* 0x0007e80000100a00 */
[----:B------:R-:W4:Y:S04]  /*264c0*/  LDL R65, [R1+0x6f8] ;  /* 0x0006f80001417983 */ /* 0x000f280000100800 */
[----:B------:R-:W4:Y:S04]  /*264d0*/  LDL.LU.64 R108, [R1+0x8d0] ;  /* 0x0008d000016c7983 */ /* 0x000f280000300a00 */
[----:B------:R-:W4:Y:S09]  /*264e0*/  LDL.LU.64 R110, [R1+0x8d8] ;  /* 0x0008d800016e7983 */ /* 0x000f320000300a00 */
[----:B------:R-:W-:Y:S01]  /*264f0*/  MOV R0, R83 ;  /* 0x0000005300007202 */ /* 0x000fe20000000f00 */
[----:B------:R-:W-:-:S02]  /*26500*/  IMAD.MOV.U32 R2, RZ, RZ, R82 ;  /* 0x000000ffff027224 */ /* 0x000fc400078e0052 */
[----:B------:R-:W-:Y:S02]  /*26510*/  IMAD.MOV.U32 R60, RZ, RZ, R81 ;  /* 0x000000ffff3c7224 */ /* 0x000fe400078e0051 */
[----:B------:R-:W-:Y:S01]  /*26520*/  IMAD.MOV.U32 R61, RZ, RZ, R80 ;  /* 0x000000ffff3d7224 */ /* 0x000fe200078e0050 */
[----:B------:R1:W-:Y:S04]  /*26530*/  STL [R1+0x2c3c], R0 ;  /* 0x002c3c0001007387 */ /* 0x0003e80000100800 */
[----:B------:R1:W-:Y:S04]  /*26540*/  STL [R1+0x2c38], R2 ;  /* 0x002c380201007387 */ /* 0x0003e80000100800 */
[----:B------:R-:W-:Y:S04]  /*26550*/  STL [R1+0x2c34], R60 ;  /* 0x002c343c01007387 */ /* 0x000fe80000100800 */
[----:B------:R-:W-:Y:S01]  /*26560*/  STL [R1+0x2c30], R61 ;  /* 0x002c303d01007387 */ /* 0x000fe20000100800 */
[C---:B--2---:R-:W-:Y:S08]  /*26570*/  HMMA.1688.F32.TF32 R76, R228.reuse, R8, R76 ;  /* 0x00000008e44c723c */ /* 0x044ff0000008104c */
[----:B----4-:R-:W-:Y:S11]  /*26580*/  HMMA.1688.F32.TF32 R72, R228, R4, R72 ;  /* 0x00000004e448723c */ /* 0x010ff60000081048 */
[----:B------:R-:W-:Y:S04]  /*26590*/  @!UPT UIADD3 URZ, URZ, URZ, URZ ;  /* 0x0000003f3f3ff290 */ /* 0x000fe8000fffe03f */
[----:B------:R2:W-:Y:S04]  /*265a0*/  STL.64 [R1+0x110], R76 ;  /* 0x0001104c01007387 */ /* 0x0005e80000100a00 */
[----:B------:R2:W-:Y:S04]  /*265b0*/  STL [R1+0x118], R78 ;  /* 0x0001184e01007387 */ /* 0x0005e80000100800 */
[----:B------:R-:W4:Y:S04]  /*265c0*/  LDL.LU.64 R104, [R1+0x8c0] ;  /* 0x0008c00001687983 */ /* 0x000f280000300a00 */
[----:B------:R-:W4:Y:S04]  /*265d0*/  LDL.LU.64 R106, [R1+0x8c8] ;  /* 0x0008c800016a7983 */ /* 0x000f280000300a00 */
[----:B------:R-:W4:Y:S04]  /*265e0*/  LDL.LU.64 R100, [R1+0x8b0] ;  /* 0x0008b00001647983 */ /* 0x000f280000300a00 */
[----:B------:R-:W4:Y:S04]  /*265f0*/  LDL.LU.64 R102, [R1+0x8b8] ;  /* 0x0008b80001667983 */ /* 0x000f280000300a00 */
[----:B------:R1:W-:Y:S04]  /*26600*/  STL.64 [R1+0x100], R72 ;  /* 0x0001004801007387 */ /* 0x0003e80000100a00 */
[----:B------:R-:W4:Y:S04]  /*26610*/  LDL.LU.64 R96, [R1+0x8a0] ;  /* 0x0008a00001607983 */ /* 0x000f280000300a00 */
[----:B------:R-:W4:Y:S04]  /*26620*/  LDL.LU.64 R98, [R1+0x8a8] ;  /* 0x0008a80001627983 */ /* 0x000f280000300a00 */
[----:B-1----:R-:W4:Y:S04]  /*26630*/  LDL.LU.64 R92, [R1+0x890] ;  /* 0x00089000015c7983 */ /* 0x002f280000300a00 */
[----:B------:R-:W4:Y:S04]  /*26640*/  LDL.LU.64 R94, [R1+0x898] ;  /* 0x00089800015e7983 */ /* 0x000f280000300a00 */
[----:B------:R-:W4:Y:S04]  /*26650*/  LDL.LU.64 R88, [R1+0x880] ;  /* 0x0008800001587983 */ /* 0x000f280000300a00 */
[----:B------:R-:W4:Y:S04]  /*26660*/  LDL.LU.64 R90, [R1+0x888] ;  /* 0x00088800015a7983 */ /* 0x000f280000300a00 */
[----:B------:R-:W4:Y:S01]  /*26670*/  LDL.LU.64 R84, [R1+0x870] ;  /* 0x0008700001547983 */ /* 0x000f220000300a00 */
[----:B------:R-:W-:-:S03]  /*26680*/  IMAD.MOV.U32 R64, RZ, RZ, R79 ;  /* 0x000000ffff407224 */ /* 0x000fc600078e004f */
[----:B---3--:R-:W3:Y:S04]  /*26690*/  LDL.LU.64 R86, [R1+0x878] ;  /* 0x0008780001567983 */ /* 0x008ee80000300a00 */
[----:B------:R-:W3:Y:S01]  /*266a0*/  LDL.LU.64 R80, [R1+0x860] ;  /* 0x0008600001507983 */ /* 0x000ee20000300a00 */
[----:B------:R-:W-:-:S03]  /*266b0*/  IMAD.MOV.U32 R0, RZ, RZ, R74 ;  /* 0x000000ffff007224 */ /* 0x000fc600078e004a */
[----:B------:R-:W3:Y:S01]  /*266c0*/  LDL.LU.64 R82, [R1+0x868] ;  /* 0x0008680001527983 */ /* 0x000ee20000300a00 */
[----:B------:R-:W-:-:S03]  /*266d0*/  IMAD.MOV.U32 R2, RZ, RZ, R75 ;  /* 0x000000ffff027224 */ /* 0x000fc600078e004b */
[----:B--2---:R-:W2:Y:S04]  /*266e0*/  LDL.LU.64 R76, [R1+0x850] ;  /* 0x00085000014c7983 */ /* 0x004ea80000300a00 */
[----:B------:R-:W2:Y:S04]  /*266f0*/  LDL.LU.64 R78, [R1+0x858] ;  /* 0x00085800014e7983 */ /* 0x000ea80000300a00 */
[----:B------:R-:W2:Y:S04]  /*26700*/  LDL.LU.64 R72, [R1+0x840] ;  /* 0x0008400001487983 */ /* 0x000ea80000300a00 */
[----:B------:R-:W2:Y:S01]  /*26710*/  LDL.LU.64 R74, [R1+0x848] ;  /* 0x00084800014a7983 */ /* 0x000ea20000300a00 */
[----:B------:R-:W-:Y:S01]  /*26720*/  HMMA.1688.F32.TF32 R68, R228, R56, R68 ;  /* 0x00000038e444723c */ /* 0x000fe20000081044 */
[----:B------:R-:W-:Y:S01]  /*26730*/  IMAD.MOV.U32 R247, RZ, RZ, R14 ;  /* 0x000000fffff77224 */ /* 0x000fe200078e000e */
[----:B------:R-:W-:Y:S01]  /*26740*/  MOV R124, R35 ;  /* 0x00000023007c7202 */ /* 0x000fe20000000f00 */
[----:B------:R-:W-:-:S02]  /*26750*/  IMAD.MOV.U32 R125, RZ, RZ, R34 ;  /* 0x000000ffff7d7224 */ /* 0x000fc400078e0022 */
[----:B------:R-:W-:Y:S02]  /*26760*/  IMAD.MOV.U32 R126, RZ, RZ, R31 ;  /* 0x000000ffff7e7224 */ /* 0x000fe400078e001f */
[----:B------:R-:W-:Y:S01]  /*26770*/  IMAD.MOV.U32 R127, RZ, RZ, R30 ;  /* 0x000000ffff7f7224 */ /* 0x000fe200078e001e */
[----:B------:R-:W-:Y:S04]  /*26780*/  LDS R240, [R65+0x2000] ;  /* 0x0020000041f07984 */ /* 0x000fe80000000800 */
[----:B------:R-:W1:Y:S01]  /*26790*/  LDS R242, [R65+0x3000] ;  /* 0x0030000041f27984 */ /* 0x000e620000000800 */
[----:B------:R-:W-:Y:S11]  /*267a0*/  HMMA.1688.F32.TF32 R192, R228, R52, R108 ;  /* 0x00000034e4c0723c */ /* 0x000ff6000008106c */
[----:B------:R-:W-:Y:S01]  /*267b0*/  MOV R60, R68 ;  /* 0x00000044003c7202 */ /* 0x000fe20000000f00 */
[----:B------:R-:W-:Y:S01]  /*267c0*/  IMAD.MOV.U32 R61, RZ, RZ, R69 ;  /* 0x000000ffff3d7224 */ /* 0x000fe200078e0045 */
[----:B------:R-:W-:Y:S01]  /*267d0*/  LDS R236, [R65+0x2080] ;  /* 0x0020800041ec7984 */ /* 0x000fe20000000800 */
[----:B------:R-:W-:-:S02]  /*267e0*/  IMAD.MOV.U32 R57, RZ, RZ, R70 ;  /* 0x000000ffff397224 */ /* 0x000fc400078e0046 */
[----:B------:R-:W-:Y:S01]  /*267f0*/  IMAD.MOV.U32 R56, RZ, RZ, R71 ;  /* 0x000000ffff387224 */ /* 0x000fe200078e0047 */
[----:B------:R-:W2:Y:S04]  /*26800*/  LDL.LU.64 R68, [R1+0x7c0] ;  /* 0x0007c00001447983 */ /* 0x000ea80000300a00 */
[----:B------:R-:W2:Y:S04]  /*26810*/  LDL.LU.64 R70, [R1+0x7c8] ;  /* 0x0007c80001467983 */ /* 0x000ea80000300a00 */
[----:B------:R-:W1:Y:S04]  /*26820*/  LDS R238, [R65+0x3080] ;  /* 0x0030800041ee7984 */ /* 0x000e680000000800 */
[----:B------:R-:W-:Y:S04]  /*26830*/  STL.64 [R1+0x2ac8], R194 ;  /* 0x002ac8c201007387 */ /* 0x000fe80000100a00 */
[----:B------:R-:W-:Y:S01]  /*26840*/  STL.64 [R1+0x2ac0], R192 ;  /* 0x002ac0c001007387 */ /* 0x000fe20000100a00 */
[C---:B----4-:R-:W-:Y:S08]  /*26850*/  HMMA.1688.F32.TF32 R232, R228.reuse, R48, R104 ;  /* 0x00000030e4e8723c */ /* 0x050ff00000081068 */
[C---:B------:R-:W-:Y:S08]  /*26860*/  HMMA.1688.F32.TF32 R196, R228.reuse, R44, R100 ;  /* 0x0000002ce4c4723c */ /* 0x040ff00000081064 */
[C---:B------:R-:W-:Y:S08]  /*26870*/  HMMA.1688.F32.TF32 R200, R228.reuse, R40, R96 ;  /* 0x00000028e4c8723c */ /* 0x040ff00000081060 */
[C---:B------:R-:W-:Y:S08]  /*26880*/  HMMA.1688.F32.TF32 R204, R228.reuse, R36, R92 ;  /* 0x00000024e4cc723c */ /* 0x040ff0000008105c */
[C---:B------:R-:W-:Y:S08]  /*26890*/  HMMA.1688.F32.TF32 R208, R228.reuse, R32, R88 ;  /* 0x00000020e4d0723c */ /* 0x040ff00000081058 */
[C---:B---3--:R-:W-:Y:S08]  /*268a0*/  HMMA.1688.F32.TF32 R212, R228.reuse, R28, R84 ;  /* 0x0000001ce4d4723c */ /* 0x048ff00000081054 */
[C---:B------:R-:W-:Y:S08]  /*268b0*/  HMMA.1688.F32.TF32 R216, R228.reuse, R24, R80 ;  /* 0x00000018e4d8723c */ /* 0x040ff00000081050 */
[C---:B--2---:R-:W-:Y:S01]  /*268c0*/  HMMA.1688.F32.TF32 R220, R228.reuse, R20, R76 ;  /* 0x00000014e4dc723c */ /* 0x044fe2000008104c */
[----:B------:R2:W-:Y:S07]  /*268d0*/  STL.64 [R1+0x2ad8], R234 ;  /* 0x002ad8ea01007387 */ /* 0x0005ee0000100a00 */
[----:B------:R-:W-:Y:S01]  /*268e0*/  HMMA.1688.F32.TF32 R224, R228, R16, R72 ;  /* 0x00000010e4e0723c */ /* 0x000fe20000081048 */
[----:B------:R3:W-:Y:S04]  /*268f0*/  STL.64 [R1+0x2ad0], R232 ;  /* 0x002ad0e801007387 */ /* 0x0007e80000100a00 */
[----:B------:R4:W-:Y:S04]  /*26900*/  STL.64 [R1+0x2ae8], R198 ;  /* 0x002ae8c601007387 */ /* 0x0009e80000100a00 */
[----:B------:R1:W-:Y:S04]  /*26910*/  STL.64 [R1+0x2ae0], R196 ;  /* 0x002ae0c401007387 */ /* 0x0003e80000100a00 */
[----:B------:R-:W-:Y:S04]  /*26920*/  STL.64 [R1+0x2af8], R202 ;  /* 0x002af8ca01007387 */ /* 0x000fe80000100a00 */
[----:B------:R1:W-:Y:S04]  /*26930*/  STL.64 [R1+0x2af0], R200 ;  /* 0x002af0c801007387 */ /* 0x0003e80000100a00 */
[----:B------:R1:W-:Y:S04]  /*26940*/  STL.64 [R1+0x2b08], R206 ;  /* 0x002b08ce01007387 */ /* 0x0003e80000100a00 */
        /* <DEDUP_REMOVED lines=11> */
[----:B------:R-:W2:Y:S04]  /*26a00*/  LDL.LU R59, [R1+0x2e94] ;  /* 0x002e9400013b7983 */ /* 0x000ea80000300800 */
[----:B------:R-:W2:Y:S04]  /*26a10*/  LDL.LU R58, [R1+0x2e90] ;  /* 0x002e9000013a7983 */ /* 0x000ea80000300800 */
[----:B------:R-:W2:Y:S04]  /*26a20*/  LDL.LU R55, [R1+0x2e8c] ;  /* 0x002e8c0001377983 */ /* 0x000ea80000300800 */
[----:B------:R-:W2:Y:S04]  /*26a30*/  LDL.LU R54, [R1+0x2e88] ;  /* 0x002e880001367983 */ /* 0x000ea80000300800 */
[----:B------:R-:W2:Y:S04]  /*26a40*/  LDL.LU R19, [R1+0x2e84] ;  /* 0x002e840001137983 */ /* 0x000ea80000300800 */
[----:B------:R-:W3:Y:S04]  /*26a50*/  LDL.LU R18, [R1+0x2e80] ;  /* 0x002e800001127983 */ /* 0x000ee80000300800 */
[----:B------:R-:W4:Y:S04]  /*26a60*/  LDL.LU R15, [R1+0x2e7c] ;  /* 0x002e7c00010f7983 */ /* 0x000f280000300800 */
[----:B------:R-:W4:Y:S01]  /*26a70*/  LDL.LU R14, [R1+0x2e78] ;  /* 0x002e7800010e7983 */ /* 0x000f220000300800 */
[----:B------:R-:W-:-:S03]  /*26a80*/  MOV R76, R38 ;  /* 0x00000026004c7202 */ /* 0x000fc60000000f00 */
[----:B------:R-:W4:Y:S01]  /*26a90*/  LDL.LU R35, [R1+0x2e74] ;  /* 0x002e740001237983 */ /* 0x000f220000300800 */
[----:B------:R-:W-:-:S03]  /*26aa0*/  IMAD.MOV.U32 R77, RZ, RZ, R39 ;  /* 0x000000ffff4d7224 */ /* 0x000fc600078e0027 */
[----:B------:R-:W4:Y:S01]  /*26ab0*/  LDL.LU R34, [R1+0x2e70] ;  /* 0x002e700001227983 */ /* 0x000f220000300800 */
[----:B------:R-:W-:-:S03]  /*26ac0*/  IMAD.MOV.U32 R78, RZ, RZ, R42 ;  /* 0x000000ffff4e7224 */ /* 0x000fc600078e002a */
[----:B------:R-:W4:Y:S01]  /*26ad0*/  LDL.LU R31, [R1+0x2e6c] ;  /* 0x002e6c00011f7983 */ /* 0x000f220000300800 */
[----:B------:R-:W-:-:S03]  /*26ae0*/  IMAD.MOV.U32 R79, RZ, RZ, R43 ;  /* 0x000000ffff4f7224 */ /* 0x000fc600078e002b */
        /* <DEDUP_REMOVED lines=16> */
[----:B------:R-:W4:Y:S04]  /*26bf0*/  LDL.LU R46, [R1+0x2e48] ;  /* 0x002e4800012e7983 */ /* 0x000f280000300800 */
[----:B------:R-:W4:Y:S04]  /*26c00*/  LDL.LU R27, [R1+0x2e44] ;  /* 0x002e4400011b7983 */ /* 0x000f280000300800 */
[----:B------:R-:W4:Y:S04]  /*26c10*/  LDL.LU R26, [R1+0x2e40] ;  /* 0x002e4000011a7983 */ /* 0x000f280000300800 */
[----:B------:R-:W4:Y:S04]  /*26c20*/  LDL.LU R22, [R1+0x2e3c] ;  /* 0x002e3c0001167983 */ /* 0x000f280000300800 */
[----:B------:R-:W4:Y:S01]  /*26c30*/  LDL.LU R23, [R1+0x2e38] ;  /* 0x002e380001177983 */ /* 0x000f220000300800 */
[----:B--2---:R-:W-:-:S02]  /*26c40*/  IMAD.MOV.U32 R95, RZ, RZ, R19 ;  /* 0x000000ffff5f7224 */ /* 0x004fc400078e0013 */
[----:B---3--:R-:W-:Y:S02]  /*26c50*/  IMAD.MOV.U32 R94, RZ, RZ, R18 ;  /* 0x000000ffff5e7224 */ /* 0x008fe400078e0012 */
[----:B----4-:R-:W-:Y:S01]  /*26c60*/  IMAD.MOV.U32 R93, RZ, RZ, R15 ;  /* 0x000000ffff5d7224 */ /* 0x010fe200078e000f */
[----:B------:R-:W-:Y:S02]  /*26c70*/  MOV R92, R14 ;  /* 0x0000000e005c7202 */ /* 0x000fe40000000f00 */
[----:B------:R-:W2:Y:S04]  /*26c80*/  LDL.LU R14, [R1+0x2e34] ;  /* 0x002e3400010e7983 */ /* 0x000ea80000300800 */
[----:B------:R-:W3:Y:S04]  /*26c90*/  LDL.LU R15, [R1+0x2e30] ;  /* 0x002e3000010f7983 */ /* 0x000ee80000300800 */
[----:B------:R-:W4:Y:S01]  /*26ca0*/  LDL.LU R18, [R1+0x2e2c] ;  /* 0x002e2c0001127983 */ /* 0x000f220000300800 */
[----:B------:R-:W-:-:S02]  /*26cb0*/  IMAD.MOV.U32 R98, RZ, RZ, R34 ;  /* 0x000000ffff627224 */ /* 0x000fc400078e0022 */
[----:B------:R-:W-:Y:S01]  /*26cc0*/  IMAD.MOV.U32 R97, RZ, RZ, R31 ;  /* 0x000000ffff617224 */ /* 0x000fe200078e001f */
[----:B------:R-:W4:Y:S01]  /*26cd0*/  LDL.LU R19, [R1+0x2e28] ;  /* 0x002e280001137983 */ /* 0x000f220000300800 */
[----:B------:R-:W-:-:S03]  /*26ce0*/  MOV R96, R30 ;  /* 0x0000001e00607202 */ /* 0x000fc60000000f00 */
[----:B------:R-:W4:Y:S01]  /*26cf0*/  LDL.LU R30, [R1+0x2e24] ;  /* 0x002e2400011e7983 */ /* 0x000f220000300800 */
[----:B------:R-:W-:-:S03]  /*26d00*/  IMAD.MOV.U32 R99, RZ, RZ, R35 ;  /* 0x000000ffff637224 */ /* 0x000fc600078e0023 */
[----:B------:R-:W4:Y:S04]  /*26d10*/  LDL.LU R31, [R1+0x2e20] ;  /* 0x002e2000011f7983 */ /* 0x000f280000300800 */
[----:B------:R-:W4:Y:S01]  /*26d20*/  LDL.LU R34, [R1+0x2e1c] ;  /* 0x002e1c0001227983 */ /* 0x000f220000300800 */
[----:B------:R-:W-:Y:S02]  /*26d30*/  IMAD.MOV.U32 R102, RZ, RZ, R39 ;  /* 0x000000ffff667224 */ /* 0x000fe400078e0027 */
[----:B------:R-:W-:Y:S01]  /*26d40*/  IMAD.MOV.U32 R101, RZ, RZ, R42 ;  /* 0x000000ffff657224 */ /* 0x000fe200078e002a */
[----:B------:R-:W4:Y:S01]  /*26d50*/  LDL.LU R35, [R1+0x2e18] ;  /* 0x002e180001237983 */ /* 0x000f220000300800 */
[----:B------:R-:W-:-:S03]  /*26d60*/  MOV R100, R43 ;  /* 0x0000002b00647202 */ /* 0x000fc60000000f00 */
[----:B------:R-:W4:Y:S01]  /*26d70*/  LDL.LU R43, [R1+0x2e14] ;  /* 0x002e1400012b7983 */ /* 0x000f220000300800 */
[----:B------:R-:W-:-:S03]  /*26d80*/  IMAD.MOV.U32 R103, RZ, RZ, R38 ;  /* 0x000000ffff677224 */ /* 0x000fc600078e0026 */
[----:B------:R-:W4:Y:S04]  /*26d90*/  LDL.LU R42, [R1+0x2e10] ;  /* 0x002e1000012a7983 */ /* 0x000f280000300800 */
[----:B------:R-:W4:Y:S04]  /*26da0*/  LDL.LU R39, [R1+0x2e0c] ;  /* 0x002e0c0001277983 */ /* 0x000f280000300800 */
[----:B------:R-:W4:Y:S01]  /*26db0*/  LDL.LU R38, [R1+0x2e08] ;  /* 0x002e080001267983 */ /* 0x000f220000300800 */
[----:B------:R-:W-:Y:S02]  /*26dc0*/  IMAD.MOV.U32 R111, RZ, RZ, R27 ;  /* 0x000000ffff6f7224 */ /* 0x000fe400078e001b */
[----:B------:R-:W-:-:S02]  /*26dd0*/  IMAD.MOV.U32 R110, RZ, RZ, R26 ;  /* 0x000000ffff6e7224 */ /* 0x000fc400078e001a */
[----:B------:R-:W-:Y:S01]  /*26de0*/  IMAD.MOV.U32 R109, RZ, RZ, R22 ;  /* 0x000000ffff6d7224 */ /* 0x000fe200078e0016 */
[----:B------:R-:W-:Y:S02]  /*26df0*/  MOV R108, R23 ;  /* 0x00000017006c7202 */ /* 0x000fe40000000f00 */
        /* <DEDUP_REMOVED lines=10> */
[----:B------:R-:W1:Y:S01]  /*26ea0*/  LDL.LU R15, [R1+0x2dec] ;  /* 0x002dec00010f7983 */ /* 0x000e620000300800 */
[----:B------:R-:W-:-:S02]  /*26eb0*/  IMAD.MOV.U32 R118, RZ, RZ, R31 ;  /* 0x000000ffff767224 */ /* 0x000fc400078e001f */
        /* <DEDUP_REMOVED lines=16> */
[----:B------:R-:W-:Y:S01]  /*26fc0*/  MOV R192, R38 ;  /* 0x0000002600c07202 */ /* 0x000fe20000000f00 */
[----:B------:R-:W-:-:S02]  /*26fd0*/  IMAD.MOV.U32 R193, RZ, RZ, R39 ;  /* 0x000000ffffc17224 */ /* 0x000fc400078e0027 */
[----:B------:R-:W-:Y:S01]  /*26fe0*/  IMAD.MOV.U32 R194, RZ, RZ, R42 ;  /* 0x000000ffffc27224 */ /* 0x000fe200078e002a */
[----:B------:R-:W-:Y:S01]  /*26ff0*/  MOV R104, R46 ;  /* 0x0000002e00687202 */ /* 0x000fe20000000f00 */
[----:B------:R-:W-:Y:S02]  /*27000*/  IMAD.MOV.U32 R195, RZ, RZ, R43 ;  /* 0x000000ffffc37224 */ /* 0x000fe400078e002b */
[----:B------:R-:W-:Y:S02]  /*27010*/  IMAD.MOV.U32 R105, RZ, RZ, R47 ;  /* 0x000000ffff697224 */ /* 0x000fe400078e002f */
[----:B------:R-:W-:Y:S01]  /*27020*/  IMAD.MOV.U32 R106, RZ, RZ, R50 ;  /* 0x000000ffff6a7224 */ /* 0x000fe200078e0032 */
[----:B------:R-:W-:Y:S01]  /*27030*/  MOV R88, R54 ;  /* 0x0000003600587202 */ /* 0x000fe20000000f00 */
[----:B------:R-:W-:Y:S02]  /*27040*/  IMAD.MOV.U32 R107, RZ, RZ, R51 ;  /* 0x000000ffff6b7224 */ /* 0x000fe400078e0033 */
[----:B------:R-:W-:Y:S01]  /*27050*/  IMAD.MOV.U32 R89, RZ, RZ, R55 ;  /* 0x000000ffff597224 */ /* 0x000fe200078e0037 */
[----:B------:R-:W-:Y:S01]  /*27060*/  HMMA.1688.F32.TF32 R228, R228, R12, R68 ;  /* 0x0000000ce4e4723c */ /* 0x000fe20000081044 */
[----:B------:R-:W-:-:S02]  /*27070*/  IMAD.MOV.U32 R90, RZ, RZ, R58 ;  /* 0x000000ffff5a7224 */ /* 0x000fc400078e003a */
[----:B------:R-:W-:-:S04]  /*27080*/  IMAD.MOV.U32 R91, RZ, RZ, R59 ;  /* 0x000000ffff5b7224 */ /* 0x000fc800078e003b */
[----:B------:R-:W-:Y:S01]  /*27090*/  MOV R68, R6 ;  /* 0x0000000600447202 */ /* 0x000fe20000000f00 */
[----:B------:R-:W-:Y:S02]  /*270a0*/  IMAD.MOV.U32 R69, RZ, RZ, R7 ;  /* 0x000000ffff457224 */ /* 0x000fe400078e0007 */
[----:B------:R-:W-:Y:S01]  /*270b0*/  IMAD.MOV.U32 R70, RZ, RZ, R10 ;  /* 0x000000ffff467224 */ /* 0x000fe200078e000a */
[----:B------:R-:W-:Y:S01]  /*270c0*/  MOV R72, R66 ;  /* 0x0000004200487202 */ /* 0x000fe20000000f00 */
[----:B------:R-:W-:Y:S02]  /*270d0*/  IMAD.MOV.U32 R71, RZ, RZ, R11 ;  /* 0x000000ffff477224 */ /* 0x000fe400078e000b */
[----:B------:R-:W-:Y:S02]  /*270e0*/  IMAD.MOV.U32 R73, RZ, RZ, R67 ;  /* 0x000000ffff497224 */ /* 0x000fe400078e0043 */
[----:B------:R-:W-:Y:S02]  /*270f0*/  IMAD.MOV.U32 R74, RZ, RZ, R62 ;  /* 0x000000ffff4a7224 */ /* 0x000fe400078e003e */
[----:B------:R-:W-:-:S02]  /*27100*/  IMAD.MOV.U32 R75, RZ, RZ, R63 ;  /* 0x000000ffff4b7224 */ /* 0x000fc400078e003f */
[----:B--2---:R-:W-:Y:S02]  /*27110*/  IMAD.MOV.U32 R199, RZ, RZ, R19 ;  /* 0x000000ffffc77224 */ /* 0x004fe400078e0013 */
[----:B---3--:R-:W-:Y:S02]  /*27120*/  IMAD.MOV.U32 R198, RZ, RZ, R18 ;  /* 0x000000ffffc67224 */ /* 0x008fe400078e0012 */
[----:B-1----:R-:W-:Y:S01]  /*27130*/  IMAD.MOV.U32 R197, RZ, RZ, R15 ;  /* 0x000000ffffc57224 */ /* 0x002fe200078e000f */
[----:B----4-:R-:W-:Y:S02]  /*27140*/  MOV R196, R14 ;  /* 0x0000000e00c47202 */ /* 0x010fe40000000f00 */
[----:B------:R-:W2:Y:S04]  /*27150*/  LDL.LU R14, [R1+0x2dc4] ;  /* 0x002dc400010e7983 */ /* 0x000ea80000300800 */
[----:B------:R-:W2:Y:S04]  /*27160*/  LDL.LU R15, [R1+0x2dc0] ;  /* 0x002dc000010f7983 */ /* 0x000ea80000300800 */
[----:B------:R-:W3:Y:S04]  /*27170*/  LDL.LU R18, [R1+0x2dbc] ;  /* 0x002dbc0001127983 */ /* 0x000ee80000300800 */
[----:B------:R-:W3:Y:S01]  /*27180*/  LDL.LU R19, [R1+0x2db8] ;  /* 0x002db80001137983 */ /* 0x000ee20000300800 */
[----:B------:R-:W-:Y:S01]  /*27190*/  IMAD.MOV.U32 R201, RZ, RZ, R31 ;  /* 0x000000ffffc97224 */ /* 0x000fe200078e001f */
[----:B------:R-:W-:Y:S01]  /*271a0*/  MOV R200, R30 ;  /* 0x0000001e00c87202 */ /* 0x000fe20000000f00 */
[----:B------:R-:W-:-:S02]  /*271b0*/  IMAD.MOV.U32 R202, RZ, RZ, R34 ;  /* 0x000000ffffca7224 */ /* 0x000fc400078e0022 */
[----:B------:R-:W-:Y:S02]  /*271c0*/  IMAD.MOV.U32 R203, RZ, RZ, R35 ;  /* 0x000000ffffcb7224 */ /* 0x000fe400078e0023 */
[----:B------:R-:W-:Y:S02]  /*271d0*/  IMAD.MOV.U32 R207, RZ, RZ, R27 ;  /* 0x000000ffffcf7224 */ /* 0x000fe400078e001b */
[----:B------:R-:W-:Y:S01]  /*271e0*/  IMAD.MOV.U32 R206, RZ, RZ, R26 ;  /* 0x000000ffffce7224 */ /* 0x000fe200078e001a */
[----:B------:R-:W-:Y:S02]  /*271f0*/  MOV R204, R22 ;  /* 0x0000001600cc7202 */ /* 0x000fe40000000f00 */
[----:B------:R-:W4:Y:S01]  /*27200*/  LDL.LU R22, [R1+0x2db4] ;  /* 0x002db40001167983 */ /* 0x000f220000300800 */
[----:B------:R-:W-:-:S03]  /*27210*/  IMAD.MOV.U32 R205, RZ, RZ, R23 ;  /* 0x000000ffffcd7224 */ /* 0x000fc600078e0017 */
[----:B------:R-:W4:Y:S04]  /*27220*/  LDL.LU R23, [R1+0x2db0] ;  /* 0x002db00001177983 */ /* 0x000f280000300800 */
        /* <DEDUP_REMOVED lines=26> */
[----:B------:R-:W-:Y:S04]  /*273d0*/  STL.64 [R1+0x2b68], R230 ;  /* 0x002b68e601007387 */ /* 0x000fe80000100a00 */
[----:B------:R-:W-:Y:S01]  /*273e0*/  STL.64 [R1+0x2b60], R228 ;  /* 0x002b60e401007387 */ /* 0x000fe20000100a00 */
[C---:B--2---:R-:W-:Y:S08]  /*273f0*/  HMMA.1688.F32.TF32 R76, R240.reuse, R14, R76 ;  /* 0x0000000ef04c723c */ /* 0x044ff0000008104c */
[C---:B---3--:R-:W-:Y:S08]  /*27400*/  HMMA.1688.F32.TF32 R80, R240.reuse, R18, R80 ;  /* 0x00000012f050723c */ /* 0x048ff00000081050 */
[C---:B----4-:R-:W-:Y:S08]  /*27410*/  HMMA.1688.F32.TF32 R84, R240.reuse, R22, R84 ;  /* 0x00000016f054723c */ /* 0x050ff00000081054 */
[C---:B------:R-:W-:Y:S08]  /*27420*/  HMMA.1688.F32.TF32 R88, R240.reuse, R26, R88 ;  /* 0x0000001af058723c */ /* 0x040ff00000081058 */
[C---:B------:R-:W-:Y:S08]  /*27430*/  HMMA.1688.F32.TF32 R92, R240.reuse, R30, R92 ;  /* 0x0000001ef05c723c */ /* 0x040ff0000008105c */
[C---:B------:R-:W-:Y:S08]  /*27440*/  HMMA.1688.F32.TF32 R96, R240.reuse, R34, R96 ;  /* 0x00000022f060723c */ /* 0x040ff00000081060 */
[C---:B------:R-:W-:Y:S08]  /*27450*/  HMMA.1688.F32.TF32 R100, R240.reuse, R38, R100 ;  /* 0x00000026f064723c */ /* 0x040ff00000081064 */
[C---:B------:R-:W-:Y:S08]  /*27460*/  HMMA.1688.F32.TF32 R104, R240.reuse, R42, R104 ;  /* 0x0000002af068723c */ /* 0x040ff00000081068 */
[C---:B------:R-:W-:Y:S08]  /*27470*/  HMMA.1688.F32.TF32 R108, R240.reuse, R46, R108 ;  /* 0x0000002ef06c723c */ /* 0x040ff0000008106c */
[C---:B------:R-:W-:Y:S08]  /*27480*/  HMMA.1688.F32.TF32 R112, R240.reuse, R50, R112 ;  /* 0x00000032f070723c */ /* 0x040ff00000081070 */
[C---:B------:R-:W-:Y:S08]  /*27490*/  HMMA.1688.F32.TF32 R204, R240.reuse, R66, R204 ;  /* 0x00000042f0cc723c */ /* 0x040ff000000810cc */
[C---:B------:R-:W-:Y:S11]  /*274a0*/  HMMA.1688.F32.TF32 R192, R240.reuse, R58, R192 ;  /* 0x0000003af0c0723c */ /* 0x040ff600000810c0 */
[----:B------:R-:W-:Y:S05]  /*274b0*/  @!UPT UIADD3 URZ, URZ, URZ, URZ ;  /* 0x0000003f3f3ff290 */ /* 0x000fea000fffe03f */
[----:B------:R-:W-:Y:S01]  /*274c0*/  MOV R9, R204 ;  /* 0x000000cc00097202 */ /* 0x000fe20000000f00 */
[----:B------:R-:W-:Y:S02]  /*274d0*/  IMAD.MOV.U32 R8, RZ, RZ, R205 ;  /* 0x000000ffff087224 */ /* 0x000fe400078e00cd */
[----:B------:R-:W-:Y:S02]  /*274e0*/  IMAD.MOV.U32 R5, RZ, RZ, R206 ;  /* 0x000000ffff057224 */ /* 0x000fe400078e00ce */
[----:B------:R-:W-:Y:S02]  /*274f0*/  IMAD.MOV.U32 R4, RZ, RZ, R207 ;  /* 0x000000ffff047224 */ /* 0x000fe400078e00cf */
[C---:B------:R-:W-:Y:S08]  /*27500*/  HMMA.1688.F32.TF32 R204, R240.reuse, R62, R200 ;  /* 0x0000003ef0cc723c */ /* 0x040ff000000810c8 */
[C---:B------:R-:W-:Y:S08]  /*27510*/  HMMA.1688.F32.TF32 R200, R240.reuse, R10, R196 ;  /* 0x0000000af0c8723c */ /* 0x040ff000000810c4 */
[C---:B------:R-:W-:Y:S08]  /*27520*/  HMMA.1688.F32.TF32 R196, R240.reuse, R6, R232 ;  /* 0x00000006f0c4723c */ /* 0x040ff000000810e8 */
[----:B------:R-:W-:Y:S01]  /*27530*/  HMMA.1688.F32.TF32 R116, R240, R54, R116 ;  /* 0x00000036f074723c */ /* 0x000fe20000081074 */
[----:B------:R-:W-:Y:S04]  /*27540*/  STL.64 [R1+0x350], R204 ;  /* 0x000350cc01007387 */ /* 0x000fe80000100a00 */
[----:B------:R-:W-:Y:S04]  /*27550*/  STL.64 [R1+0x358], R206 ;  /* 0x000358ce01007387 */ /* 0x000fe80000100a00 */
[----:B------:R-:W-:Y:S04]  /*27560*/  STL.64 [R1+0x360], R200 ;  /* 0x000360c801007387 */ /* 0x000fe80000100a00 */
[----:B------:R-:W-:Y:S04]  /*27570*/  STL.64 [R1+0x368], R202 ;  /* 0x000368ca01007387 */ /* 0x000fe80000100a00 */
[----:B------:R-:W-:Y:S01]  /*27580*/  STL.64 [R1+0x390], R196 ;  /* 0x000390c401007387 */ /* 0x000fe20000100a00 */
[C---:B------:R-:W-:Y:S03]  /*27590*/  HMMA.1688.F32.TF32 R72, R236.reuse, R66, R72 ;  /* 0x00000042ec48723c */ /* 0x040fe60000081048 */
[----:B------:R-:W-:Y:S04]  /*275a0*/  STL.64 [R1+0x398], R198 ;  /* 0x000398c601007387 */ /* 0x000fe80000100a00 */
[----:B------:R-:W-:Y:S01]  /*275b0*/  STL.64 [R1+0x3b0], R192 ;  /* 0x0003b0c001007387 */ /* 0x000fe20000100a00 */
[C---:B------:R-:W-:Y:S03]  /*275c0*/  HMMA.1688.F32.TF32 R68, R236.reuse, R62, R68 ;  /* 0x0000003eec44723c */ /* 0x040fe60000081044 */
        /* <DEDUP_REMOVED lines=33> */
[----:B------:R-:W1:Y:S04]  /*277e0*/  LDS R243, [R252+0x3100] ;  /* 0x00310000fcf37984 */ /* 0x000e680000000800 */
[----:B------:R-:W-:Y:S04]  /*277f0*/  STL.64 [R1+0x620], R76 ;  /* 0x0006204c01007387 */ /* 0x000fe80000100a00 */
[----:B------:R-:W-:Y:S04]  /*27800*/  STL.64 [R1+0x628], R78 ;  /* 0x0006284e01007387 */ /* 0x000fe80000100a00 */
[----:B------:R-:W2:Y:S04]  /*27810*/  LDL.LU R244, [R1+0xb10] ;  /* 0x000b100001f47983 */ /* 0x000ea80000300800 */
[----:B------:R-:W-:Y:S04]  /*27820*/  STL.64 [R1+0x640], R72 ;  /* 0x0006404801007387 */ /* 0x000fe80000100a00 */
[----:B------:R-:W-:Y:S04]  /*27830*/  STL.64 [R1+0x648], R74 ;  /* 0x0006484a01007387 */ /* 0x000fe80000100a00 */
[----:B------:R3:W-:Y:S04]  /*27840*/  STL.64 [R1+0x650], R68 ;  /* 0x0006504401007387 */ /* 0x0007e80000100a00 */
[----:B------:R4:W-:Y:S04]  /*27850*/  STL.64 [R1+0x658], R70 ;  /* 0x0006584601007387 */ /* 0x0009e80000100a00 */
[----:B------:R-:W2:Y:S04]  /*27860*/  LDL.LU R245, [R1+0xb14] ;  /* 0x000b140001f57983 */ /* 0x000ea80000300800 */
[----:B------:R-:W2:Y:S04]  /*27870*/  LDL.LU R246, [R1+0xb18] ;  /* 0x000b180001f67983 */ /* 0x000ea80000300800 */
[----:B------:R-:W2:Y:S04]  /*27880*/  LDL.LU R247, [R1+0xb1c] ;  /* 0x000b1c0001f77983 */ /* 0x000ea80000300800 */
[----:B------:R-:W2:Y:S04]  /*27890*/  LDL.LU R124, [R1+0xb30] ;  /* 0x000b3000017c7983 */ /* 0x000ea80000300800 */
[----:B------:R-:W2:Y:S04]  /*278a0*/  LDL.LU R125, [R1+0xb34] ;  /* 0x000b3400017d7983 */ /* 0x000ea80000300800 */
[----:B------:R-:W2:Y:S04]  /*278b0*/  LDL.LU R126, [R1+0xb38] ;  /* 0x000b3800017e7983 */ /* 0x000ea80000300800 */
[----:B------:R-:W2:Y:S04]  /*278c0*/  LDL.LU R127, [R1+0xb3c] ;  /* 0x000b3c00017f7983 */ /* 0x000ea80000300800 */
[----:B---3--:R-:W3:Y:S04]  /*278d0*/  LDL.LU R68, [R1+0xb50] ;  /* 0x000b500001447983 */ /* 0x008ee80000300800 */
[----:B------:R-:W3:Y:S04]  /*278e0*/  LDL.LU R69, [R1+0xb54] ;  /* 0x000b540001457983 */ /* 0x000ee80000300800 */
[----:B----4-:R-:W3:Y:S04]  /*278f0*/  LDL.LU R70, [R1+0xb58] ;  /* 0x000b580001467983 */ /* 0x010ee80000300800 */
[----:B------:R-:W3:Y:S04]  /*27900*/  LDL.LU R71, [R1+0xb5c] ;  /* 0x000b5c0001477983 */ /* 0x000ee80000300800 */
[----:B------:R-:W4:Y:S04]  /*27910*/  LDL.LU R76, [R1+0xb80] ;  /* 0x000b8000014c7983 */ /* 0x000f280000300800 */
[----:B------:R-:W4:Y:S04]  /*27920*/  LDL.LU R77, [R1+0xb84] ;  /* 0x000b8400014d7983 */ /* 0x000f280000300800 */
[----:B------:R-:W4:Y:S04]  /*27930*/  LDL.LU R78, [R1+0xb88] ;  /* 0x000b8800014e7983 */ /* 0x000f280000300800 */
[----:B------:R-:W4:Y:S04]  /*27940*/  LDL.LU R79, [R1+0xb8c] ;  /* 0x000b8c00014f7983 */ /* 0x000f280000300800 */
[----:B------:R-:W2:Y:S04]  /*27950*/  LDL.LU R80, [R1+0xb90] ;  /* 0x000b900001507983 */ /* 0x000ea80000300800 */
        /* <DEDUP_REMOVED lines=11> */
[----:B------:R-:W1:Y:S04]  /*27a10*/  LDL.LU R96, [R1+0xbd0] ;  /* 0x000bd00001607983 */ /* 0x000e680000300800 */
[----:B------:R-:W1:Y:S04]  /*27a20*/  LDL.LU R97, [R1+0xbd4] ;  /* 0x000bd40001617983 */ /* 0x000e680000300800 */
[----:B------:R-:W1:Y:S04]  /*27a30*/  LDL.LU R98, [R1+0xbd8] ;  /* 0x000bd80001627983 */ /* 0x000e680000300800 */
[----:B------:R-:W1:Y:S04]  /*27a40*/  LDL.LU R99, [R1+0xbdc] ;  /* 0x000bdc0001637983 */ /* 0x000e680000300800 */
[----:B------:R-:W2:Y:S04]  /*27a50*/  LDL.LU R100, [R1+0xbe0] ;  /* 0x000be00001647983 */ /* 0x000ea80000300800 */
[----:B------:R-:W2:Y:S04]  /*27a60*/  LDL.LU R101, [R1+0xbe4] ;  /* 0x000be40001657983 */ /* 0x000ea80000300800 */
[----:B------:R-:W2:Y:S04]  /*27a70*/  LDL.LU R102, [R1+0xbe8] ;  /* 0x000be80001667983 */ /* 0x000ea80000300800 */
[----:B------:R-:W2:Y:S04]  /*27a80*/  LDL.LU R103, [R1+0xbec] ;  /* 0x000bec0001677983 */ /* 0x000ea80000300800 */
[----:B------:R-:W3:Y:S04]  /*27a90*/  LDL.LU R108, [R1+0xc00] ;  /* 0x000c0000016c7983 */ /* 0x000ee80000300800 */
[----:B------:R-:W3:Y:S04]  /*27aa0*/  LDL.LU R109, [R1+0xc04] ;  /* 0x000c0400016d7983 */ /* 0x000ee80000300800 */
[----:B------:R-:W3:Y:S04]  /*27ab0*/  LDL.LU R110, [R1+0xc08] ;  /* 0x000c0800016e7983 */ /* 0x000ee80000300800 */
[----:B------:R-:W3:Y:S04]  /*27ac0*/  LDL.LU R111, [R1+0xc0c] ;  /* 0x000c0c00016f7983 */ /* 0x000ee80000300800 */
        /* <DEDUP_REMOVED lines=67> */
[----:B------:R-:W4:Y:S01]  /*27f00*/  LDL.LU R251, [R1+0xaec] ;  /* 0x000aec0001fb7983 */ /* 0x000f220000300800 */
[C---:B-1----:R-:W-:Y:S08]  /*27f10*/  HMMA.1688.F32.TF32 R96, R240.reuse, R54, R96 ;  /* 0x00000036f060723c */ /* 0x042ff00000081060 */
[C---:B--2---:R-:W-:Y:S08]  /*27f20*/  HMMA.1688.F32.TF32 R100, R240.reuse, R58, R100 ;  /* 0x0000003af064723c */ /* 0x044ff00000081064 */
[C---:B------:R-:W-:Y:S08]  /*27f30*/  HMMA.1688.F32.TF32 R92, R240.reuse, R50, R92 ;  /* 0x00000032f05c723c */ /* 0x040ff0000008105c */
[----:B---3--:R-:W-:Y:S08]  /*27f40*/  HMMA.1688.F32.TF32 R108, R240, R10, R108 ;  /* 0x0000000af06c723c */ /* 0x008ff0000008106c */
        /* <DEDUP_REMOVED lines=9> */
[----:B------:R-:W-:Y:S04]  /*27fe0*/  @!UPT UIADD3 URZ, URZ, URZ, URZ ;  /* 0x0000003f3f3ff290 */ /* 0x000fe8000fffe03f */
[----:B------:R-:W-:Y:S01]  /*27ff0*/  STL.64 [R1+0x670], R116 ;  /* 0x0006707401007387 */ /* 0x000fe20000100a00 */
[C---:B------:R-:W-:Y:S03]  /*28000*/  HMMA.1688.F32.TF32 R212, R236.reuse, R30, R212 ;  /* 0x0000001eecd4723c */ /* 0x040fe600000810d4 */
[----:B------:R1:W-:Y:S04]  /*28010*/  STL.64 [R1+0x678], R118 ;  /* 0x0006787601007387 */ /* 0x0003e80000100a00 */
[----:B-1----:R-:W2:Y:S01]  /*28020*/  LDL.LU.64 R118, [R1+0x2d40] ;  /* 0x002d400001767983 */ /* 0x002ea20000300a00 */
[----:B------:R-:W-:Y:S03]  /*28030*/  HMMA.1688.F32.TF32 R196, R236, R14, R196 ;  /* 0x0000000eecc4723c */ /* 0x000fe600000810c4 */
[----:B------:R-:W2:Y:S04]  /*28040*/  LDL.LU.64 R116, [R1+0x2d38] ;  /* 0x002d380001747983 */ /* 0x000ea80000300a00 */
[----:B------:R-:W-:Y:S04]  /*28050*/  STL.64 [R1+0x680], R112 ;  /* 0x0006807001007387 */ /* 0x000fe80000100a00 */
[----:B------:R1:W-:Y:S01]  /*28060*/  STL.64 [R1+0x688], R114 ;  /* 0x0006887201007387 */ /* 0x0003e20000100a00 */
[C---:B------:R-:W-:Y:S03]  /*28070*/  HMMA.1688.F32.TF32 R192, R240.reuse, R62, R192 ;  /* 0x0000003ef0c0723c */ /* 0x040fe600000810c0 */
[----:B------:R-:W-:Y:S04]  /*28080*/  LDS R236, [R65+0x2180] ;  /* 0x0021800041ec7984 */ /* 0x000fe80000000800 */
[----:B------:R-:W-:Y:S04]  /*28090*/  LDS R238, [R65+0x3180] ;  /* 0x0031800041ee7984 */ /* 0x000fe80000000800 */
[----:B-1----:R-:W3:Y:S04]  /*280a0*/  LDL.LU.64 R114, [R1+0x2d30] ;  /* 0x002d300001727983 */ /* 0x002ee80000300a00 */
[----:B------:R-:W3:Y:S04]  /*280b0*/  LDL.LU.64 R112, [R1+0x2d28] ;  /* 0x002d280001707983 */ /* 0x000ee80000300a00 */
        /* <DEDUP_REMOVED lines=20> */
[----:B------:R-:W4:Y:S01]  /*28200*/  LDS R239, [R252+0x3180] ;  /* 0x00318000fcef7984 */ /* 0x000f220000000800 */
[C---:B-1----:R-:W-:Y:S08]  /*28210*/  HMMA.1688.F32.TF32 R196, R240.reuse, R66, R232 ;  /* 0x00000042f0c4723c */ /* 0x042ff000000810e8 */
        /* <DEDUP_REMOVED lines=33> */
[C---:B----4-:R-:W-:Y:S08]  /*28430*/  HMMA.1688.F32.TF32 R72, R240.reuse, R18, R244 ;  /* 0x00000012f048723c */ /* 0x050ff000000810f4 */
[-C--:B-1----:R-:W-:Y:S01]  /*28440*/  HMMA.1688.F32.TF32 R68, R240, R14.reuse, R248 ;  /* 0x0000000ef044723c */ /* 0x082fe200000810f8 */
[----:B------:R-:W-:Y:S04]  /*28450*/  LDS R240, [R65+0x2200] ;  /* 0x0022000041f07984 */ /* 0x000fe80000000800 */
[----:B------:R-:W-:Y:S04]  /*28460*/  LDS R242, [R65+0x3200] ;  /* 0x0032000041f27984 */ /* 0x000fe80000000800 */
[----:B------:R-:W-:Y:S04]  /*28470*/  STL.64 [R1+0x910], R76 ;  /* 0x0009104c01007387 */ /* 0x000fe80000100a00 */
[----:B------:R-:W-:Y:S04]  /*28480*/  STL.64 [R1+0x918], R78 ;  /* 0x0009184e01007387 */ /* 0x000fe80000100a00 */
[----:B------:R-:W4:Y:S04]  /*28490*/  LDL.LU R248, [R1+0x590] ;  /* 0x0005900001f87983 */ /* 0x000f280000300800 */
[----:B------:R-:W-:Y:S04]  /*284a0*/  STL.64 [R1+0x8f0], R72 ;  /* 0x0008f04801007387 */ /* 0x000fe80000100a00 */
[----:B------:R-:W-:Y:S04]  /*284b0*/  STL.64 [R1+0x8f8], R74 ;  /* 0x0008f84a01007387 */ /* 0x000fe80000100a00 */
[----:B------:R1:W-:Y:S04]  /*284c0*/  STL.64 [R1+0x8e0], R68 ;  /* 0x0008e04401007387 */ /* 0x0003e80000100a00 */
[----:B------:R1:W-:Y:S04]  /*284d0*/  STL.64 [R1+0x8e8], R70 ;  /* 0x0008e84601007387 */ /* 0x0003e80000100a00 */
[----:B------:R-:W4:Y:S04]  /*284e0*/  LDL.LU R249, [R1+0x594] ;  /* 0x0005940001f97983 */ /* 0x000f280000300800 */
[----:B------:R-:W4:Y:S04]  /*284f0*/  LDL.LU R250, [R1+0x598] ;  /* 0x0005980001fa7983 */ /* 0x000f280000300800 */
[----:B------:R-:W4:Y:S04]  /*28500*/  LDL.LU R251, [R1+0x59c] ;  /* 0x00059c0001fb7983 */ /* 0x000f280000300800 */
[----:B------:R-:W2:Y:S04]  /*28510*/  LDL.LU R244, [R1+0x5a0] ;  /* 0x0005a00001f47983 */ /* 0x000ea80000300800 */
[----:B------:R-:W2:Y:S04]  /*28520*/  LDL.LU R245, [R1+0x5a4] ;  /* 0x0005a40001f57983 */ /* 0x000ea80000300800 */
[----:B------:R-:W2:Y:S04]  /*28530*/  LDL.LU R246, [R1+0x5a8] ;  /* 0x0005a80001f67983 */ /* 0x000ea80000300800 */
[----:B------:R-:W2:Y:S04]  /*28540*/  LDL.LU R247, [R1+0x5ac] ;  /* 0x0005ac0001f77983 */ /* 0x000ea80000300800 */
[----:B-1----:R-:W2:Y:S04]  /*28550*/  LDL.LU R68, [R1+0x5c0] ;  /* 0x0005c00001447983 */ /* 0x002ea80000300800 */
        /* <DEDUP_REMOVED lines=91> */
[----:B------:R-:W-:Y:S04]  /*28b10*/  LDS R241, [R252+0x2200] ;  /* 0x00220000fcf17984 */ /* 0x000fe80000000800 */
[----:B------:R-:W1:Y:S01]  /*28b20*/  LDS R243, [R252+0x3200] ;  /* 0x00320000fcf37984 */ /* 0x000e620000000800 */
[----:B--2---:R-:W-:Y:S08]  /*28b30*/  HMMA.1688.F32.TF32 R92, R236, R14, R92 ;  /* 0x0000000eec5c723c */ /* 0x004ff0000008105c */
[C---:B-1----:R-:W-:Y:S08]  /*28b40*/  HMMA.1688.F32.TF32 R84, R240.reuse, R62, R84 ;  /* 0x0000003ef054723c */ /* 0x042ff00000081054 */
[C---:B------:R-:W-:Y:S08]  /*28b50*/  HMMA.1688.F32.TF32 R76, R240.reuse, R6, R76 ;  /* 0x00000006f04c723c */ /* 0x040ff0000008104c */
[C---:B------:R-:W-:Y:S08]  /*28b60*/  HMMA.1688.F32.TF32 R72, R240.reuse, R58, R72 ;  /* 0x0000003af048723c */ /* 0x040ff00000081048 */
[----:B------:R-:W-:Y:S08]  /*28b70*/  HMMA.1688.F32.TF32 R68, R240, R54, R68 ;  /* 0x00000036f044723c */ /* 0x000ff00000081044 */
[C---:B---3--:R-:W-:Y:S08]  /*28b80*/  HMMA.1688.F32.TF32 R228, R236.reuse, R58, R228 ;  /* 0x0000003aece4723c */ /* 0x048ff000000810e4 */
[C---:B----4-:R-:W-:Y:S08]  /*28b90*/  HMMA.1688.F32.TF32 R96, R236.reuse, R6, R96 ;  /* 0x00000006ec60723c */ /* 0x050ff00000081060 */
[C---:B------:R-:W-:Y:S08]  /*28ba0*/  HMMA.1688.F32.TF32 R104, R236.reuse, R62, R104 ;  /* 0x0000003eec68723c */ /* 0x040ff00000081068 */
[C---:B------:R-:W-:Y:S08]  /*28bb0*/  HMMA.1688.F32.TF32 R108, R236.reuse, R66, R108 ;  /* 0x00000042ec6c723c */ /* 0x040ff0000008106c */
[C---:B------:R-:W-:Y:S11]  /*28bc0*/  HMMA.1688.F32.TF32 R100, R236.reuse, R10, R100 ;  /* 0x0000000aec64723c */ /* 0x040ff60000081064 */
[----:B------:R-:W-:Y:S04]  /*28bd0*/  @!UPT UIADD3 URZ, URZ, URZ, URZ ;  /* 0x0000003f3f3ff290 */ /* 0x000fe8000fffe03f */
[----:B------:R-:W-:Y:S04]  /*28be0*/  STL.64 [R1+0xd70], R108 ;  /* 0x000d706c01007387 */ /* 0x000fe80000100a00 */
[----:B------:R1:W-:Y:S04]  /*28bf0*/  STL.64 [R1+0xd78], R110 ;  /* 0x000d786e01007387 */ /* 0x0003e80000100a00 */
        /* <DEDUP_REMOVED lines=10> */
[----:B------:R-:W-:Y:S04]  /*28ca0*/  STL.64 [R1+0xd40], R96 ;  /* 0x000d406001007387 */ /* 0x000fe80000100a00 */
[----:B------:R1:W-:Y:S04]  /*28cb0*/  STL.64 [R1+0xd48], R98 ;  /* 0x000d486201007387 */ /* 0x0003e80000100a00 */
        /* <DEDUP_REMOVED lines=15> */
[----:B------:R-:W-:Y:S01]  /*28db0*/  HMMA.1688.F32.TF32 R192, R236, R18, R192 ;  /* 0x00000012ecc0723c */ /* 0x000fe200000810c0 */
        /* <DEDUP_REMOVED lines=31> */
[----:B------:R1:W-:Y:S02]  /*28fb0*/  STL.64 [R1+0xf28], R74 ;  /* 0x000f284a01007387 */ /* 0x0003e40000100a00 */
[C---:B-1----:R-:W-:Y:S02]  /*28fc0*/  HMMA.1688.F32.TF32 R76, R240.reuse, R50, R124 ;  /* 0x00000032f04c723c */ /* 0x042fe4000008107c */
[----:B------:R-:W-:Y:S04]  /*28fd0*/  STL.64 [R1+0xf00], R68 ;  /* 0x000f004401007387 */ /* 0x000fe80000100a00 */
[----:B------:R1:W-:Y:S02]  /*28fe0*/  STL.64 [R1+0xf08], R70 ;  /* 0x000f084601007387 */ /* 0x0003e40000100a00 */
[C---:B------:R-:W-:Y:S02]  /*28ff0*/  HMMA.1688.F32.TF32 R72, R240.reuse, R46, R244 ;  /* 0x0000002ef048723c */ /* 0x040fe400000810f4 */
[----:B------:R-:W-:Y:S04]  /*29000*/  LDS R236, [R65+0x2280] ;  /* 0x0022800041ec7984 */ /* 0x000fe80000000800 */
[----:B------:R-:W-:Y:S02]  /*29010*/  LDS R238, [R65+0x3280] ;  /* 0x0032800041ee7984 */ /* 0x000fe40000000800 */
[----:B-1----:R-:W-:Y:S02]  /*29020*/  HMMA.1688.F32.TF32 R68, R240, R42, R248 ;  /* 0x0000002af044723c */ /* 0x002fe400000810f8 */
[----:B------:R-:W-:Y:S04]  /*29030*/  LDS R237, [R252+0x2280] ;  /* 0x00228000fced7984 */ /* 0x000fe80000000800 */
[----:B------:R-:W1:Y:S04]  /*29040*/  LDS R239, [R252+0x3280] ;  /* 0x00328000fcef7984 */ /* 0x000e680000000800 */
[----:B------:R1:W-:Y:S04]  /*29050*/  STL.64 [R1+0xe80], R76 ;  /* 0x000e804c01007387 */ /* 0x0003e80000100a00 */
[----:B------:R1:W-:Y:S04]  /*29060*/  STL.64 [R1+0xe88], R78 ;  /* 0x000e884e01007387 */ /* 0x0003e80000100a00 */
[----:B------:R-:W2:Y:S04]  /*29070*/  LDL.LU R196, [R1+0x10] ;  /* 0x0000100001c47983 */ /* 0x000ea80000300800 */
[----:B------:R1:W-:Y:S04]  /*29080*/  STL.64 [R1+0xe50], R72 ;  /* 0x000e504801007387 */ /* 0x0003e80000100a00 */
[----:B------:R1:W-:Y:S04]  /*29090*/  STL.64 [R1+0xe58], R74 ;  /* 0x000e584a01007387 */ /* 0x0003e80000100a00 */
        /* <DEDUP_REMOVED lines=37> */
[----:B-1----:R-:W4:Y:S04]  /*292f0*/  LDL.LU R76, [R1+0x410] ;  /* 0x00041000014c7983 */ /* 0x002f280000300800 */
        /* <DEDUP_REMOVED lines=43> */
[----:B------:R-:W4:Y:S04]  /*295b0*/  LDL.LU R232, [R1] ;  /* 0x0000000001e87983 */ /* 0x000f280000300800 */
[----:B------:R-:W4:Y:S04]  /*295c0*/  LDL.LU R233, [R1+0x4] ;  /* 0x0000040001e97983 */ /* 0x000f280000300800 */
[----:B------:R-:W4:Y:S04]  /*295d0*/  LDL.LU R234, [R1+0x8] ;  /* 0x0000080001ea7983 */ /* 0x000f280000300800 */
[----:B------:R-:W4:Y:S01]  /*295e0*/  LDL.LU R235, [R1+0xc] ;  /* 0x00000c0001eb7983 */ /* 0x000f220000300800 */
[C---:B--2---:R-:W-:Y:S08]  /*295f0*/  HMMA.1688.F32.TF32 R244, R236.reuse, R10, R244 ;  /* 0x0000000aecf4723c */ /* 0x044ff000000810f4 */
[----:B---3--:R-:W-:Y:S08]  /*29600*/  HMMA.1688.F32.TF32 R124, R236, R62, R124 ;  /* 0x0000003eec7c723c */ /* 0x008ff0000008107c */
[C---:B----4-:R-:W-:Y:S08]  /*29610*/  HMMA.1688.F32.TF32 R76, R240.reuse, R18, R76 ;  /* 0x00000012f04c723c */ /* 0x050ff0000008104c */
        /* <DEDUP_REMOVED lines=8> */
[----:B-1----:R-:W2:Y:S04]  /*296a0*/  LDL.LU.64 R94, [R1+0x2ce0] ;  /* 0x002ce000015e7983 */ /* 0x002ea80000300a00 */
[----:B------:R-:W2:Y:S01]  /*296b0*/  LDL.LU.64 R92, [R1+0x2cd8] ;  /* 0x002cd800015c7983 */ /* 0x000ea20000300a00 */
[----:B------:R-:W-:Y:S03]  /*296c0*/  HMMA.1688.F32.TF32 R240, R240, R14, R72 ;  /* 0x0000000ef0f0723c */ /* 0x000fe60000081048 */
[----:B------:R-:W-:Y:S04]  /*296d0*/  STL.64 [R1+0xe00], R88 ;  /* 0x000e005801007387 */ /* 0x000fe80000100a00 */
[----:B------:R1:W-:Y:S01]  /*296e0*/  STL.64 [R1+0xe08], R90 ;  /* 0x000e085a01007387 */ /* 0x0003e20000100a00 */
[C---:B------:R-:W-:Y:S03]  /*296f0*/  HMMA.1688.F32.TF32 R68, R236.reuse, R66, R68 ;  /* 0x00000042ec44723c */ /* 0x040fe60000081044 */
[----:B-1----:R-:W3:Y:S04]  /*29700*/  LDL.LU.64 R90, [R1+0x2cd0] ;  /* 0x002cd000015a7983 */ /* 0x002ee80000300a00 */
[----:B------:R-:W3:Y:S04]  /*29710*/  LDL.LU.64 R88, [R1+0x2cc8] ;  /* 0x002cc80001587983 */ /* 0x000ee80000300a00 */
[----:B------:R1:W-:Y:S04]  /*29720*/  STL.64 [R1+0xdd0], R192 ;  /* 0x000dd0c001007387 */ /* 0x0003e80000100a00 */
[----:B------:R4:W-:Y:S04]  /*29730*/  STL.64 [R1+0xdd8], R194 ;  /* 0x000dd8c201007387 */ /* 0x0009e80000100a00 */
[----:B-1----:R-:W2:Y:S04]  /*29740*/  LDL.LU R192, [R1+0xd0] ;  /* 0x0000d00001c07983 */ /* 0x002ea80000300800 */
[----:B------:R-:W2:Y:S04]  /*29750*/  LDL.LU R193, [R1+0xd4] ;  /* 0x0000d40001c17983 */ /* 0x000ea80000300800 */
[----:B----4-:R-:W2:Y:S04]  /*29760*/  LDL.LU R194, [R1+0xd8] ;  /* 0x0000d80001c27983 */ /* 0x010ea80000300800 */
[----:B------:R-:W2:Y:S04]  /*29770*/  LDL.LU R195, [R1+0xdc] ;  /* 0x0000dc0001c37983 */ /* 0x000ea80000300800 */
[----:B------:R-:W-:Y:S04]  /*29780*/  STL.64 [R1+0xdb0], R84 ;  /* 0x000db05401007387 */ /* 0x000fe80000100a00 */
[----:B------:R1:W-:Y:S01]  /*29790*/  STL.64 [R1+0xdb8], R86 ;  /* 0x000db85601007387 */ /* 0x0003e20000100a00 */
[C---:B------:R-:W-:Y:S03]  /*297a0*/  HMMA.1688.F32.TF32 R248, R236.reuse, R6, R248 ;  /* 0x00000006ecf8723c */ /* 0x040fe600000810f8 */
[----:B-1----:R-:W4:Y:S04]  /*297b0*/  LDL.LU.64 R86, [R1+0x2cc0] ;  /* 0x002cc00001567983 */ /* 0x002f280000300a00 */
[----:B------:R-:W4:Y:S04]  /*297c0*/  LDL.LU.64 R84, [R1+0x2cb8] ;  /* 0x002cb80001547983 */ /* 0x000f280000300a00 */
[----:B------:R-:W-:Y:S04]  /*297d0*/  STL.64 [R1+0xda0], R80 ;  /* 0x000da05001007387 */ /* 0x000fe80000100a00 */
[----:B------:R1:W-:Y:S04]  /*297e0*/  STL.64 [R1+0xda8], R82 ;  /* 0x000da85201007387 */ /* 0x0003e80000100a00 */
[----:B-1----:R-:W2:Y:S04]  /*297f0*/  LDL.LU.64 R82, [R1+0x2cb0] ;  /* 0x002cb00001527983 */ /* 0x002ea80000300a00 */
[----:B------:R-:W2:Y:S04]  /*29800*/  LDL.LU.64 R80, [R1+0x2ca8] ;  /* 0x002ca80001507983 */ /* 0x000ea80000300a00 */
[----:B------:R-:W-:Y:S04]  /*29810*/  STL.64 [R1+0xd90], R76 ;  /* 0x000d904c01007387 */ /* 0x000fe80000100a00 */
[----:B------:R1:W-:Y:S04]  /*29820*/  STL.64 [R1+0xd98], R78 ;  /* 0x000d984e01007387 */ /* 0x0003e80000100a00 */
[----:B-1----:R-:W2:Y:S04]  /*29830*/  LDL.LU.64 R78, [R1+0x2ca0] ;  /* 0x002ca000014e7983 */ /* 0x002ea80000300a00 */
[----:B------:R-:W2:Y:S04]  /*29840*/  LDL.LU.64 R76, [R1+0x2c98] ;  /* 0x002c9800014c7983 */ /* 0x000ea80000300a00 */
[----:B------:R-:W2:Y:S04]  /*29850*/  LDL.LU.64 R74, [R1+0x2c90] ;  /* 0x002c9000014a7983 */ /* 0x000ea80000300a00 */
[----:B------:R-:W2:Y:S04]  /*29860*/  LDL.LU.64 R72, [R1+0x2c88] ;  /* 0x002c880001487983 */ /* 0x000ea80000300a00 */
[----:B------:R-:W-:Y:S04]  /*29870*/  STL.64 [R1+0xd80], R240 ;  /* 0x000d80f001007387 */ /* 0x000fe80000100a00 */
[----:B------:R-:W-:Y:S04]  /*29880*/  STL.64 [R1+0xd88], R242 ;  /* 0x000d88f201007387 */ /* 0x000fe80000100a00 */
        /* <DEDUP_REMOVED lines=20> */
[----:B-1----:R-:W4:Y:S04]  /*299d0*/  LDL.LU.64 R250, [R1+0x2c50] ;  /* 0x002c500001fa7983 */ /* 0x002f280000300a00 */
[----:B------:R-:W4:Y:S01]  /*299e0*/  LDL.LU.64 R248, [R1+0x2c48] ;  /* 0x002c480001f87983 */ /* 0x000f220000300a00 */
        /* <DEDUP_REMOVED lines=8> */
[----:B------:R-:W4:Y:S03]  /*29a70*/  LDL R52, [R1+0x6f0] ;  /* 0x0006f00001347983 */ /* 0x000f260000100800 */
[C---:B------:R-:W-:Y:S01]  /*29a80*/  HMMA.1688.F32.TF32 R196, R236.reuse, R26, R196 ;  /* 0x0000001aecc4723c */ /* 0x040fe200000810c4 */
[----:B------:R-:W-:Y:S04]  /*29a90*/  STL.64 [R1+0x1120], R224 ;  /* 0x001120e001007387 */ /* 0x000fe80000100a00 */
[----:B------:R-:W-:Y:S04]  /*29aa0*/  STL.64 [R1+0x1128], R226 ;  /* 0x001128e201007387 */ /* 0x000fe80000100a00 */
[----:B------:R-:W-:Y:S04]  /*29ab0*/  STL.64 [R1+0x1110], R220 ;  /* 0x001110dc01007387 */ /* 0x000fe80000100a00 */
[----:B------:R-:W-:Y:S04]  /*29ac0*/  STL.64 [R1+0x1118], R222 ;  /* 0x001118de01007387 */ /* 0x000fe80000100a00 */
[----:B------:R-:W4:Y:S04]  /*29ad0*/  LDL R53, [R1+0x6f4] ;  /* 0x0006f40001357983 */ /* 0x000f280000100800 */
        /* <DEDUP_REMOVED lines=9> */
[----:B------:R-:W-:Y:S01]  /*29b70*/  STL.64 [R1+0x10c8], R202 ;  /* 0x0010c8ca01007387 */ /* 0x000fe20000100a00 */
[----:B-1----:R-:W-:Y:S03]  /*29b80*/  HMMA.1688.F32.TF32 R204, R236, R22, R232 ;  /* 0x00000016eccc723c */ /* 0x002fe600000810e8 */
[----:B------:R-:W-:Y:S04]  /*29b90*/  STL.64 [R1+0x10b0], R196 ;  /* 0x0010b0c401007387 */ /* 0x000fe80000100a00 */
[----:B------:R3:W-:Y:S11]  /*29ba0*/  STL.64 [R1+0x10b8], R198 ;  /* 0x0010b8c601007387 */ /* 0x0007f60000100a00 */
[----:B------:R-:W-:Y:S05]  /*29bb0*/  @!UPT UIADD3 URZ, URZ, URZ, URZ ;  /* 0x0000003f3f3ff290 */ /* 0x000fea000fffe03f */
[----:B------:R-:W-:Y:S04]  /*29bc0*/  STL.64 [R1+0x10a0], R204 ;  /* 0x0010a0cc01007387 */ /* 0x000fe80000100a00 */
[----:B------:R-:W-:Y:S01]  /*29bd0*/  STL.64 [R1+0x10a8], R206 ;  /* 0x0010a8ce01007387 */ /* 0x000fe20000100a00 */
[----:B--2---:R-:W-:Y:S08]  /*29be0*/  HMMA.1688.F32.TF32 R72, R240, R6, R72 ;  /* 0x00000006f048723c */ /* 0x004ff00000081048 */
[C---:B---3--:R-:W-:Y:S08]  /*29bf0*/  HMMA.1688.F32.TF32 R196, R236.reuse, R14, R244 ;  /* 0x0000000eecc4723c */ /* 0x048ff000000810f4 */
[----:B----4-:R-:W-:Y:S01]  /*29c00*/  HMMA.1688.F32.TF32 R200, R236, R18, R248 ;  /* 0x00000012ecc8723c */ /* 0x010fe200000810f8 */
[----:B------:R-:W-:Y:S04]  /*29c10*/  LDS R236, [R65+0x2380] ;  /* 0x0023800041ec7984 */ /* 0x000fe80000000800 */
[----:B------:R-:W-:Y:S04]  /*29c20*/  LDS R238, [R65+0x3380] ;  /* 0x0033800041ee7984 */ /* 0x000fe80000000800 */
[----:B------:R-:W-:Y:S04]  /*29c30*/  LDS R237, [R252+0x2380] ;  /* 0x00238000fced7984 */ /* 0x000fe80000000800 */
[----:B------:R-:W1:Y:S10]  /*29c40*/  LDS R239, [R252+0x3380] ;  /* 0x00338000fcef7984 */ /* 0x000e740000000800 */
[----:B------:R-:W-:Y:S04]  /*29c50*/  STL.64 [R1+0x1090], R200 ;  /* 0x001090c801007387 */ /* 0x000fe80000100a00 */
[----:B------:R-:W-:Y:S04]  /*29c60*/  STL.64 [R1+0x1098], R202 ;  /* 0x001098ca01007387 */ /* 0x000fe80000100a00 */
[----:B------:R-:W-:Y:S04]  /*29c70*/  STL.64 [R1+0x1070], R196 ;  /* 0x001070c401007387 */ /* 0x000fe80000100a00 */
[----:B------:R2:W-:Y:S02]  /*29c80*/  STL.64 [R1+0x1078], R198 ;  /* 0x001078c601007387 */ /* 0x0005e40000100a00 */
[C---:B--2---:R-:W-:Y:S08]  /*29c90*/  HMMA.1688.F32.TF32 R196, R240.reuse, R66, R192 ;  /* 0x00000042f0c4723c */ /* 0x044ff000000810c0 */
[C---:B------:R-:W-:Y:S08]  /*29ca0*/  HMMA.1688.F32.TF32 R192, R240.reuse, R62, R124 ;  /* 0x0000003ef0c0723c */ /* 0x040ff0000008107c */
[C---:B------:R-:W-:Y:S07]  /*29cb0*/  HMMA.1688.F32.TF32 R124, R240.reuse, R10, R68 ;  /* 0x0000000af07c723c */ /* 0x040fee0000081044 */
        /* <DEDUP_REMOVED lines=9> */
[----:B------:R2:W-:Y:S02]  /*29d50*/  STL.64 [R1+0x1348], R74 ;  /* 0x0013484a01007387 */ /* 0x0005e40000100a00 */
[C---:B--2---:R-:W-:Y:S02]  /*29d60*/  HMMA.1688.F32.TF32 R72, R240.reuse, R50, R84 ;  /* 0x00000032f048723c */ /* 0x044fe40000081054 */
[----:B------:R-:W-:Y:S04]  /*29d70*/  STL.64 [R1+0x1330], R68 ;  /* 0x0013304401007387 */ /* 0x000fe80000100a00 */
[----:B------:R2:W-:Y:S04]  /*29d80*/  STL.64 [R1+0x1338], R70 ;  /* 0x0013384601007387 */ /* 0x0005e80000100a00 */
[----:B------:R-:W-:Y:S04]  /*29d90*/  STL.64 [R1+0x1320], R76 ;  /* 0x0013204c01007387 */ /* 0x000fe80000100a00 */
[----:B------:R3:W-:Y:S01]  /*29da0*/  STL.64 [R1+0x1328], R78 ;  /* 0x0013284e01007387 */ /* 0x0007e20000100a00 */
[C---:B--2---:R-:W-:Y:S08]  /*29db0*/  HMMA.1688.F32.TF32 R68, R240.reuse, R46, R88 ;  /* 0x0000002ef044723c */ /* 0x044ff00000081058 */
[----:B------:R-:W-:Y:S01]  /*29dc0*/  STL.64 [R1+0x1310], R72 ;  /* 0x0013104801007387 */ /* 0x000fe20000100a00 */
[C---:B---3--:R-:W-:Y:S03]  /*29dd0*/  HMMA.1688.F32.TF32 R76, R240.reuse, R42, R92 ;  /* 0x0000002af04c723c */ /* 0x048fe6000008105c */
[----:B------:R2:W-:Y:S05]  /*29de0*/  STL.64 [R1+0x1318], R74 ;  /* 0x0013184a01007387 */ /* 0x0005ea0000100a00 */
[C---:B--2---:R-:W-:Y:S06]  /*29df0*/  HMMA.1688.F32.TF32 R72, R240.reuse, R38, R96 ;  /* 0x00000026f048723c */ /* 0x044fec0000081060 */
[----:B------:R-:W-:Y:S04]  /*29e00*/  STL.64 [R1+0x1300], R68 ;  /* 0x0013004401007387 */ /* 0x000fe80000100a00 */
[----:B------:R2:W-:Y:S05]  /*29e10*/  STL.64 [R1+0x1308], R70 ;  /* 0x0013084601007387 */ /* 0x0005ea0000100a00 */
[----:B------:R-:W-:Y:S04]  /*29e20*/  STL.64 [R1+0x12f0], R76 ;  /* 0x0012f04c01007387 */ /* 0x000fe80000100a00 */
[----:B------:R3:W-:Y:S01]  /*29e30*/  STL.64 [R1+0x12f8], R78 ;  /* 0x0012f84e01007387 */ /* 0x0007e20000100a00 */
[C---:B--2---:R-:W-:Y:S03]  /*29e40*/  HMMA.1688.F32.TF32 R68, R240.reuse, R34, R100 ;  /* 0x00000022f044723c */ /* 0x044fe60000081064 */
[----:B------:R-:W-:Y:S05]  /*29e50*/  STL.64 [R1+0x12e0], R72 ;  /* 0x0012e04801007387 */ /* 0x000fea0000100a00 */
[C---:B---3--:R-:W-:Y:S01]  /*29e60*/  HMMA.1688.F32.TF32 R76, R240.reuse, R30, R104 ;  /* 0x0000001ef04c723c */ /* 0x048fe20000081068 */
[----:B------:R2:W-:Y:S07]  /*29e70*/  STL.64 [R1+0x12e8], R74 ;  /* 0x0012e84a01007387 */ /* 0x0005ee0000100a00 */
[C---:B--2---:R-:W-:Y:S07]  /*29e80*/  HMMA.1688.F32.TF32 R72, R240.reuse, R26, R108 ;  /* 0x0000001af048723c */ /* 0x044fee000008106c */
[----:B------:R-:W-:Y:S04]  /*29e90*/  STL.64 [R1+0x12d0], R68 ;  /* 0x0012d04401007387 */ /* 0x000fe80000100a00 */
[----:B------:R2:W-:Y:S04]  /*29ea0*/  STL.64 [R1+0x12d8], R70 ;  /* 0x0012d84601007387 */ /* 0x0005e80000100a00 */
[----:B------:R-:W-:Y:S04]  /*29eb0*/  STL.64 [R1+0x12c0], R76 ;  /* 0x0012c04c01007387 */ /* 0x000fe80000100a00 */
[----:B------:R3:W-:Y:S01]  /*29ec0*/  STL.64 [R1+0x12c8], R78 ;  /* 0x0012c84e01007387 */ /* 0x0007e20000100a00 */
[C---:B--2---:R-:W-:Y:S03]  /*29ed0*/  HMMA.1688.F32.TF32 R68, R240.reuse, R22, R112 ;  /* 0x00000016f044723c */ /* 0x044fe60000081070 */
[----:B------:R-:W-:Y:S05]  /*29ee0*/  STL.64 [R1+0x12b0], R72 ;  /* 0x0012b04801007387 */ /* 0x000fea0000100a00 */
[C---:B---3--:R-:W-:Y:S01]  /*29ef0*/  HMMA.1688.F32.TF32 R76, R240.reuse, R18, R116 ;  /* 0x00000012f04c723c */ /* 0x048fe20000081074 */
[----:B------:R2:W-:Y:S07]  /*29f00*/  STL.64 [R1+0x12b8], R74 ;  /* 0x0012b84a01007387 */ /* 0x0005ee0000100a00 */
[----:B--2---:R-:W-:Y:S07]  /*29f10*/  HMMA.1688.F32.TF32 R72, R240, R14, R120 ;  /* 0x0000000ef048723c */ /* 0x004fee0000081078 */
[----:B------:R-:W-:Y:S04]  /*29f20*/  STL.64 [R1+0x12a0], R68 ;  /* 0x0012a04401007387 */ /* 0x000fe80000100a00 */
[----:B------:R-:W-:Y:S04]  /*29f30*/  STL.64 [R1+0x12a8], R70 ;  /* 0x0012a84601007387 */ /* 0x000fe80000100a00 */
[----:B------:R-:W-:Y:S04]  /*29f40*/  STL.64 [R1+0x1290], R76 ;  /* 0x0012904c01007387 */ /* 0x000fe80000100a00 */
[----:B------:R2:W-:Y:S01]  /*29f50*/  STL.64 [R1+0x1298], R78 ;  /* 0x0012984e01007387 */ /* 0x0005e20000100a00 */
[C---:B-1----:R-:W-:Y:S03]  /*29f60*/  HMMA.1688.F32.TF32 R80, R236.reuse, R10, R132 ;  /* 0x0000000aec50723c */ /* 0x042fe60000081084 */
[----:B------:R-:W-:Y:S04]  /*29f70*/  LDS R68, [R52+0x2000] ;  /* 0x0020000034447984 */ /* 0x000fe80000000800 */
[----:B------:R-:W-:Y:S04]  /*29f80*/  LDS R70, [R52+0x3000] ;  /* 0x0030000034467984 */ /* 0x000fe80000000800 */
[----:B------:R-:W-:Y:S01]  /*29f90*/  STL.64 [R1+0x1270], R72 ;  /* 0x0012704801007387 */ /* 0x000fe20000100a00 */
[C---:B--2---:R-:W-:Y:S03]  /*29fa0*/  HMMA.1688.F32.TF32 R76, R236.reuse, R66, R188 ;  /* 0x00000042ec4c723c */ /* 0x044fe600000810bc */
[----:B------:R1:W-:Y:S04]  /*29fb0*/  STL.64 [R1+0x1278], R74 ;  /* 0x0012784a01007387 */ /* 0x0003e80000100a00 */
[----:B------:R-:W-:Y:S04]  /*29fc0*/  LDS R69, [R53+0x2000] ;  /* 0x0020000035457984 */ /* 0x000fe80000000800 */
[----:B------:R-:W2:Y:S01]  /*29fd0*/  LDS R71, [R53+0x3000] ;  /* 0x0030000035477984 */ /* 0x000ea20000000800 */
[C---:B-1----:R-:W-:Y:S03]  /*29fe0*/  HMMA.1688.F32.TF32 R72, R236.reuse, R62, R128 ;  /* 0x0000003eec48723c */ /* 0x042fe60000081080 */
[----:B------:R-:W-:Y:S04]  /*29ff0*/  LDS R132, [R52+0x2080] ;  /* 0x0020800034847984 */ /* 0x000fe80000000800 */
[----:B------:R-:W-:Y:S04]  /*2a000*/  LDS R134, [R52+0x3080] ;  /* 0x0030800034867984 */ /* 0x000fe80000000800 */
[----:B------:R-:W-:Y:S04]  /*2a010*/  STL.64 [R1+0x1560], R76 ;  /* 0x0015604c01007387 */ /* 0x000fe80000100a00 */
[----:B------:R1:W-:Y:S04]  /*2a020*/  STL.64 [R1+0x1568], R78 ;  /* 0x0015684e01007387 */ /* 0x0003e80000100a00 */
[----:B------:R-:W-:Y:S04]  /*2a030*/  LDS R133, [R53+0x2080] ;  /* 0x0020800035857984 */ /* 0x000fe80000000800 */
[----:B------:R-:W3:Y:S01]  /*2a040*/  LDS R135, [R53+0x3080] ;  /* 0x0030800035877984 */ /* 0x000ee20000000800 */
[C---:B-1----:R-:W-:Y:S03]  /*2a050*/  HMMA.1688.F32.TF32 R76, R236.reuse, R6, R136 ;  /* 0x00000006ec4c723c */ /* 0x042fe60000081088 */
[----:B------:R-:W-:Y:S04]  /*2a060*/  STL.64 [R1+0x1550], R72 ;  /* 0x0015504801007387 */ /* 0x000fe80000100a00 */
[----:B------:R1:W-:Y:S02]  /*2a070*/  STL.64 [R1+0x1558], R74 ;  /* 0x0015584a01007387 */ /* 0x0003e40000100a00 */
[C---:B-1----:R-:W-:Y:S02]  /*2a080*/  HMMA.1688.F32.TF32 R72, R236.reuse, R58, R140 ;  /* 0x0000003aec48723c */ /* 0x042fe4000008108c */
[----:B------:R-:W-:Y:S04]  /*2a090*/  STL.64 [R1+0x1540], R80 ;  /* 0x0015405001007387 */ /* 0x000fe80000100a00 */
[----:B------:R1:W-:Y:S08]  /*2a0a0*/  STL.64 [R1+0x1548], R82 ;  /* 0x0015485201007387 */ /* 0x0003f00000100a00 */
[----:B------:R-:W-:Y:S04]  /*2a0b0*/  STL.64 [R1+0x1530], R76 ;  /* 0x0015304c01007387 */ /* 0x000fe80000100a00 */
[----:B------:R4:W-:Y:S01]  /*2a0c0*/  STL.64 [R1+0x1538], R78 ;  /* 0x0015384e01007387 */ /* 0x0009e20000100a00 */
[C---:B-1----:R-:W-:Y:S04]  /*2a0d0*/  HMMA.1688.F32.TF32 R80, R236.reuse, R54, R144 ;  /* 0x00000036ec50723c */ /* 0x042fe80000081090 */
[----:B------:R-:W-:Y:S04]  /*2a0e0*/  STL.64 [R1+0x1520], R72 ;  /* 0x0015204801007387 */ /* 0x000fe80000100a00 */
[C---:B----4-:R-:W-:Y:S01]  /*2a0f0*/  HMMA.1688.F32.TF32 R76, R236.reuse, R50, R148 ;  /* 0x00000032ec4c723c */ /* 0x050fe20000081094 */
[----:B------:R1:W-:Y:S07]  /*2a100*/  STL.64 [R1+0x1528], R74 ;  /* 0x0015284a01007387 */ /* 0x0003ee0000100a00 */
[C---:B-1----:R-:W-:Y:S07]  /*2a110*/  HMMA.1688.F32.TF32 R72, R236.reuse, R46, R152 ;  /* 0x0000002eec48723c */ /* 0x042fee0000081098 */
[----:B------:R-:W-:Y:S04]  /*2a120*/  STL.64 [R1+0x1510], R80 ;  /* 0x0015105001007387 */ /* 0x000fe80000100a00 */
[----:B------:R-:W-:Y:S04]  /*2a130*/  STL.64 [R1+0x1518], R82 ;  /* 0x0015185201007387 */ /* 0x000fe80000100a00 */
[----:B------:R-:W2:Y:S04]  /*2a140*/  LDL.LU R200, [R1+0x1430] ;  /* 0x0014300001c87983 */ /* 0x000ea80000300800 */
[----:B------:R-:W-:Y:S04]  /*2a150*/  STL.64 [R1+0x1500], R76 ;  /* 0x0015004c01007387 */ /* 0x000fe80000100a00 */
[----:B------:R1:W-:Y:S04]  /*2a160*/  STL.64 [R1+0x1508], R78 ;  /* 0x0015084e01007387 */ /* 0x0003e80000100a00 */
[----:B------:R-:W-:Y:S04]  /*2a170*/  STL.64 [R1+0x14f0], R72 ;  /* 0x0014f04801007387 */ /* 0x000fe80000100a00 */
[----:B------:R4:W-:Y:S04]  /*2a180*/  STL.64 [R1+0x14f8], R74 ;  /* 0x0014f84a01007387 */ /* 0x0009e80000100a00 */
        /* <DEDUP_REMOVED lines=26> */
[----:B------:R-:W3:Y:S01]  /*2a330*/  LDL.LU R195, [R1+0x140c] ;  /* 0x00140c0001c37983 */ /* 0x000ee20000300800 */
[C---:B-1----:R-:W-:Y:S08]  /*2a340*/  HMMA.1688.F32.TF32 R76, R236.reuse, R42, R156 ;  /* 0x0000002aec4c723c */ /* 0x042ff0000008109c */
[C---:B----4-:R-:W-:Y:S08]  /*2a350*/  HMMA.1688.F32.TF32 R72, R236.reuse, R38, R160 ;  /* 0x00000026ec48723c */ /* 0x050ff000000810a0 */
[C---:B------:R-:W-:Y:S07]  /*2a360*/  HMMA.1688.F32.TF32 R80, R236.reuse, R34, R164 ;  /* 0x00000022ec50723c */ /* 0x040fee00000810a4 */
[----:B------:R-:W-:Y:S04]  /*2a370*/  STL.64 [R1+0x14e0], R76 ;  /* 0x0014e04c01007387 */ /* 0x000fe80000100a00 */
[----:B------:R1:W-:Y:S04]  /*2a380*/  STL.64 [R1+0x14e8], R78 ;  /* 0x0014e84e01007387 */ /* 0x0003e80000100a00 */
[----:B------:R-:W-:Y:S04]  /*2a390*/  STL.64 [R1+0x14d0], R72 ;  /* 0x0014d04801007387 */ /* 0x000fe80000100a00 */
[----:B------:R4:W-:Y:S01]  /*2a3a0*/  STL.64 [R1+0x14d8], R74 ;  /* 0x0014d84a01007387 */ /* 0x0009e20000100a00 */
[C---:B-1----:R-:W-:Y:S08]  /*2a3b0*/  HMMA.1688.F32.TF32 R76, R236.reuse, R30, R168 ;  /* 0x0000001eec4c723c */ /* 0x042ff000000810a8 */
[C---:B----4-:R-:W-:Y:S01]  /*2a3c0*/  HMMA.1688.F32.TF32 R72, R236.reuse, R26, R172 ;  /* 0x0000001aec48723c */ /* 0x050fe200000810ac */
        /* <DEDUP_REMOVED lines=8> */
[----:B----4-:R-:W-:Y:S03]  /*2a450*/  HMMA.1688.F32.TF32 R72, R236, R14, R184 ;  /* 0x0000000eec48723c */ /* 0x010fe600000810b8 */
[----:B------:R-:W-:Y:S04]  /*2a460*/  STL.64 [R1+0x1490], R80 ;  /* 0x0014905001007387 */ /* 0x000fe80000100a00 */
[----:B------:R-:W-:Y:S08]  /*2a470*/  STL.64 [R1+0x1498], R82 ;  /* 0x0014985201007387 */ /* 0x000ff00000100a00 */
[----:B------:R-:W-:Y:S04]  /*2a480*/  STL.64 [R1+0x1480], R76 ;  /* 0x0014804c01007387 */ /* 0x000fe80000100a00 */
[----:B------:R-:W-:Y:S04]  /*2a490*/  STL.64 [R1+0x1488], R78 ;  /* 0x0014884e01007387 */ /* 0x000fe80000100a00 */
[----:B------:R-:W-:Y:S04]  /*2a4a0*/  STL.64 [R1+0x1470], R72 ;  /* 0x0014704801007387 */ /* 0x000fe80000100a00 */
[----:B------:R3:W-:Y:S01]  /*2a4b0*/  STL.64 [R1+0x1478], R74 ;  /* 0x0014784a01007387 */ /* 0x0007e20000100a00 */
[C---:B--2---:R-:W-:Y:S08]  /*2a4c0*/  HMMA.1688.F32.TF32 R84, R68.reuse, R6, R200 ;  /* 0x000000064454723c */ /* 0x044ff000000810c8 */
[C---:B---3--:R-:W-:Y:S08]  /*2a4d0*/  HMMA.1688.F32.TF32 R72, R68.reuse, R66, R212 ;  /* 0x000000424448723c */ /* 0x048ff000000810d4 */
[C---:B------:R-:W-:Y:S08]  /*2a4e0*/  HMMA.1688.F32.TF32 R76, R68.reuse, R62, R208 ;  /* 0x0000003e444c723c */ /* 0x040ff000000810d0 */
[C---:B------:R-:W-:Y:S07]  /*2a4f0*/  HMMA.1688.F32.TF32 R80, R68.reuse, R10, R204 ;  /* 0x0000000a4450723c */ /* 0x040fee00000810cc */
[----:B------:R-:W-:Y:S01]  /*2a500*/  STL.64 [R1+0x2ab8], R74 ;  /* 0x002ab84a01007387 */ /* 0x000fe20000100a00 */
[C---:B------:R-:W-:Y:S03]  /*2a510*/  HMMA.1688.F32.TF32 R88, R68.reuse, R58, R196 ;  /* 0x0000003a4458723c */ /* 0x040fe600000810c4 */
[----:B------:R1:W-:Y:S05]  /*2a520*/  STL.64 [R1+0x2ab0], R72 ;  /* 0x002ab04801007387 */ /* 0x0003ea0000100a00 */
[C---:B------:R-:W-:Y:S01]  /*2a530*/  HMMA.1688.F32.TF32 R92, R68.reuse, R54, R232 ;  /* 0x00000036445c723c */ /* 0x040fe200000810e8 */
[----:B------:R-:W-:Y:S04]  /*2a540*/  STL.64 [R1+0x2b78], R78 ;  /* 0x002b784e01007387 */ /* 0x000fe80000100a00 */
[----:B------:R2:W-:Y:S04]  /*2a550*/  STL.64 [R1+0x2b70], R76 ;  /* 0x002b704c01007387 */ /* 0x0005e80000100a00 */
[----:B------:R-:W-:Y:S04]  /*2a560*/  STL.64 [R1+0x2b88], R82 ;  /* 0x002b885201007387 */ /* 0x000fe80000100a00 */
[----:B------:R-:W-:Y:S04]  /*2a570*/  STL.64 [R1+0x2b80], R80 ;  /* 0x002b805001007387 */ /* 0x000fe80000100a00 */
[----:B------:R-:W-:Y:S04]  /*2a580*/  STL.64 [R1+0x2b98], R86 ;  /* 0x002b985601007387 */ /* 0x000fe80000100a00 */
[----:B------:R3:W-:Y:S01]  /*2a590*/  STL.64 [R1+0x2b90], R84 ;  /* 0x002b905401007387 */ /* 0x0007e20000100a00 */
[----:B------:R-:W-:Y:S03]  /*2a5a0*/  HMMA.1688.F32.TF32 R96, R68, R50, R192 ;  /* 0x000000324460723c */ /* 0x000fe600000810c0 */
[----:B------:R-:W-:Y:S04]  /*2a5b0*/  STL.64 [R1+0x2ba8], R90 ;  /* 0x002ba85a01007387 */ /* 0x000fe80000100a00 */
[----:B------:R-:W-:Y:S04]  /*2a5c0*/  STL.64 [R1+0x2ba0], R88 ;  /* 0x002ba05801007387 */ /* 0x000fe80000100a00 */
[----:B------:R-:W-:Y:S04]  /*2a5d0*/  STL.64 [R1+0x2bb8], R94 ;  /* 0x002bb85e01007387 */ /* 0x000fe80000100a00 */
[----:B------:R-:W-:Y:S04]  /*2a5e0*/  STL.64 [R1+0x2bb0], R92 ;  /* 0x002bb05c01007387 */ /* 0x000fe80000100a00 */
        /* <DEDUP_REMOVED lines=59> */
[----:B---3--:R-:W-:Y:S08]  /*2a9a0*/  HMMA.1688.F32.TF32 R144, R132, R62, R200 ;  /* 0x0000003e8490723c */ /* 0x008ff000000810c8 */
[C---:B----4-:R-:W-:Y:S08]  /*2a9b0*/  HMMA.1688.F32.TF32 R120, R68.reuse, R26, R220 ;  /* 0x0000001a4478723c */ /* 0x050ff000000810dc */
[C---:B------:R-:W-:Y:S08]  /*2a9c0*/  HMMA.1688.F32.TF32 R104, R68.reuse, R42, R244 ;  /* 0x0000002a4468723c */ /* 0x040ff000000810f4 */
[C---:B------:R-:W-:Y:S08]  /*2a9d0*/  HMMA.1688.F32.TF32 R100, R68.reuse, R46, R124 ;  /* 0x0000002e4464723c */ /* 0x040ff0000008107c */
[C---:B------:R-:W-:Y:S08]  /*2a9e0*/  HMMA.1688.F32.TF32 R108, R68.reuse, R38, R248 ;  /* 0x00000026446c723c */ /* 0x040ff000000810f8 */
[C---:B------:R-:W-:Y:S07]  /*2a9f0*/  HMMA.1688.F32.TF32 R112, R68.reuse, R34, R228 ;  /* 0x000000224470723c */ /* 0x040fee00000810e4 */
        /* <DEDUP_REMOVED lines=13> */
[----:B------:R-:W-:Y:S08]  /*2aad0*/  HMMA.1688.F32.TF32 R248, R68, R14, R208 ;  /* 0x0000000e44f8723c */ /* 0x000ff000000810d0 */
[----:B------:R-:W-:Y:S01]  /*2aae0*/  HMMA.1688.F32.TF32 R152, R132, R6, R232 ;  /* 0x000000068498723c */ /* 0x000fe200000810e8 */
        /* <DEDUP_REMOVED lines=11> */
[----:B------:R-:W4:Y:S01]  /*2aba0*/  LDL.LU R203, [R1+0xfac] ;  /* 0x000fac0001cb7983 */ /* 0x000f220000300800 */
[C---:B------:R-:W-:Y:S03]  /*2abb0*/  HMMA.1688.F32.TF32 R128, R68.reuse, R18, R212 ;  /* 0x000000124480723c */ /* 0x040fe600000810d4 */
[----:B------:R-:W2:Y:S04]  /*2abc0*/  LDL.LU R208, [R1+0xfc0] ;  /* 0x000fc00001d07983 */ /* 0x000ea80000300800 */
[----:B------:R-:W2:Y:S04]  /*2abd0*/  LDL.LU R209, [R1+0xfc4] ;  /* 0x000fc40001d17983 */ /* 0x000ea80000300800 */
[----:B------:R-:W2:Y:S04]  /*2abe0*/  LDL.LU R210, [R1+0xfc8] ;  /* 0x000fc80001d27983 */ /* 0x000ea80000300800 */
[----:B------:R-:W2:Y:S01]  /*2abf0*/  LDL.LU R211, [R1+0xfcc] ;  /* 0x000fcc0001d37983 */ /* 0x000ea20000300800 */
[----:B------:R-:W-:Y:S03]  /*2ac00*/  HMMA.1688.F32.TF32 R124, R68, R22, R216 ;  /* 0x00000016447c723c */ /* 0x000fe600000810d8 */
        /* <DEDUP_REMOVED lines=84> */
[C---:B------:R-:W-:Y:S03]  /*2b150*/  HMMA.1688.F32.TF32 R140, R132.reuse, R66, R204 ;  /* 0x00000042848c723c */ /* 0x040fe600000810cc */
[----:B------:R-:W4:Y:S04]  /*2b160*/  LDL.LU R204, [R1+0xfb0] ;  /* 0x000fb00001cc7983 */ /* 0x000f280000300800 */
[----:B------:R-:W4:Y:S04]  /*2b170*/  LDL.LU R205, [R1+0xfb4] ;  /* 0x000fb40001cd7983 */ /* 0x000f280000300800 */
[----:B------:R-:W4:Y:S04]  /*2b180*/  LDL.LU R206, [R1+0xfb8] ;  /* 0x000fb80001ce7983 */ /* 0x000f280000300800 */
[----:B------:R-:W4:Y:S01]  /*2b190*/  LDL.LU R207, [R1+0xfbc] ;  /* 0x000fbc0001cf7983 */ /* 0x000f220000300800 */
[----:B------:R-:W-:Y:S03]  /*2b1a0*/  HMMA.1688.F32.TF32 R160, R132, R58, R192 ;  /* 0x0000003a84a0723c */ /* 0x000fe600000810c0 */
[----:B------:R-:W4:Y:S04]  /*2b1b0*/  LDL.LU R192, [R1+0xf30] ;  /* 0x000f300001c07983 */ /* 0x000f280000300800 */
[----:B------:R-:W4:Y:S04]  /*2b1c0*/  LDL.LU R193, [R1+0xf34] ;  /* 0x000f340001c17983 */ /* 0x000f280000300800 */
[----:B------:R-:W4:Y:S04]  /*2b1d0*/  LDL.LU R194, [R1+0xf38] ;  /* 0x000f380001c27983 */ /* 0x000f280000300800 */
[----:B------:R-:W4:Y:S04]  /*2b1e0*/  LDL.LU R195, [R1+0xf3c] ;  /* 0x000f3c0001c37983 */ /* 0x000f280000300800 */
[----:B------:R-:W-:Y:S04]  /*2b1f0*/  LDS R68, [R52+0x2100] ;  /* 0x0021000034447984 */ /* 0x000fe80000000800 */
[----:B------:R-:W-:Y:S04]  /*2b200*/  LDS R70, [R52+0x3100] ;  /* 0x0031000034467984 */ /* 0x000fe80000000800 */
[----:B------:R-:W-:Y:S04]  /*2b210*/  LDS R69, [R53+0x2100] ;  /* 0x0021000035457984 */ /* 0x000fe80000000800 */
[----:B------:R-:W2:Y:S02]  /*2b220*/  LDS R71, [R53+0x3100] ;  /* 0x0031000035477984 */ /* 0x000ea40000000800 */
[----:B--2---:R-:W-:Y:S08]  /*2b230*/  HMMA.1688.F32.TF32 R76, R68, R62, R76 ;  /* 0x0000003e444c723c */ /* 0x004ff0000008104c */
[----:B---3--:R-:W-:Y:S08]  /*2b240*/  HMMA.1688.F32.TF32 R84, R132, R18, R84 ;  /* 0x000000128454723c */ /* 0x008ff00000081054 */
[C---:B------:R-:W-:Y:S11]  /*2b250*/  HMMA.1688.F32.TF32 R72, R68.reuse, R10, R72 ;  /* 0x0000000a4448723c */ /* 0x040ff60000081048 */
[----:B------:R-:W-:Y:S04]  /*2b260*/  @!UPT UIADD3 URZ, URZ, URZ, URZ ;  /* 0x0000003f3f3ff290 */ /* 0x000fe8000fffe03f */
[----:B------:R-:W-:Y:S04]  /*2b270*/  STL.64 [R1+0x3a0], R84 ;  /* 0x0003a05401007387 */ /* 0x000fe80000100a00 */
[----:B------:R-:W-:Y:S01]  /*2b280*/  STL.64 [R1+0x3a8], R86 ;  /* 0x0003a85601007387 */ /* 0x000fe20000100a00 */
[C---:B----4-:R-:W-:Y:S11]  /*2b290*/  HMMA.1688.F32.TF32 R80, R68.reuse, R66, R80 ;  /* 0x000000424450723c */ /* 0x050ff60000081050 */
[----:B------:R-:W-:Y:S11]  /*2b2a0*/  @!UPT UIADD3 URZ, URZ, URZ, URZ ;  /* 0x0000003f3f3ff290 */ /* 0x000ff6000fffe03f */
[----:B------:R-:W-:Y:S01]  /*2b2b0*/  @!UPT UIADD3 URZ, URZ, URZ, URZ ;  /* 0x0000003f3f3ff290 */ /* 0x000fe2000fffe03f */
[----:B------:R-:W-:Y:S04]  /*2b2c0*/  STL.64 [R1+0x3c0], R80 ;  /* 0x0003c05001007387 */ /* 0x000fe80000100a00 */
[----:B------:R1:W-:Y:S04]  /*2b2d0*/  STL.64 [R1+0x3c8], R82 ;  /* 0x0003c85201007387 */ /* 0x0003e80000100a00 */
[----:B------:R-:W-:Y:S04]  /*2b2e0*/  STL.64 [R1+0x450], R76 ;  /* 0x0004504c01007387 */ /* 0x000fe80000100a00 */
[----:B------:R2:W-:Y:S01]  /*2b2f0*/  STL.64 [R1+0x458], R78 ;  /* 0x0004584e01007387 */ /* 0x0005e20000100a00 */
[C---:B-1----:R-:W-:Y:S03]  /*2b300*/  HMMA.1688.F32.TF32 R80, R68.reuse, R6, R156 ;  /* 0x000000064450723c */ /* 0x042fe6000008109c */
[----:B------:R-:W-:Y:S04]  /*2b310*/  STL.64 [R1+0x460], R72 ;  /* 0x0004604801007387 */ /* 0x000fe80000100a00 */
[----:B------:R1:W-:Y:S01]  /*2b320*/  STL.64 [R1+0x468], R74 ;  /* 0x0004684a01007387 */ /* 0x0003e20000100a00 */
[C---:B--2---:R-:W-:Y:S08]  /*2b330*/  HMMA.1688.F32.TF32 R76, R68.reuse, R58, R136 ;  /* 0x0000003a444c723c */ /* 0x044ff00000081088 */
[C---:B-1----:R-:W-:Y:S07]  /*2b340*/  HMMA.1688.F32.TF32 R72, R68.reuse, R54, R228 ;  /* 0x000000364448723c */ /* 0x042fee00000810e4 */
        /* <DEDUP_REMOVED lines=26> */
[C---:B-1----:R-:W-:Y:S08]  /*2b4f0*/  HMMA.1688.F32.TF32 R72, R68.reuse, R18, R232 ;  /* 0x000000124448723c */ /* 0x042ff000000810e8 */
[----:B------:R-:W-:Y:S01]  /*2b500*/  HMMA.1688.F32.TF32 R68, R68, R14, R192 ;  /* 0x0000000e4444723c */ /* 0x000fe200000810c0 */
[----:B------:R-:W-:Y:S04]  /*2b510*/  STL.64 [R1+0x560], R80 ;  /* 0x0005605001007387 */ /* 0x000fe80000100a00 */
[----:B------:R-:W-:Y:S04]  /*2b520*/  STL.64 [R1+0x568], R82 ;  /* 0x0005685201007387 */ /* 0x000fe80000100a00 */
[----:B------:R-:W-:Y:S04]  /*2b530*/  STL.64 [R1+0x570], R76 ;  /* 0x0005704c01007387 */ /* 0x000fe80000100a00 */
[----:B------:R-:W-:Y:S04]  /*2b540*/  STL.64 [R1+0x578], R78 ;  /* 0x0005784e01007387 */ /* 0x000fe80000100a00 */
[----:B------:R-:W2:Y:S04]  /*2b550*/  LDL.LU R192, [R1+0xa90] ;  /* 0x000a900001c07983 */ /* 0x000ea80000300800 */
[----:B------:R1:W-:Y:S04]  /*2b560*/  STL.64 [R1+0x590], R72 ;  /* 0x0005904801007387 */ /* 0x0003e80000100a00 */
[----:B------:R3:W-:Y:S04]  /*2b570*/  STL.64 [R1+0x598], R74 ;  /* 0x0005984a01007387 */ /* 0x0007e80000100a00 */
[----:B------:R-:W-:Y:S04]  /*2b580*/  STL.64 [R1+0x580], R68 ;  /* 0x0005804401007387 */ /* 0x000fe80000100a00 */
[----:B------:R-:W-:Y:S04]  /*2b590*/  STL.64 [R1+0x588], R70 ;  /* 0x0005884601007387 */ /* 0x000fe80000100a00 */
[----:B------:R-:W2:Y:S04]  /*2b5a0*/  LDL.LU R193, [R1+0xa94] ;  /* 0x000a940001c17983 */ /* 0x000ea80000300800 */
[----:B------:R-:W2:Y:S04]  /*2b5b0*/  LDL.LU R194, [R1+0xa98] ;  /* 0x000a980001c27983 */ /* 0x000ea80000300800 */
[----:B------:R-:W2:Y:S04]  /*2b5c0*/  LDL.LU R195, [R1+0xa9c] ;  /* 0x000a9c0001c37983 */ /* 0x000ea80000300800 */
        /* <DEDUP_REMOVED lines=34> */
[----:B---3--:R-:W2:Y:S04]  /*2b7f0*/  LDL.LU R74, [R1+0xdf8] ;  /* 0x000df800014a7983 */ /* 0x008ea80000300800 */
[----:B------:R-:W2:Y:S04]  /*2b800*/  LDL.LU R75, [R1+0xdfc] ;  /* 0x000dfc00014b7983 */ /* 0x000ea80000300800 */
[----:B------:R-:W3:Y:S04]  /*2b810*/  LDL.LU R76, [R1+0xe30] ;  /* 0x000e3000014c7983 */ /* 0x000ee80000300800 */
[----:B------:R-:W3:Y:S04]  /*2b820*/  LDL.LU R77, [R1+0xe34] ;  /* 0x000e3400014d7983 */ /* 0x000ee80000300800 */
[----:B------:R-:W3:Y:S04]  /*2b830*/  LDL.LU R78, [R1+0xe38] ;  /* 0x000e3800014e7983 */ /* 0x000ee80000300800 */
[----:B------:R-:W3:Y:S04]  /*2b840*/  LDL.LU R79, [R1+0xe3c] ;  /* 0x000e3c00014f7983 */ /* 0x000ee80000300800 */
        /* <DEDUP_REMOVED lines=61> */
[----:B------:R-:W-:Y:S04]  /*2bc20*/  LDS R68, [R52+0x2200] ;  /* 0x0022000034447984 */ /* 0x000fe80000000800 */
[----:B------:R-:W-:Y:S01]  /*2bc30*/  LDS R70, [R52+0x3200] ;  /* 0x0032000034467984 */ /* 0x000fe20000000800 */
[C---:B------:R-:W-:Y:S03]  /*2bc40*/  HMMA.1688.F32.TF32 R168, R132.reuse, R50, R168 ;  /* 0x0000003284a8723c */ /* 0x040fe600000810a8 */
[----:B------:R-:W-:Y:S04]  /*2bc50*/  LDS R69, [R53+0x2200] ;  /* 0x0022000035457984 */ /* 0x000fe80000000800 */
[----:B------:R-:W-:Y:S01]  /*2bc60*/  LDS R71, [R53+0x3200] ;  /* 0x0032000035477984 */ /* 0x000fe20000000800 */
[C---:B------:R-:W-:Y:S08]  /*2bc70*/  HMMA.1688.F32.TF32 R172, R132.reuse, R46, R172 ;  /* 0x0000002e84ac723c */ /* 0x040ff000000810ac */
[C---:B------:R-:W-:Y:S08]  /*2bc80*/  HMMA.1688.F32.TF32 R176, R132.reuse, R42, R176 ;  /* 0x0000002a84b0723c */ /* 0x040ff000000810b0 */
[C---:B------:R-:W-:Y:S08]  /*2bc90*/  HMMA.1688.F32.TF32 R180, R132.reuse, R38, R180 ;  /* 0x0000002684b4723c */ /* 0x040ff000000810b4 */
[C---:B------:R-:W-:Y:S08]  /*2bca0*/  HMMA.1688.F32.TF32 R184, R132.reuse, R34, R184 ;  /* 0x0000002284b8723c */ /* 0x040ff000000810b8 */
[C---:B------:R-:W-:Y:S08]  /*2bcb0*/  HMMA.1688.F32.TF32 R188, R132.reuse, R30, R188 ;  /* 0x0000001e84bc723c */ /* 0x040ff000000810bc */
[C---:B------:R-:W-:Y:S08]  /*2bcc0*/  HMMA.1688.F32.TF32 R236, R132.reuse, R26, R236 ;  /* 0x0000001a84ec723c */ /* 0x040ff000000810ec */
[C---:B------:R-:W-:Y:S08]  /*2bcd0*/  HMMA.1688.F32.TF32 R240, R132.reuse, R22, R240 ;  /* 0x0000001684f0723c */ /* 0x040ff000000810f0 */
[----:B------:R-:W-:Y:S01]  /*2bce0*/  HMMA.1688.F32.TF32 R244, R132, R14, R244 ;  /* 0x0000000e84f4723c */ /* 0x000fe200000810f4 */
[----:B------:R-:W-:Y:S04]  /*2bcf0*/  LDS R132, [R52+0x2180] ;  /* 0x0021800034847984 */ /* 0x000fe80000000800 */
[----:B------:R-:W-:Y:S04]  /*2bd00*/  LDS R134, [R52+0x3180] ;  /* 0x0031800034867984 */ /* 0x000fe80000000800 */
[----:B------:R-:W-:Y:S04]  /*2bd10*/  LDS R133, [R53+0x2180] ;  /* 0x0021800035857984 */ /* 0x000fe80000000800 */
[----:B------:R-:W2:Y:S02]  /*2bd20*/  LDS R135, [R53+0x3180] ;  /* 0x0031800035877984 */ /* 0x000ea40000000800 */
[C---:B--2---:R-:W-:Y:S08]  /*2bd30*/  HMMA.1688.F32.TF32 R100, R132.reuse, R54, R100 ;  /* 0x000000368464723c */ /* 0x044ff00000081064 */
[C---:B------:R-:W-:Y:S08]  /*2bd40*/  HMMA.1688.F32.TF32 R92, R132.reuse, R46, R92 ;  /* 0x0000002e845c723c */ /* 0x040ff0000008105c */
[C---:B---3--:R-:W-:Y:S08]  /*2bd50*/  HMMA.1688.F32.TF32 R104, R132.reuse, R58, R104 ;  /* 0x0000003a8468723c */ /* 0x048ff00000081068 */
[C---:B----4-:R-:W-:Y:S08]  /*2bd60*/  HMMA.1688.F32.TF32 R108, R132.reuse, R6, R108 ;  /* 0x00000006846c723c */ /* 0x050ff0000008106c */
        /* <DEDUP_REMOVED lines=37> */
[----:B-1----:R-:W-:Y:S01]  /*2bfc0*/  HMMA.1688.F32.TF32 R72, R132, R14, R228 ;  /* 0x0000000e8448723c */ /* 0x002fe200000810e4 */
[----:B------:R-:W-:Y:S04]  /*2bfd0*/  LDS R132, [R52+0x2280] ;  /* 0x0022800034847984 */ /* 0x000fe80000000800 */
[----:B------:R-:W-:Y:S04]  /*2bfe0*/  LDS R134, [R52+0x3280] ;  /* 0x0032800034867984 */ /* 0x000fe80000000800 */
[----:B------:R-:W-:Y:S04]  /*2bff0*/  STL.64 [R1+0x790], R80 ;  /* 0x0007905001007387 */ /* 0x000fe80000100a00 */
[----:B------:R-:W-:Y:S04]  /*2c000*/  STL.64 [R1+0x798], R82 ;  /* 0x0007985201007387 */ /* 0x000fe80000100a00 */
[----:B------:R-:W-:Y:S04]  /*2c010*/  STL.64 [R1+0x7b0], R76 ;  /* 0x0007b04c01007387 */ /* 0x000fe80000100a00 */
[----:B------:R-:W-:Y:S04]  /*2c020*/  STL.64 [R1+0x7b8], R78 ;  /* 0x0007b84e01007387 */ /* 0x000fe80000100a00 */
[----:B------:R-:W-:Y:S04]  /*2c030*/  STL.64 [R1+0x7a0], R72 ;  /* 0x0007a04801007387 */ /* 0x000fe80000100a00 */
[----:B------:R1:W-:Y:S04]  /*2c040*/  STL.64 [R1+0x7a8], R74 ;  /* 0x0007a84a01007387 */ /* 0x0003e80000100a00 */
[----:B------:R-:W-:Y:S04]  /*2c050*/  LDS R133, [R53+0x2280] ;  /* 0x0022800035857984 */ /* 0x000fe80000000800 */
[----:B------:R-:W2:Y:S01]  /*2c060*/  LDS R135, [R53+0x3280] ;  /* 0x0032800035877984 */ /* 0x000ea20000000800 */
[C---:B-1----:R-:W-:Y:S08]  /*2c070*/  HMMA.1688.F32.TF32 R72, R68.reuse, R66, R224 ;  /* 0x000000424448723c */ /* 0x042ff000000810e0 */
[C---:B------:R-:W-:Y:S08]  /*2c080*/  HMMA.1688.F32.TF32 R80, R68.reuse, R62, R220 ;  /* 0x0000003e4450723c */ /* 0x040ff000000810dc */
[C---:B------:R-:W-:Y:S07]  /*2c090*/  HMMA.1688.F32.TF32 R76, R68.reuse, R10, R216 ;  /* 0x0000000a444c723c */ /* 0x040fee00000810d8 */
[----:B------:R-:W-:Y:S04]  /*2c0a0*/  STL.64 [R1+0x8d0], R72 ;  /* 0x0008d04801007387 */ /* 0x000fe80000100a00 */
[----:B------:R1:W-:Y:S02]  /*2c0b0*/  STL.64 [R1+0x8d8], R74 ;  /* 0x0008d84a01007387 */ /* 0x0003e40000100a00 */
[C---:B-1----:R-:W-:Y:S02]  /*2c0c0*/  HMMA.1688.F32.TF32 R72, R68.reuse, R6, R212 ;  /* 0x000000064448723c */ /* 0x042fe400000810d4 */
[----:B------:R-:W-:Y:S04]  /*2c0d0*/  STL.64 [R1+0x8a0], R80 ;  /* 0x0008a05001007387 */ /* 0x000fe80000100a00 */
[----:B------:R1:W-:Y:S04]  /*2c0e0*/  STL.64 [R1+0x8a8], R82 ;  /* 0x0008a85201007387 */ /* 0x0003e80000100a00 */
[----:B------:R-:W-:Y:S04]  /*2c0f0*/  STL.64 [R1+0x890], R76 ;  /* 0x0008904c01007387 */ /* 0x000fe80000100a00 */
[----:B------:R3:W-:Y:S01]  /*2c100*/  STL.64 [R1+0x898], R78 ;  /* 0x0008984e01007387 */ /* 0x0007e20000100a00 */
[C---:B-1----:R-:W-:Y:S08]  /*2c110*/  HMMA.1688.F32.TF32 R80, R68.reuse, R58, R208 ;  /* 0x0000003a4450723c */ /* 0x042ff000000810d0 */
[----:B------:R-:W-:Y:S01]  /*2c120*/  STL.64 [R1+0x880], R72 ;  /* 0x0008804801007387 */ /* 0x000fe20000100a00 */
[C---:B---3--:R-:W-:Y:S03]  /*2c130*/  HMMA.1688.F32.TF32 R76, R68.reuse, R54, R204 ;  /* 0x00000036444c723c */ /* 0x048fe600000810cc */
[----:B------:R1:W-:Y:S05]  /*2c140*/  STL.64 [R1+0x888], R74 ;  /* 0x0008884a01007387 */ /* 0x0003ea0000100a00 */
[C---:B-1----:R-:W-:Y:S06]  /*2c150*/  HMMA.1688.F32.TF32 R72, R68.reuse, R50, R200 ;  /* 0x000000324448723c */ /* 0x042fec00000810c8 */
[----:B------:R-:W-:Y:S04]  /*2c160*/  STL.64 [R1+0x870], R80 ;  /* 0x0008705001007387 */ /* 0x000fe80000100a00 */
[----:B------:R1:W-:Y:S05]  /*2c170*/  STL.64 [R1+0x878], R82 ;  /* 0x0008785201007387 */ /* 0x0003ea0000100a00 */
[----:B------:R-:W-:Y:S04]  /*2c180*/  STL.64 [R1+0x860], R76 ;  /* 0x0008604c01007387 */ /* 0x000fe80000100a00 */
[----:B------:R3:W-:Y:S01]  /*2c190*/  STL.64 [R1+0x868], R78 ;  /* 0x0008684e01007387 */ /* 0x0007e20000100a00 */
[C---:B-1----:R-:W-:Y:S03]  /*2c1a0*/  HMMA.1688.F32.TF32 R80, R68.reuse, R46, R196 ;  /* 0x0000002e4450723c */ /* 0x042fe600000810c4 */
[----:B------:R-:W-:Y:S05]  /*2c1b0*/  STL.64 [R1+0x850], R72 ;  /* 0x0008504801007387 */ /* 0x000fea0000100a00 */
[C---:B---3--:R-:W-:Y:S01]  /*2c1c0*/  HMMA.1688.F32.TF32 R76, R68.reuse, R42, R232 ;  /* 0x0000002a444c723c */ /* 0x048fe200000810e8 */
[----:B------:R1:W-:Y:S07]  /*2c1d0*/  STL.64 [R1+0x858], R74 ;  /* 0x0008584a01007387 */ /* 0x0003ee0000100a00 */
[----:B-1----:R-:W-:Y:S07]  /*2c1e0*/  HMMA.1688.F32.TF32 R72, R68, R38, R192 ;  /* 0x000000264448723c */ /* 0x002fee00000810c0 */
[----:B------:R-:W-:Y:S04]  /*2c1f0*/  STL.64 [R1+0x840], R80 ;  /* 0x0008405001007387 */ /* 0x000fe80000100a00 */
[----:B------:R-:W-:Y:S04]  /*2c200*/  STL.64 [R1+0x848], R82 ;  /* 0x0008485201007387 */ /* 0x000fe80000100a00 */
[----:B------:R-:W3:Y:S04]  /*2c210*/  LDL.LU R200, [R1+0x2f0] ;  /* 0x0002f00001c87983 */ /* 0x000ee80000300800 */
[----:B------:R-:W-:Y:S04]  /*2c220*/  STL.64 [R1+0x830], R76 ;  /* 0x0008304c01007387 */ /* 0x000fe80000100a00 */
[----:B------:R-:W-:Y:S04]  /*2c230*/  STL.64 [R1+0x838], R78 ;  /* 0x0008384e01007387 */ /* 0x000fe80000100a00 */
[----:B------:R1:W-:Y:S04]  /*2c240*/  STL.64 [R1+0x820], R72 ;  /* 0x0008204801007387 */ /* 0x0003e80000100a00 */
[----:B------:R4:W-:Y:S04]  /*2c250*/  STL.64 [R1+0x828], R74 ;  /* 0x0008284a01007387 */ /* 0x0009e80000100a00 */
        /* <DEDUP_REMOVED lines=21> */
[----:B----4-:R-:W2:Y:S04]  /*2c3b0*/  LDL.LU R74, [R1+0xa78] ;  /* 0x000a7800014a7983 */ /* 0x010ea80000300800 */
[----:B------:R-:W2:Y:S04]  /*2c3c0*/  LDL.LU R75, [R1+0xa7c] ;  /* 0x000a7c00014b7983 */ /* 0x000ea80000300800 */
[----:B------:R-:W4:Y:S04]  /*2c3d0*/  LDL.LU R76, [R1+0xa80] ;  /* 0x000a8000014c7983 */ /* 0x000f280000300800 */
[----:B------:R-:W4:Y:S04]  /*2c3e0*/  LDL.LU R77, [R1+0xa84] ;  /* 0x000a8400014d7983 */ /* 0x000f280000300800 */
[----:B------:R-:W4:Y:S04]  /*2c3f0*/  LDL.LU R78, [R1+0xa88] ;  /* 0x000a8800014e7983 */ /* 0x000f280000300800 */
[----:B------:R-:W4:Y:S04]  /*2c400*/  LDL.LU R79, [R1+0xa8c] ;  /* 0x000a8c00014f7983 */ /* 0x000f280000300800 */
        /* <DEDUP_REMOVED lines=31> */
[----:B------:R-:W-:-:S03]  /*2c600*/  MOV R195, R3 ;  /* 0x0000000300c37202 */ /* 0x000fc60000000f00 */
[----:B------:R-:W3:Y:S01]  /*2c610*/  LDL.LU R3, [R1+0x2c40] ;  /* 0x002c400001037983 */ /* 0x000ee20000300800 */
[C---:B----4-:R-:W-:Y:S08]  /*2c620*/  HMMA.1688.F32.TF32 R80, R68.reuse, R34, R76 ;  /* 0x000000224450723c */ /* 0x050ff0000008104c */
[C---:B--2---:R-:W-:Y:S08]  /*2c630*/  HMMA.1688.F32.TF32 R76, R68.reuse, R30, R72 ;  /* 0x0000001e444c723c */ /* 0x044ff00000081048 */
[C---:B---3--:R-:W-:Y:S07]  /*2c640*/  HMMA.1688.F32.TF32 R72, R68.reuse, R26, R156 ;  /* 0x0000001a4448723c */ /* 0x048fee000008109c */
[----:B------:R-:W-:Y:S04]  /*2c650*/  STL.64 [R1+0x810], R80 ;  /* 0x0008105001007387 */ /* 0x000fe80000100a00 */
[----:B------:R1:W-:Y:S04]  /*2c660*/  STL.64 [R1+0x818], R82 ;  /* 0x0008185201007387 */ /* 0x0003e80000100a00 */
[----:B------:R-:W-:Y:S04]  /*2c670*/  STL.64 [R1+0x800], R76 ;  /* 0x0008004c01007387 */ /* 0x000fe80000100a00 */
[----:B------:R2:W-:Y:S01]  /*2c680*/  STL.64 [R1+0x808], R78 ;  /* 0x0008084e01007387 */ /* 0x0005e20000100a00 */
[C---:B-1----:R-:W-:Y:S03]  /*2c690*/  HMMA.1688.F32.TF32 R80, R68.reuse, R22, R136 ;  /* 0x000000164450723c */ /* 0x042fe60000081088 */
[----:B------:R-:W-:Y:S04]  /*2c6a0*/  STL.64 [R1+0x7c0], R72 ;  /* 0x0007c04801007387 */ /* 0x000fe80000100a00 */
[----:B------:R1:W-:Y:S01]  /*2c6b0*/  STL.64 [R1+0x7c8], R74 ;  /* 0x0007c84a01007387 */ /* 0x0003e20000100a00 */
[C---:B--2---:R-:W-:Y:S01]  /*2c6c0*/  HMMA.1688.F32.TF32 R76, R68.reuse, R18, R228 ;  /* 0x00000012444c723c */ /* 0x044fe200000810e4 */
[----:B------:R-:W-:Y:S01]  /*2c6d0*/  IMAD.MOV.U32 R156, RZ, RZ, R60 ;  /* 0x000000ffff9c7224 */ /* 0x000fe200078e003c */
[----:B------:R-:W-:Y:S01]  /*2c6e0*/  MOV R157, R61 ;  /* 0x0000003d009d7202 */ /* 0x000fe20000000f00 */
[----:B------:R-:W-:Y:S04]  /*2c6f0*/  LDS R136, [R52+0x2380] ;  /* 0x0023800034887984 */ /* 0x000fe80000000800 */
[----:B------:R-:W-:Y:S01]  /*2c700*/  LDS R138, [R52+0x3380] ;  /* 0x00338000348a7984 */ /* 0x000fe20000000800 */
[----:B-1----:R-:W-:Y:S03]  /*2c710*/  HMMA.1688.F32.TF32 R72, R68, R14, R224 ;  /* 0x0000000e4448723c */ /* 0x002fe600000810e0 */
[----:B------:R-:W-:Y:S04]  /*2c720*/  LDS R68, [R52+0x2300] ;  /* 0x0023000034447984 */ /* 0x000fe80000000800 */
[----:B------:R-:W-:Y:S04]  /*2c730*/  STL.64 [R1+0x7d0], R80 ;  /* 0x0007d05001007387 */ /* 0x000fe80000100a00 */
[----:B------:R1:W-:Y:S04]  /*2c740*/  STL.64 [R1+0x7d8], R82 ;  /* 0x0007d85201007387 */ /* 0x0003e80000100a00 */
[----:B------:R-:W-:Y:S04]  /*2c750*/  STL.64 [R1+0x7f0], R76 ;  /* 0x0007f04c01007387 */ /* 0x000fe80000100a00 */
[----:B------:R-:W-:Y:S04]  /*2c760*/  STL.64 [R1+0x7f8], R78 ;  /* 0x0007f84e01007387 */ /* 0x000fe80000100a00 */
[----:B------:R-:W-:Y:S04]  /*2c770*/  LDS R70, [R52+0x3300] ;  /* 0x0033000034467984 */ /* 0x000fe80000000800 */
[----:B------:R-:W-:Y:S04]  /*2c780*/  STL.64 [R1+0x7e0], R72 ;  /* 0x0007e04801007387 */ /* 0x000fe80000100a00 */
[----:B------:R2:W-:Y:S01]  /*2c790*/  STL.64 [R1+0x7e8], R74 ;  /* 0x0007e84a01007387 */ /* 0x0005e20000100a00 */
[C---:B-1----:R-:W-:Y:S03]  /*2c7a0*/  HMMA.1688.F32.TF32 R80, R132.reuse, R62, R216 ;  /* 0x0000003e8450723c */ /* 0x042fe600000810d8 */
[----:B------:R-:W-:Y:S04]  /*2c7b0*/  LDS R69, [R53+0x2300] ;  /* 0x0023000035457984 */ /* 0x000fe80000000800 */
[----:B------:R-:W1:Y:S01]  /*2c7c0*/  LDS R71, [R53+0x3300] ;  /* 0x0033000035477984 */ /* 0x000e620000000800 */
[C---:B--2---:R-:W-:Y:S03]  /*2c7d0*/  HMMA.1688.F32.TF32 R72, R132.reuse, R66, R220 ;  /* 0x000000428448723c */ /* 0x044fe600000810dc */
[----:B------:R-:W-:Y:S04]  /*2c7e0*/  LDS R137, [R53+0x2380] ;  /* 0x0023800035897984 */ /* 0x000fe80000000800 */
[----:B------:R-:W2:Y:S01]  /*2c7f0*/  LDS R139, [R53+0x3380] ;  /* 0x00338000358b7984 */ /* 0x000ea20000000800 */
[C---:B------:R-:W-:Y:S11]  /*2c800*/  HMMA.1688.F32.TF32 R76, R132.reuse, R10, R212 ;  /* 0x0000000a844c723c */ /* 0x040ff600000810d4 */
[----:B------:R-:W-:Y:S04]  /*2c810*/  @!UPT UIADD3 URZ, URZ, URZ, URZ ;  /* 0x0000003f3f3ff290 */ /* 0x000fe8000fffe03f */
[----:B------:R-:W-:Y:S04]  /*2c820*/  STL.64 [R1+0xb50], R72 ;  /* 0x000b504801007387 */ /* 0x000fe80000100a00 */
[----:B------:R3:W-:Y:S04]  /*2c830*/  STL.64 [R1+0xb58], R74 ;  /* 0x000b584a01007387 */ /* 0x0007e80000100a00 */
[----:B------:R-:W-:Y:S04]  /*2c840*/  STL.64 [R1+0xb40], R80 ;  /* 0x000b405001007387 */ /* 0x000fe80000100a00 */
[----:B------:R4:W-:Y:S01]  /*2c850*/  STL.64 [R1+0xb48], R82 ;  /* 0x000b485201007387 */ /* 0x0009e20000100a00 */
[C---:B---3--:R-:W-:Y:S03]  /*2c860*/  HMMA.1688.F32.TF32 R72, R132.reuse, R6, R208 ;  /* 0x000000068448723c */ /* 0x048fe600000810d0 */
[----:B------:R-:W-:Y:S04]  /*2c870*/  STL.64 [R1+0xb30], R76 ;  /* 0x000b304c01007387 */ /* 0x000fe80000100a00 */
[----:B------:R3:W-:Y:S01]  /*2c880*/  STL.64 [R1+0xb38], R78 ;  /* 0x000b384e01007387 */ /* 0x0007e20000100a00 */
[C---:B----4-:R-:W-:Y:S08]  /*2c890*/  HMMA.1688.F32.TF32 R80, R132.reuse, R58, R204 ;  /* 0x0000003a8450723c */ /* 0x050ff000000810cc */
[C---:B---3--:R-:W-:Y:S07]  /*2c8a0*/  HMMA.1688.F32.TF32 R76, R132.reuse, R54, R200 ;  /* 0x00000036844c723c */ /* 0x048fee00000810c8 */
[----:B------:R3:W-:Y:S01]  /*2c8b0*/  STL.64 [R1+0xb20], R72 ;  /* 0x000b204801007387 */ /* 0x0007e20000100a00 */
[C---:B------:R-:W-:Y:S03]  /*2c8c0*/  HMMA.1688.F32.TF32 R84, R132.reuse, R50, R196 ;  /* 0x000000328454723c */ /* 0x040fe600000810c4 */
[----:B------:R-:W-:Y:S04]  /*2c8d0*/  STL.64 [R1+0xb28], R74 ;  /* 0x000b284a01007387 */ /* 0x000fe80000100a00 */
[----:B---3--:R-:W3:Y:S04]  /*2c8e0*/  LDL.LU R72, [R1+0x100] ;  /* 0x0001000001487983 */ /* 0x008ee80000300800 */
[----:B------:R-:W-:Y:S04]  /*2c8f0*/  STL.64 [R1+0xb10], R80 ;  /* 0x000b105001007387 */ /* 0x000fe80000100a00 */
[----:B------:R4:W-:Y:S04]  /*2c900*/  STL.64 [R1+0xb18], R82 ;  /* 0x000b185201007387 */ /* 0x0009e80000100a00 */
[----:B------:R-:W-:Y:S04]  /*2c910*/  STL.64 [R1+0xb00], R76 ;  /* 0x000b004c01007387 */ /* 0x000fe80000100a00 */
[----:B------:R1:W-:Y:S01]  /*2c920*/  STL.64 [R1+0xb08], R78 ;  /* 0x000b084e01007387 */ /* 0x0003e20000100a00 */
[C---:B----4-:R-:W-:Y:S03]  /*2c930*/  HMMA.1688.F32.TF32 R80, R132.reuse, R46, R232 ;  /* 0x0000002e8450723c */ /* 0x050fe600000810e8 */
[----:B------:R-:W3:Y:S05]  /*2c940*/  LDL.LU R73, [R1+0x104] ;  /* 0x0001040001497983 */ /* 0x000eea0000300800 */
[----:B-1----:R-:W-:Y:S01]  /*2c950*/  HMMA.1688.F32.TF32 R76, R132, R42, R192 ;  /* 0x0000002a844c723c */ /* 0x002fe200000810c0 */
[----:B------:R-:W-:-:S02]  /*2c960*/  IMAD.MOV.U32 R74, RZ, RZ, R0 ;  /* 0x000000ffff4a7224 */ /* 0x000fc400078e0000 */
[----:B------:R-:W3:Y:S01]  /*2c970*/  LDL.LU R0, [R1+0x2c3c] ;  /* 0x002c3c0001007983 */ /* 0x000ee20000300800 */
[----:B------:R-:W-:-:S03]  /*2c980*/  IMAD.MOV.U32 R75, RZ, RZ, R2 ;  /* 0x000000ffff4b7224 */ /* 0x000fc600078e0002 */
[----:B------:R-:W2:Y:S04]  /*2c990*/  LDL.LU R2, [R1+0x2c38] ;  /* 0x002c380001027983 */ /* 0x000ea80000300800 */
[----:B------:R-:W2:Y:S04]  /*2c9a0*/  LDL.LU R60, [R1+0x2c34] ;  /* 0x002c3400013c7983 */ /* 0x000ea80000300800 */
[----:B------:R-:W2:Y:S04]  /*2c9b0*/  LDL.LU R61, [R1+0x2c30] ;  /* 0x002c3000013d7983 */ /* 0x000ea80000300800 */
        /* <DEDUP_REMOVED lines=98> */
[C---:B--2---:R-:W-:Y:S11]  /*2cfe0*/  HMMA.1688.F32.TF32 R192, R132.reuse, R38, R192 ;  /* 0x0000002684c0723c */ /* 0x044ff600000810c0 */
[----:B------:R-:W-:Y:S11]  /*2cff0*/  @!UPT UIADD3 URZ, URZ, URZ, URZ ;  /* 0x0000003f3f3ff290 */ /* 0x000ff6000fffe03f */
[----:B------:R-:W-:Y:S01]  /*2d000*/  @!UPT UIADD3 URZ, URZ, URZ, URZ ;  /* 0x0000003f3f3ff290 */ /* 0x000fe2000fffe03f */
[----:B------:R1:W-:Y:S04]  /*2d010*/  STL.64 [R1+0xac0], R192 ;  /* 0x000ac0c001007387 */ /* 0x0003e80000100a00 */
[----:B------:R2:W-:Y:S04]  /*2d020*/  STL.64 [R1+0xac8], R194 ;  /* 0x000ac8c201007387 */ /* 0x0005e80000100a00 */
[----:B-1----:R-:W4:Y:S04]  /*2d030*/  LDL.LU R192, [R1+0x130] ;  /* 0x0001300001c07983 */ /* 0x002f280000300800 */
[----:B------:R-:W4:Y:S04]  /*2d040*/  LDL.LU R193, [R1+0x134] ;  /* 0x0001340001c17983 */ /* 0x000f280000300800 */
[----:B--2---:R-:W4:Y:S04]  /*2d050*/  LDL.LU R194, [R1+0x138] ;  /* 0x0001380001c27983 */ /* 0x004f280000300800 */
[----:B------:R-:W4:Y:S01]  /*2d060*/  LDL.LU R195, [R1+0x13c] ;  /* 0x00013c0001c37983 */ /* 0x000f220000300800 */
[C---:B---3--:R-:W-:Y:S08]  /*2d070*/  HMMA.1688.F32.TF32 R120, R132.reuse, R34, R120 ;  /* 0x000000228478723c */ /* 0x048ff00000081078 */
[C---:B------:R-:W-:Y:S08]  /*2d080*/  HMMA.1688.F32.TF32 R116, R132.reuse, R30, R116 ;  /* 0x0000001e8474723c */ /* 0x040ff00000081074 */
[C---:B------:R-:W-:Y:S08]  /*2d090*/  HMMA.1688.F32.TF32 R112, R132.reuse, R26, R112 ;  /* 0x0000001a8470723c */ /* 0x040ff00000081070 */
[C---:B------:R-:W-:Y:S01]  /*2d0a0*/  HMMA.1688.F32.TF32 R108, R132.reuse, R22, R108 ;  /* 0x00000016846c723c */ /* 0x040fe2000008106c */
[----:B------:R-:W-:Y:S07]  /*2d0b0*/  STL.64 [R1+0xab0], R120 ;  /* 0x000ab07801007387 */ /* 0x000fee0000100a00 */
[C---:B------:R-:W-:Y:S01]  /*2d0c0*/  HMMA.1688.F32.TF32 R104, R132.reuse, R18, R104 ;  /* 0x000000128468723c */ /* 0x040fe20000081068 */
[----:B------:R1:W-:Y:S07]  /*2d0d0*/  STL.64 [R1+0xab8], R122 ;  /* 0x000ab87a01007387 */ /* 0x0003ee0000100a00 */
[----:B------:R-:W-:Y:S01]  /*2d0e0*/  HMMA.1688.F32.TF32 R132, R132, R14, R100 ;  /* 0x0000000e8484723c */ /* 0x000fe20000081064 */
[----:B-1----:R-:W2:Y:S07]  /*2d0f0*/  LDL.LU.64 R122, [R1+0x2c28] ;  /* 0x002c2800017a7983 */ /* 0x002eae0000300a00 */
[C---:B------:R-:W-:Y:S01]  /*2d100*/  HMMA.1688.F32.TF32 R96, R68.reuse, R66, R96 ;  /* 0x000000424460723c */ /* 0x040fe20000081060 */
[----:B------:R-:W2:Y:S04]  /*2d110*/  LDL.LU.64 R120, [R1+0x2c20] ;  /* 0x002c200001787983 */ /* 0x000ea80000300a00 */
[----:B------:R-:W-:Y:S04]  /*2d120*/  STL.64 [R1+0xaa0], R116 ;  /* 0x000aa07401007387 */ /* 0x000fe80000100a00 */
[----:B------:R1:W-:Y:S01]  /*2d130*/  STL.64 [R1+0xaa8], R118 ;  /* 0x000aa87601007387 */ /* 0x0003e20000100a00 */
[C---:B------:R-:W-:Y:S03]  /*2d140*/  HMMA.1688.F32.TF32 R92, R68.reuse, R62, R92 ;  /* 0x0000003e445c723c */ /* 0x040fe6000008105c */
[----:B-1----:R-:W3:Y:S04]  /*2d150*/  LDL.LU.64 R118, [R1+0x2c18] ;  /* 0x002c180001767983 */ /* 0x002ee80000300a00 */
[----:B------:R-:W3:Y:S04]  /*2d160*/  LDL.LU.64 R116, [R1+0x2c10] ;  /* 0x002c100001747983 */ /* 0x000ee80000300a00 */
[----:B------:R-:W-:Y:S01]  /*2d170*/  STL.64 [R1+0xa90], R112 ;  /* 0x000a907001007387 */ /* 0x000fe20000100a00 */
[C---:B------:R-:W-:Y:S03]  /*2d180*/  HMMA.1688.F32.TF32 R88, R68.reuse, R10, R88 ;  /* 0x0000000a4458723c */ /* 0x040fe60000081058 */
[----:B------:R1:W-:Y:S05]  /*2d190*/  STL.64 [R1+0xa98], R114 ;  /* 0x000a987201007387 */ /* 0x0003ea0000100a00 */
[C---:B------:R-:W-:Y:S01]  /*2d1a0*/  HMMA.1688.F32.TF32 R84, R68.reuse, R6, R84 ;  /* 0x000000064454723c */ /* 0x040fe20000081054 */
[----:B-1----:R-:W2:Y:S04]  /*2d1b0*/  LDL.LU.64 R114, [R1+0x2c08] ;  /* 0x002c080001727983 */ /* 0x002ea80000300a00 */
[----:B------:R-:W2:Y:S04]  /*2d1c0*/  LDL.LU.64 R112, [R1+0x2c00] ;  /* 0x002c000001707983 */ /* 0x000ea80000300a00 */
[----:B------:R-:W-:Y:S04]  /*2d1d0*/  STL.64 [R1+0xa80], R108 ;  /* 0x000a806c01007387 */ /* 0x000fe80000100a00 */
[----:B------:R1:W-:Y:S01]  /*2d1e0*/  STL.64 [R1+0xa88], R110 ;  /* 0x000a886e01007387 */ /* 0x0003e20000100a00 */
[C---:B------:R-:W-:Y:S03]  /*2d1f0*/  HMMA.1688.F32.TF32 R80, R68.reuse, R58, R80 ;  /* 0x0000003a4450723c */ /* 0x040fe60000081050 */
[----:B-1----:R-:W2:Y:S04]  /*2d200*/  LDL.LU.64 R110, [R1+0x2bf8] ;  /* 0x002bf800016e7983 */ /* 0x002ea80000300a00 */
[----:B------:R-:W2:Y:S04]  /*2d210*/  LDL.LU.64 R108, [R1+0x2bf0] ;  /* 0x002bf000016c7983 */ /* 0x000ea80000300a00 */
[----:B------:R-:W-:Y:S04]  /*2d220*/  STL.64 [R1+0xa70], R104 ;  /* 0x000a706801007387 */ /* 0x000fe80000100a00 */
[----:B------:R1:W-:Y:S01]  /*2d230*/  STL.64 [R1+0xa78], R106 ;  /* 0x000a786a01007387 */ /* 0x0003e20000100a00 */
[C---:B------:R-:W-:Y:S03]  /*2d240*/  HMMA.1688.F32.TF32 R76, R68.reuse, R54, R76 ;  /* 0x00000036444c723c */ /* 0x040fe6000008104c */
[----:B-1----:R-:W2:Y:S04]  /*2d250*/  LDL.LU.64 R106, [R1+0x2be8] ;  /* 0x002be800016a7983 */ /* 0x002ea80000300a00 */
[----:B------:R-:W2:Y:S04]  /*2d260*/  LDL.LU.64 R104, [R1+0x2be0] ;  /* 0x002be00001687983 */ /* 0x000ea80000300a00 */
[----:B------:R-:W2:Y:S04]  /*2d270*/  LDL.LU.64 R102, [R1+0x2bd8] ;  /* 0x002bd80001667983 */ /* 0x000ea80000300a00 */
[----:B------:R-:W2:Y:S04]  /*2d280*/  LDL.LU.64 R100, [R1+0x2bd0] ;  /* 0x002bd00001647983 */ /* 0x000ea80000300a00 */
[----:B------:R1:W-:Y:S04]  /*2d290*/  STL.64 [R1+0xa60], R132 ;  /* 0x000a608401007387 */ /* 0x0003e80000100a00 */
[----:B------:R1:W-:Y:S01]  /*2d2a0*/  STL.64 [R1+0xa68], R134 ;  /* 0x000a688601007387 */ /* 0x0003e20000100a00 */
[C---:B------:R-:W-:Y:S03]  /*2d2b0*/  HMMA.1688.F32.TF32 R228, R68.reuse, R50, R228 ;  /* 0x0000003244e4723c */ /* 0x040fe600000810e4 */
[----:B-1----:R-:W2:Y:S04]  /*2d2c0*/  LDL.LU R132, [R1+0x110] ;  /* 0x0001100001847983 */ /* 0x002ea80000300800 */
[----:B------:R-:W2:Y:S04]  /*2d2d0*/  LDL.LU R133, [R1+0x114] ;  /* 0x0001140001857983 */ /* 0x000ea80000300800 */
[----:B------:R-:W2:Y:S04]  /*2d2e0*/  LDL.LU R134, [R1+0x118] ;  /* 0x0001180001867983 */ /* 0x000ea80000300800 */
        /* <DEDUP_REMOVED lines=28> */
[----:B-1----:R-:W3:Y:S04]  /*2d4b0*/  LDL.LU.64 R78, [R1+0x2b78] ;  /* 0x002b7800014e7983 */ /* 0x002ee80000300a00 */
[----:B------:R-:W3:Y:S04]  /*2d4c0*/  LDL.LU.64 R76, [R1+0x2b70] ;  /* 0x002b7000014c7983 */ /* 0x000ee80000300a00 */
        /* <DEDUP_REMOVED lines=12> */
[----:B------:R-:W-:Y:S03]  /*2d590*/  HMMA.1688.F32.TF32 R68, R68, R14, R232 ;  /* 0x0000000e4444723c */ /* 0x000fe600000810e8 */
[----:B-1----:R-:W3:Y:S04]  /*2d5a0*/  LDL.LU.64 R222, [R1+0x2b48] ;  /* 0x002b480001de7983 */ /* 0x002ee80000300a00 */
[----:B------:R-:W3:Y:S04]  /*2d5b0*/  LDL.LU.64 R220, [R1+0x2b40] ;  /* 0x002b400001dc7983 */ /* 0x000ee80000300a00 */
[----:B------:R-:W-:Y:S04]  /*2d5c0*/  STL.64 [R1+0xa00], R216 ;  /* 0x000a00d801007387 */ /* 0x000fe80000100a00 */
[----:B------:R1:W-:Y:S01]  /*2d5d0*/  STL.64 [R1+0xa08], R218 ;  /* 0x000a08da01007387 */ /* 0x0003e20000100a00 */
[----:B----4-:R-:W-:Y:S03]  /*2d5e0*/  HMMA.1688.F32.TF32 R192, R136, R66, R192 ;  /* 0x0000004288c0723c */ /* 0x010fe600000810c0 */
[----:B-1----:R-:W4:Y:S04]  /*2d5f0*/  LDL.LU.64 R218, [R1+0x2b38] ;  /* 0x002b380001da7983 */ /* 0x002f280000300a00 */
[----:B------:R-:W4:Y:S04]  /*2d600*/  LDL.LU.64 R216, [R1+0x2b30] ;  /* 0x002b300001d87983 */ /* 0x000f280000300a00 */
[----:B------:R-:W-:Y:S04]  /*2d610*/  STL.64 [R1+0x9f0], R212 ;  /* 0x0009f0d401007387 */ /* 0x000fe80000100a00 */
[----:B------:R1:W-:Y:S04]  /*2d620*/  STL.64 [R1+0x9f8], R214 ;  /* 0x0009f8d601007387 */ /* 0x0003e80000100a00 */
        /* <DEDUP_REMOVED lines=18> */
[----:B------:R-:W4:Y:S04]  /*2d750*/  LDL.LU.64 R234, [R1+0x2ad8] ;  /* 0x002ad80001ea7983 */ /* 0x000f280000300a00 */
[----:B------:R-:W4:Y:S04]  /*2d760*/  LDL.LU.64 R232, [R1+0x2ad0] ;  /* 0x002ad00001e87983 */ /* 0x000f280000300a00 */
[----:B------:R-:W-:Y:S04]  /*2d770*/  STL.64 [R1+0x9a0], R68 ;  /* 0x0009a04401007387 */ /* 0x000fe80000100a00 */
[----:B------:R-:W-:Y:S04]  /*2d780*/  STL.64 [R1+0x9a8], R70 ;  /* 0x0009a84601007387 */ /* 0x000fe80000100a00 */
[----:B------:R-:W-:Y:S04]  /*2d790*/  STL.64 [R1+0x990], R192 ;  /* 0x000990c001007387 */ /* 0x000fe80000100a00 */
[----:B------:R1:W-:Y:S04]  /*2d7a0*/  STL.64 [R1+0x998], R194 ;  /* 0x000998c201007387 */ /* 0x0003e80000100a00 */
[----:B-1----:R-:W4:Y:S04]  /*2d7b0*/  LDL.LU.64 R194, [R1+0x2ac8] ;  /* 0x002ac80001c27983 */ /* 0x002f280000300a00 */
[----:B------:R-:W4:Y:S01]  /*2d7c0*/  LDL.LU.64 R192, [R1+0x2ac0] ;  /* 0x002ac00001c07983 */ /* 0x000f220000300a00 */
[----:B------:R-:W-:Y:S01]  /*2d7d0*/  MOV R68, R61 ;  /* 0x0000003d00447202 */ /* 0x000fe20000000f00 */
[----:B------:R-:W-:-:S02]  /*2d7e0*/  IMAD.MOV.U32 R69, RZ, RZ, R60 ;  /* 0x000000ffff457224 */ /* 0x000fc400078e003c */
[----:B------:R-:W-:Y:S02]  /*2d7f0*/  IMAD.MOV.U32 R70, RZ, RZ, R2 ;  /* 0x000000ffff467224 */ /* 0x000fe400078e0002 */
[----:B------:R-:W-:-:S07]  /*2d800*/  IMAD.MOV.U32 R71, RZ, RZ, R0 ;  /* 0x000000ffff477224 */ /* 0x000fce00078e0000 */
[C---:B------:R-:W-:Y:S01]  /*2d810*/  HMMA.1688.F32.TF32 R60, R136.reuse, R62, R68 ;  /* 0x0000003e883c723c */ /* 0x040fe20000081044 */
[----:B------:R-:W-:Y:S02]  /*2d820*/  IMAD.MOV.U32 R135, RZ, RZ, R64 ;  /* 0x000000ffff877224 */ /* 0x000fe400078e0040 */
[----:B------:R-:W-:Y:S02]  /*2d830*/  IMAD.MOV.U32 R158, RZ, RZ, R57 ;  /* 0x000000ffff9e7224 */ /* 0x000fe400078e0039 */
[----:B------:R-:W-:Y:S01]  /*2d840*/  IMAD.MOV.U32 R159, RZ, RZ, R56 ;  /* 0x000000ffff9f7224 */ /* 0x000fe200078e0038 */
[----:B------:R-:W1:Y:S02]  /*2d850*/  S2R R64, SR_TID.X ;  /* 0x0000000000407919 */ /* 0x000e640000002100 */
[C---:B--2---:R-:W-:Y:S08]  /*2d860*/  HMMA.1688.F32.TF32 R68, R136.reuse, R10, R132 ;  /* 0x0000000a8844723c */ /* 0x044ff00000081084 */
[C---:B------:R-:W-:Y:S07]  /*2d870*/  HMMA.1688.F32.TF32 R56, R136.reuse, R58, R156 ;  /* 0x0000003a8838723c */ /* 0x040fee000008109c */
[----:B------:R-:W-:Y:S04]  /*2d880*/  STL.64 [R1+0x980], R60 ;  /* 0x0009803c01007387 */ /* 0x000fe80000100a00 */
[----:B------:R2:W-:Y:S02]  /*2d890*/  STL.64 [R1+0x988], R62 ;  /* 0x0009883e01007387 */ /* 0x0005e40000100a00 */
[----:B--2---:R-:W-:Y:S02]  /*2d8a0*/  HMMA.1688.F32.TF32 R60, R136, R6, R72 ;  /* 0x00000006883c723c */ /* 0x004fe40000081048 */
[----:B------:R-:W-:Y:S01]  /*2d8b0*/  STL.64 [R1+0x970], R68 ;  /* 0x0009704401007387 */ /* 0x000fe20000100a00 */
[----:B-1----:R-:W-:-:S03]  /*2d8c0*/  LOP3.LUT R10, R64, 0x7, RZ, 0xc0, !PT ;  /* 0x00000007400a7812 */ /* 0x002fc600078ec0ff */
[----:B------:R-:W-:Y:S01]  /*2d8d0*/  STL.64 [R1+0x978], R70 ;  /* 0x0009784601007387 */ /* 0x000fe20000100a00 */
[----:B------:R-:W-:Y:S02]  /*2d8e0*/  IMAD.SHL.U32 R11, R64, 0x2, RZ ;  /* 0x00000002400b7824 */ /* 0x000fe400078e00ff */
[----:B------:R-:W-:Y:S01]  /*2d8f0*/  IMAD R10, R10, 0x90, RZ ;  /* 0x000000900a0a7824 */ /* 0x000fe200078e02ff */
[----:B---3--:R-:W-:Y:S01]  /*2d900*/  HMMA.1688.F32.TF32 R12, R136, R14, R228 ;  /* 0x0000000e880c723c */ /* 0x008fe200000810e4 */
[----:B------:R-:W-:-:S07]  /*2d910*/  IMAD.MOV.U32 R158, RZ, RZ, R5 ;  /* 0x000000ffff9e7224 */ /* 0x000fce00078e0005 */
[C---:B------:R-:W-:Y:S05]  /*2d920*/  HMMA.1688.F32.TF32 R16, R136.reuse, R18, R224 ;  /* 0x000000128810723c */ /* 0x040fea00000810e0 */
[----:B------:R-:W-:Y:S04]  /*2d930*/  STL.64 [R1+0x960], R60 ;  /* 0x0009603c01007387 */ /* 0x000fe80000100a00 */
[----:B------:R-:W-:Y:S04]  /*2d940*/  STL.64 [R1+0x968], R62 ;  /* 0x0009683e01007387 */ /* 0x000fe80000100a00 */
[----:B------:R-:W-:Y:S04]  /*2d950*/  STL.64 [R1+0x950], R56 ;  /* 0x0009503801007387 */ /* 0x000fe80000100a00 */
[----:B------:R-:W-:Y:S01]  /*2d960*/  STL.64 [R1+0x958], R58 ;  /* 0x0009583a01007387 */ /* 0x000fe20000100a00 */
[----:B------:R-:W-:Y:S01]  /*2d970*/  HMMA.1688.F32.TF32 R20, R136, R22, R220 ;  /* 0x000000168814723c */ /* 0x000fe200000810dc */
[----:B------:R-:W-:-:S07]  /*2d980*/  LOP3.LUT R10, R10, 0x30, R11, 0x78, !PT ;  /* 0x000000300a0a7812 */ /* 0x000fce00078e780b */
[----:B----4-:R-:W-:Y:S01]  /*2d990*/  HMMA.1688.F32.TF32 R24, R136, R26, R216 ;  /* 0x0000001a8818723c */ /* 0x010fe200000810d8 */
[----:B------:R-:W-:-:S07]  /*2d9a0*/  LOP3.LUT R10, R10, 0x40, RZ, 0x3c, !PT ;  /* 0x000000400a0a7812 */ /* 0x000fce00078e3cff */
[C---:B------:R-:W-:Y:S08]  /*2d9b0*/  HMMA.1688.F32.TF32 R28, R136.reuse, R30, R212 ;  /* 0x0000001e881c723c */ /* 0x040ff000000810d4 */
[C---:B------:R-:W-:Y:S08]  /*2d9c0*/  HMMA.1688.F32.TF32 R32, R136.reuse, R34, R208 ;  /* 0x000000228820723c */ /* 0x040ff000000810d0 */
[C---:B------:R-:W-:Y:S11]  /*2d9d0*/  HMMA.1688.F32.TF32 R36, R136.reuse, R38, R204 ;  /* 0x000000268824723c */ /* 0x040ff600000810cc */
[----:B------:R-:W-:Y:S05]  /*2d9e0*/  @!UPT UIADD3 URZ, URZ, URZ, URZ ;  /* 0x0000003f3f3ff290 */ /* 0x000fea000fffe03f */
[----:B------:R-:W-:Y:S01]  /*2d9f0*/  IMAD.MOV.U32 R0, RZ, RZ, R35 ;  /* 0x000000ffff007224 */ /* 0x000fe200078e0023 */
[C---:B------:R-:W-:Y:S08]  /*2da00*/  HMMA.1688.F32.TF32 R40, R136.reuse, R42, R200 ;  /* 0x0000002a8828723c */ /* 0x040ff000000810c8 */
[C---:B------:R-:W-:Y:S08]  /*2da10*/  HMMA.1688.F32.TF32 R44, R136.reuse, R46, R196 ;  /* 0x0000002e882c723c */ /* 0x040ff000000810c4 */
[----:B------:R-:W-:Y:S01]  /*2da20*/  HMMA.1688.F32.TF32 R48, R136, R50, R232 ;  /* 0x000000328830723c */ /* 0x000fe200000810e8 */
[----:B------:R-:W-:-:S07]  /*2da30*/  MOV R2, R34 ;  /* 0x0000002200027202 */ /* 0x000fce0000000f00 */
[----:B------:R-:W-:Y:S01]  /*2da40*/  HMMA.1688.F32.TF32 R52, R136, R54, R192 ;  /* 0x000000368834723c */ /* 0x000fe200000810c0 */
[----:B------:R-:W-:Y:S01]  /*2da50*/  IMAD R3, R3, 0x4000, R10 ;  /* 0x0000400003037824 */ /* 0x000fe200078e020a */
[----:B------:R-:W-:Y:S01]  /*2da60*/  MOV R156, R9 ;  /* 0x00000009009c7202 */ /* 0x000fe20000000f00 */
[----:B------:R-:W-:Y:S01]  /*2da70*/  IMAD.MOV.U32 R159, RZ, RZ, R4 ;  /* 0x000000ffff9f7224 */ /* 0x000fe200078e0004 */
[----:B------:R-:W-:Y:S01]  /*2da80*/  LDS R68, [R65+0x4000] ;  /* 0x0040000041447984 */ /* 0x000fe20000000800 */
[----:B------:R-:W-:-:S03]  /*2da90*/  IMAD.MOV.U32 R157, RZ, RZ, R8 ;  /* 0x000000ffff9d7224 */ /* 0x000fc600078e0008 */
[----:B------:R-:W1:Y:S04]  /*2daa0*/  LDSM.16.M88.4 R4, [R3+0x10000] ;  /* 0x010000000304783b */ /* 0x000e680000000200 */
[----:B------:R-:W2:Y:S04]  /*2dab0*/  LDSM.16.M88.4 R8, [R3+0x10400] ;  /* 0x010400000308783b */ /* 0x000ea80000000200 */
[----:B------:R-:W-:Y:S04]  /*2dac0*/  LDS R70, [R65+0x5000] ;  /* 0x0050000041467984 */ /* 0x000fe80000000800 */
[----:B------:R-:W-:Y:S04]  /*2dad0*/  LDS R69, [R252+0x4000] ;  /* 0x00400000fc457984 */ /* 0x000fe80000000800 */
        /* <DEDUP_REMOVED lines=11> */
[----:B------:R3:W-:Y:S04]  /*2db90*/  STL [R1+0x2aac], R0 ;  /* 0x002aac0001007387 */ /* 0x0007e80000100800 */
[----:B------:R4:W-:Y:S04]  /*2dba0*/  STL [R1+0x2aa8], R2 ;  /* 0x002aa80201007387 */ /* 0x0009e80000100800 */
        /* <DEDUP_REMOVED lines=10> */
[----:B------:R-:W1:Y:S04]  /*2dc50*/  LDSM.16.M88.4 R12, [R3+0x10800] ;  /* 0x01080000030c783b */ /* 0x000e680000000200 */
[----:B------:R-:W1:Y:S04]  /*2dc60*/  LDSM.16.M88.4 R16, [R3+0x10c00] ;  /* 0x010c00000310783b */ /* 0x000e680000000200 */
[----:B------:R-:W-:Y:S04]  /*2dc70*/  LDSM.16.M88.4 R20, [R3+0x11000] ;  /* 0x011000000314783b */ /* 0x000fe80000000200 */
[----:B------:R-:W1:Y:S04]  /*2dc80*/  LDS R71, [R252+0x5000] ;  /* 0x00500000fc477984 */ /* 0x000e680000000800 */
[----:B------:R-:W1:Y:S04]  /*2dc90*/  LDSM.16.M88.4 R24, [R3+0x11400] ;  /* 0x011400000318783b */ /* 0x000e680000000200 */
[----:B------:R-:W1:Y:S04]  /*2dca0*/  LDSM.16.M88.4 R28, [R3+0x11800] ;  /* 0x01180000031c783b */ /* 0x000e680000000200 */
[----:B------:R-:W1:Y:S04]  /*2dcb0*/  LDSM.16.M88.4 R32, [R3+0x11c00] ;  /* 0x011c00000320783b */ /* 0x000e680000000200 */
[----:B------:R-:W1:Y:S04]  /*2dcc0*/  LDSM.16.M88.4 R36, [R3+0x12000] ;  /* 0x012000000324783b */ /* 0x000e680000000200 */
[----:B------:R-:W2:Y:S04]  /*2dcd0*/  LDSM.16.M88.4 R40, [R3+0x12400] ;  /* 0x012400000328783b */ /* 0x000ea80000000200 */
[----:B------:R-:W2:Y:S04]  /*2dce0*/  LDSM.16.M88.4 R44, [R3+0x12800] ;  /* 0x01280000032c783b */ /* 0x000ea80000000200 */
[----:B------:R-:W2:Y:S04]  /*2dcf0*/  LDSM.16.M88.4 R48, [R3+0x12c00] ;  /* 0x012c00000330783b */ /* 0x000ea80000000200 */
[----:B------:R-:W2:Y:S04]  /*2dd00*/  LDSM.16.M88.4 R52, [R3+0x13000] ;  /* 0x013000000334783b */ /* 0x000ea80000000200 */
[----:B------:R-:W2:Y:S04]  /*2dd10*/  LDSM.16.M88.4 R56, [R3+0x13400] ;  /* 0x013400000338783b */ /* 0x000ea80000000200 */
[----:B------:R-:W2:Y:S04]  /*2dd20*/  LDSM.16.M88.4 R60, [R3+0x13800] ;  /* 0x01380000033c783b */ /* 0x000ea80000000200 */
[----:B------:R-:W2:Y:S04]  /*2dd30*/  LDSM.16.M88.4 R64, [R3+0x13c00] ;  /* 0x013c00000340783b */ /* 0x000ea80000000200 */
[----:B---3--:R-:W3:Y:S04]  /*2dd40*/  LDL R0, [R1+0x6f0] ;  /* 0x0006f00001007983 */ /* 0x008ee80000100800 */
[----:B----4-:R-:W4:Y:S04]  /*2dd50*/  LDL R2, [R1+0x6f4] ;  /* 0x0006f40001027983 */ /* 0x010f280000100800 */
[----:B-1----:R-:W-:Y:S04]  /*2dd60*/  STL [R1+0x2a6c], R6 ;  /* 0x002a6c0601007387 */ /* 0x002fe80000100800 */
[----:B------:R-:W-:Y:S04]  /*2dd70*/  STL [R1+0x2a68], R7 ;  /* 0x002a680701007387 */ /* 0x000fe80000100800 */
[----:B--2---:R-:W-:Y:S04]  /*2dd80*/  STL [R1+0x2a74], R10 ;  /* 0x002a740a01007387 */ /* 0x004fe80000100800 */
[----:B------:R-:W-:Y:S04]  /*2dd90*/  STL [R1+0x2a70], R11 ;  /* 0x002a700b01007387 */ /* 0x000fe80000100800 */
[----:B------:R-:W-:Y:S04]  /*2dda0*/  STL [R1+0x2a7c], R14 ;  /* 0x002a7c0e01007387 */ /* 0x000fe80000100800 */
[----:B------:R-:W-:Y:S04]  /*2ddb0*/  STL [R1+0x2a78], R15 ;  /* 0x002a780f01007387 */ /* 0x000fe80000100800 */
[----:B------:R-:W-:Y:S01]  /*2ddc0*/  STL [R1+0x2a84], R18 ;  /* 0x002a841201007387 */ /* 0x000fe20000100800 */
[C---:B------:R-:W-:Y:S03]  /*2ddd0*/  HMMA.1688.F32.TF32 R72, R68.reuse, R4, R156 ;  /* 0x000000044448723c */ /* 0x040fe6000008109c */
        /* <DEDUP_REMOVED lines=25> */
[----:B------:R-:W2:Y:S04]  /*2df70*/  LDL.LU R192, [R1+0x4b0] ;  /* 0x0004b00001c07983 */ /* 0x000ea80000300800 */
        /* <DEDUP_REMOVED lines=57> */
[----:B---3--:R-:W-:Y:S04]  /*2e310*/  LDS R132, [R0+0x4000] ;  /* 0x0040000000847984 */ /* 0x008fe80000000800 */
[----:B------:R-:W-:Y:S04]  /*2e320*/  LDS R134, [R0+0x5000] ;  /* 0x0050000000867984 */ /* 0x000fe80000000800 */
[----:B----4-:R-:W-:Y:S04]  /*2e330*/  LDS R133, [R2+0x4000] ;  /* 0x0040000002857984 */ /* 0x010fe80000000800 */
[----:B------:R-:W1:Y:S01]  /*2e340*/  LDS R135, [R2+0x5000] ;  /* 0x0050000002877984 */ /* 0x000e620000000800 */
[C---:B--2---:R-:W-:Y:S11]  /*2e350*/  HMMA.1688.F32.TF32 R156, R68.reuse, R8, R156 ;  /* 0x00000008449c723c */ /* 0x044ff6000008109c */
[----:B------:R-:W-:Y:S11]  /*2e360*/  @!UPT UIADD3 URZ, URZ, URZ, URZ ;  /* 0x0000003f3f3ff290 */ /* 0x000ff6000fffe03f */
[----:B------:R-:W-:Y:S02]  /*2e370*/  @!UPT UIADD3 URZ, URZ, URZ, URZ ;  /* 0x0000003f3f3ff290 */ /* 0x000fe4000fffe03f */
[----:B------:R-:W-:Y:S01]  /*2e380*/  MOV R19, R156 ;  /* 0x0000009c00137202 */ /* 0x000fe20000000f00 */
[----:B------:R-:W-:Y:S01]  /*2e390*/  IMAD.MOV.U32 R10, RZ, RZ, R159 ;  /* 0x000000ffff0a7224 */ /* 0x000fe200078e009f */
[----:B------:R-:W2:Y:S01]  /*2e3a0*/  LDL.LU R156, [R1+0x490] ;  /* 0x00049000019c7983 */ /* 0x000ea20000300800 */
[----:B------:R-:W-:Y:S02]  /*2e3b0*/  IMAD.MOV.U32 R14, RZ, RZ, R157 ;  /* 0x000000ffff0e7224 */ /* 0x000fe400078e009d */
[----:B------:R-:W-:Y:S01]  /*2e3c0*/  IMAD.MOV.U32 R15, RZ, RZ, R158 ;  /* 0x000000ffff0f7224 */ /* 0x000fe200078e009e */
[----:B------:R-:W2:Y:S04]  /*2e3d0*/  LDL.LU R157, [R1+0x494] ;  /* 0x00049400019d7983 */ /* 0x000ea80000300800 */
[----:B------:R-:W2:Y:S04]  /*2e3e0*/  LDL.LU R158, [R1+0x498] ;  /* 0x00049800019e7983 */ /* 0x000ea80000300800 */
[----:B------:R-:W2:Y:S04]  /*2e3f0*/  LDL.LU R159, [R1+0x49c] ;  /* 0x00049c00019f7983 */ /* 0x000ea80000300800 */
[----:B------:R3:W-:Y:S04]  /*2e400*/  STL [R1+0x2a94], R10 ;  /* 0x002a940a01007387 */ /* 0x0007e80000100800 */
[----:B---3--:R-:W3:Y:S01]  /*2e410*/  LDL R10, [R1+0x6f8] ;  /* 0x0006f800010a7983 */ /* 0x008ee20000100800 */
[C---:B------:R-:W-:Y:S03]  /*2e420*/  HMMA.1688.F32.TF32 R72, R68.reuse, R12, R72 ;  /* 0x0000000c4448723c */ /* 0x040fe60000081048 */
[----:B------:R4:W-:Y:S04]  /*2e430*/  STL [R1+0x2a90], R15 ;  /* 0x002a900f01007387 */ /* 0x0009e80000100800 */
[----:B------:R1:W-:Y:S04]  /*2e440*/  STL [R1+0x2a8c], R14 ;  /* 0x002a8c0e01007387 */ /* 0x0003e80000100800 */
[----:B------:R1:W-:Y:S11]  /*2e450*/  STL [R1+0x2a88], R19 ;  /* 0x002a881301007387 */ /* 0x0003f60000100800 */
[----:B------:R-:W-:Y:S02]  /*2e460*/  @!UPT UIADD3 URZ, URZ, URZ, URZ ;  /* 0x0000003f3f3ff290 */ /* 0x000fe4000fffe03f */
[----:B------:R-:W-:Y:S01]  /*2e470*/  IMAD.MOV.U32 R7, RZ, RZ, R74 ;  /* 0x000000ffff077224 */ /* 0x000fe200078e004a */
[----:B------:R-:W-:Y:S01]  /*2e480*/  MOV R11, R72 ;  /* 0x00000048000b7202 */ /* 0x000fe20000000f00 */
[----:B------:R-:W-:Y:S02]  /*2e490*/  IMAD.MOV.U32 R3, RZ, RZ, R75 ;  /* 0x000000ffff037224 */ /* 0x000fe400078e004b */
[----:B------:R-:W-:Y:S01]  /*2e4a0*/  IMAD.MOV.U32 R6, RZ, RZ, R73 ;  /* 0x000000ffff067224 */ /* 0x000fe200078e0049 */
[----:B------:R-:W2:Y:S04]  /*2e4b0*/  LDL.LU.64 R74, [R1+0x2ab8] ;  /* 0x002ab800014a7983 */ /* 0x000ea80000300a00 */
[----:B------:R-:W2:Y:S01]  /*2e4c0*/  LDL.LU.64 R72, [R1+0x2ab0] ;  /* 0x002ab00001487983 */ /* 0x000ea20000300a00 */
[C---:B------:R-:W-:Y:S08]  /*2e4d0*/  HMMA.1688.F32.TF32 R136, R68.reuse, R16, R136 ;  /* 0x000000104488723c */ /* 0x040ff00000081088 */
[C---:B------:R-:W-:Y:S11]  /*2e4e0*/  HMMA.1688.F32.TF32 R228, R68.reuse, R20, R228 ;  /* 0x0000001444e4723c */ /* 0x040ff600000810e4 */
[----:B------:R-:W-:Y:S05]  /*2e4f0*/  @!UPT UIADD3 URZ, URZ, URZ, URZ ;  /* 0x0000003f3f3ff290 */ /* 0x000fea000fffe03f */
[----:B----4-:R-:W-:Y:S01]  /*2e500*/  MOV R15, R136 ;  /* 0x00000088000f7202 */ /* 0x010fe20000000f00 */
[----:B-1----:R-:W-:Y:S02]  /*2e510*/  IMAD.MOV.U32 R14, RZ, RZ, R137 ;  /* 0x000000ffff0e7224 */ /* 0x002fe400078e0089 */
[----:B------:R-:W-:Y:S02]  /*2e520*/  IMAD.MOV.U32 R19, RZ, RZ, R138 ;  /* 0x000000ffff137224 */ /* 0x000fe400078e008a */
[----:B------:R-:W-:Y:S02]  /*2e530*/  IMAD.MOV.U32 R18, RZ, RZ, R139 ;  /* 0x000000ffff127224 */ /* 0x000fe400078e008b */
[C---:B------:R-:W-:Y:S01]  /*2e540*/  HMMA.1688.F32.TF32 R136, R68.reuse, R24, R224 ;  /* 0x000000184488723c */ /* 0x040fe200000810e0 */
[----:B------:R-:W-:Y:S04]  /*2e550*/  STL.64 [R1+0x340], R228 ;  /* 0x000340e401007387 */ /* 0x000fe80000100a00 */
[----:B------:R-:W-:Y:S03]  /*2e560*/  STL.64 [R1+0x348], R230 ;  /* 0x000348e601007387 */ /* 0x000fe60000100a00 */
[C---:B------:R-:W-:Y:S08]  /*2e570*/  HMMA.1688.F32.TF32 R220, R68.reuse, R28, R220 ;  /* 0x0000001c44dc723c */ /* 0x040ff000000810dc */
[C---:B------:R-:W-:Y:S07]  /*2e580*/  HMMA.1688.F32.TF32 R216, R68.reuse, R32, R216 ;  /* 0x0000002044d8723c */ /* 0x040fee00000810d8 */
[----:B------:R-:W-:Y:S04]  /*2e590*/  STL.64 [R1+0x330], R136 ;  /* 0x0003308801007387 */ /* 0x000fe80000100a00 */
[----:B------:R1:W-:Y:S02]  /*2e5a0*/  STL.64 [R1+0x338], R138 ;  /* 0x0003388a01007387 */ /* 0x0003e40000100a00 */
[C---:B-1----:R-:W-:Y:S02]  /*2e5b0*/  HMMA.1688.F32.TF32 R136, R68.reuse, R36, R212 ;  /* 0x000000244488723c */ /* 0x042fe400000810d4 */
[----:B------:R-:W-:Y:S04]  /*2e5c0*/  STL.64 [R1+0x320], R220 ;  /* 0x000320dc01007387 */ /* 0x000fe80000100a00 */
[----:B------:R-:W-:Y:S02]  /*2e5d0*/  STL.64 [R1+0x328], R222 ;  /* 0x000328de01007387 */ /* 0x000fe40000100a00 */
[C---:B------:R-:W-:Y:S02]  /*2e5e0*/  HMMA.1688.F32.TF32 R208, R68.reuse, R40, R208 ;  /* 0x0000002844d0723c */ /* 0x040fe400000810d0 */
[----:B------:R-:W-:Y:S04]  /*2e5f0*/  STL.64 [R1+0x310], R216 ;  /* 0x000310d801007387 */ /* 0x000fe80000100a00 */
[----:B------:R-:W-:Y:S02]  /*2e600*/  STL.64 [R1+0x318], R218 ;  /* 0x000318da01007387 */ /* 0x000fe40000100a00 */
[C---:B------:R-:W-:Y:S07]  /*2e610*/  HMMA.1688.F32.TF32 R204, R68.reuse, R44, R204 ;  /* 0x0000002c44cc723c */ /* 0x040fee00000810cc */
[----:B------:R-:W-:Y:S04]  /*2e620*/  STL.64 [R1+0x300], R136 ;  /* 0x0003008801007387 */ /* 0x000fe80000100a00 */
[----:B------:R1:W-:Y:S02]  /*2e630*/  STL.64 [R1+0x308], R138 ;  /* 0x0003088a01007387 */ /* 0x0003e40000100a00 */
[C---:B-1----:R-:W-:Y:S02]  /*2e640*/  HMMA.1688.F32.TF32 R136, R68.reuse, R48, R200 ;  /* 0x000000304488723c */ /* 0x042fe400000810c8 */
[----:B------:R-:W-:Y:S04]  /*2e650*/  STL.64 [R1+0x2f0], R208 ;  /* 0x0002f0d001007387 */ /* 0x000fe80000100a00 */
[----:B------:R-:W-:Y:S04]  /*2e660*/  STL.64 [R1+0x2f8], R210 ;  /* 0x0002f8d201007387 */ /* 0x000fe80000100a00 */
[----:B------:R-:W-:Y:S04]  /*2e670*/  STL.64 [R1+0x2e0], R204 ;  /* 0x0002e0cc01007387 */ /* 0x000fe80000100a00 */
[----:B------:R-:W-:Y:S01]  /*2e680*/  STL.64 [R1+0x2e8], R206 ;  /* 0x0002e8ce01007387 */ /* 0x000fe20000100a00 */
[C---:B------:R-:W-:Y:S08]  /*2e690*/  HMMA.1688.F32.TF32 R200, R68.reuse, R52, R196 ;  /* 0x0000003444c8723c */ /* 0x040ff000000810c4 */
[----:B------:R-:W-:Y:S04]  /*2e6a0*/  STL.64 [R1+0x2d0], R136 ;  /* 0x0002d08801007387 */ /* 0x000fe80000100a00 */
[----:B------:R1:W-:Y:S01]  /*2e6b0*/  STL.64 [R1+0x2d8], R138 ;  /* 0x0002d88a01007387 */ /* 0x0003e20000100a00 */
[C---:B------:R-:W-:Y:S08]  /*2e6c0*/  HMMA.1688.F32.TF32 R196, R68.reuse, R56, R232 ;  /* 0x0000003844c4723c */ /* 0x040ff000000810e8 */
[----:B-1----:R-:W-:Y:S02]  /*2e6d0*/  HMMA.1688.F32.TF32 R136, R68, R60, R192 ;  /* 0x0000003c4488723c */ /* 0x002fe400000810c0 */
[----:B------:R-:W-:Y:S04]  /*2e6e0*/  STL.64 [R1+0x2c0], R200 ;  /* 0x0002c0c801007387 */ /* 0x000fe80000100a00 */
[----:B------:R-:W-:Y:S09]  /*2e6f0*/  STL.64 [R1+0x2c8], R202 ;  /* 0x0002c8ca01007387 */ /* 0x000ff20000100a00 */
[----:B------:R-:W-:Y:S04]  /*2e700*/  STL.64 [R1+0x2b0], R196 ;  /* 0x0002b0c401007387 */ /* 0x000fe80000100a00 */
[----:B------:R-:W-:Y:S05]  /*2e710*/  STL.64 [R1+0x2b8], R198 ;  /* 0x0002b8c601007387 */ /* 0x000fea0000100a00 */
[----:B------:R-:W-:-:S02]  /*2e720*/  IMAD.MOV.U32 R63, RZ, RZ, R139 ;  /* 0x000000ffff3f7224 */ /* 0x000fc400078e008b */
[----:B------:R-:W-:Y:S01]  /*2e730*/  IMAD.MOV.U32 R62, RZ, RZ, R138 ;  /* 0x000000ffff3e7224 */ /* 0x000fe200078e008a */
[----:B------:R-:W-:Y:S01]  /*2e740*/  MOV R66, R136 ;  /* 0x0000008800427202 */ /* 0x000fe20000000f00 */
[----:B------:R-:W-:Y:S01]  /*2e750*/  IMAD.MOV.U32 R67, RZ, RZ, R137 ;  /* 0x000000ffff437224 */ /* 0x000fe200078e0089 */
[----:B------:R1:W-:Y:S04]  /*2e760*/  STL [R1+0x29d4], R63 ;  /* 0x0029d43f01007387 */ /* 0x0003e80000100800 */
[----:B------:R4:W-:Y:S04]  /*2e770*/  STL [R1+0x29d0], R62 ;  /* 0x0029d03e01007387 */ /* 0x0009e80000100800 */
[----:B------:R1:W-:Y:S04]  /*2e780*/  STL [R1+0x29cc], R67 ;  /* 0x0029cc4301007387 */ /* 0x0003e80000100800 */
[----:B------:R1:W-:Y:S01]  /*2e790*/  STL [R1+0x29c8], R66 ;  /* 0x0029c84201007387 */ /* 0x0003e20000100800 */
[C---:B--2---:R-:W-:Y:S11]  /*2e7a0*/  HMMA.1688.F32.TF32 R72, R132.reuse, R4, R72 ;  /* 0x000000048448723c */ /* 0x044ff60000081048 */
[----:B------:R-:W-:Y:S11]  /*2e7b0*/  @!UPT UIADD3 URZ, URZ, URZ, URZ ;  /* 0x0000003f3f3ff290 */ /* 0x000ff6000fffe03f */
[----:B------:R-:W-:Y:S02]  /*2e7c0*/  @!UPT UIADD3 URZ, URZ, URZ, URZ ;  /* 0x0000003f3f3ff290 */ /* 0x000fe4000fffe03f */
[----:B------:R-:W-:Y:S01]  /*2e7d0*/  MOV R58, R72 ;  /* 0x00000048003a7202 */ /* 0x000fe20000000f00 */
[----:B------:R-:W-:Y:S02]  /*2e7e0*/  IMAD.MOV.U32 R59, RZ, RZ, R73 ;  /* 0x000000ffff3b7224 */ /* 0x000fe400078e0049 */
[----:B------:R-:W-:Y:S02]  /*2e7f0*/  IMAD.MOV.U32 R54, RZ, RZ, R74 ;  /* 0x000000ffff367224 */ /* 0x000fe400078e004a */
[----:B------:R-:W-:Y:S02]  /*2e800*/  IMAD.MOV.U32 R55, RZ, RZ, R75 ;  /* 0x000000ffff377224 */ /* 0x000fe400078e004b */
[C---:B------:R-:W-:Y:S11]  /*2e810*/  HMMA.1688.F32.TF32 R72, R132.reuse, R8, R76 ;  /* 0x000000088448723c */ /* 0x040ff6000008104c */
[----:B------:R-:W-:Y:S11]  /*2e820*/  @!UPT UIADD3 URZ, URZ, URZ, URZ ;  /* 0x0000003f3f3ff290 */ /* 0x000ff6000fffe03f */
[----:B------:R-:W-:Y:S02]  /*2e830*/  @!UPT UIADD3 URZ, URZ, URZ, URZ ;  /* 0x0000003f3f3ff290 */ /* 0x000fe4000fffe03f */
[----:B-1----:R-:W-:Y:S01]  /*2e840*/  MOV R63, R72 ;  /* 0x00000048003f7202 */ /* 0x002fe20000000f00 */
[----:B----4-:R-:W-:Y:S02]  /*2e850*/  IMAD.MOV.U32 R62, RZ, RZ, R73 ;  /* 0x000000ffff3e7224 */ /* 0x010fe400078e0049 */
[----:B------:R-:W-:Y:S02]  /*2e860*/  IMAD.MOV.U32 R67, RZ, RZ, R74 ;  /* 0x000000ffff437224 */ /* 0x000fe400078e004a */
[----:B------:R-:W-:Y:S02]  /*2e870*/  IMAD.MOV.U32 R66, RZ, RZ, R75 ;  /* 0x000000ffff427224 */ /* 0x000fe400078e004b */
[----:B------:R-:W-:Y:S08]  /*2e880*/  HMMA.1688.F32.TF32 R72, R132, R12, R80 ;  /* 0x0000000c8448723c */ /* 0x000ff00000081050 */
[----:B------:R-:W-:Y:S01]  /*2e890*/  HMMA.1688.F32.TF32 R136, R68, R64, R156 ;  /* 0x000000404488723c */ /* 0x000fe2000008109c */
[----:B---3--:R-:W-:Y:S04]  /*2e8a0*/  LDS R68, [R10+0x4080] ;  /* 0x004080000a447984 */ /* 0x008fe80000000800 */
[----:B------:R-:W-:Y:S04]  /*2e8b0*/  LDS R70, [R10+0x5080] ;  /* 0x005080000a467984 */ /* 0x000fe80000000800 */
[----:B------:R-:W-:Y:S04]  /*2e8c0*/  LDS R69, [R252+0x4080] ;  /* 0x00408000fc457984 */ /* 0x000fe80000000800 */
[----:B------:R-:W1:Y:S03]  /*2e8d0*/  LDS R71, [R252+0x5080] ;  /* 0x00508000fc477984 */ /* 0x000e660000000800 */
[----:B------:R-:W-:Y:S01]  /*2e8e0*/  MOV R50, R72 ;  /* 0x0000004800327202 */ /* 0x000fe20000000f00 */
[----:B------:R-:W-:-:S02]  /*2e8f0*/  IMAD.MOV.U32 R51, RZ, RZ, R73 ;  /* 0x000000ffff337224 */ /* 0x000fc400078e0049 */
[----:B------:R-:W-:Y:S02]  /*2e900*/  IMAD.MOV.U32 R46, RZ, RZ, R74 ;  /* 0x000000ffff2e7224 */ /* 0x000fe400078e004a */
[----:B------:R-:W-:Y:S02]  /*2e910*/  IMAD.MOV.U32 R47, RZ, RZ, R75 ;  /* 0x000000ffff2f7224 */ /* 0x000fe400078e004b */
[----:B------:R-:W-:Y:S01]  /*2e920*/  HMMA.1688.F32.TF32 R72, R132, R16, R84 ;  /* 0x000000108448723c */ /* 0x000fe20000081054 */
[----:B------:R-:W-:Y:S04]  /*2e930*/  STL.64 [R1+0x290], R136 ;  /* 0x0002908801007387 */ /* 0x000fe80000100a00 */
[----:B------:R-:W-:Y:S04]  /*2e940*/  STL.64 [R1+0x298], R138 ;  /* 0x0002988a01007387 */ /* 0x000fe80000100a00 */
[----:B------:R2:W-:Y:S04]  /*2e950*/  STL [R1+0x29e4], R55 ;  /* 0x0029e43701007387 */ /* 0x0005e80000100800 */
[----:B------:R3:W-:Y:S04]  /*2e960*/  STL [R1+0x29e0], R54 ;  /* 0x0029e03601007387 */ /* 0x0007e80000100800 */
[----:B------:R4:W-:Y:S04]  /*2e970*/  STL [R1+0x29dc], R59 ;  /* 0x0029dc3b01007387 */ /* 0x0009e80000100800 */
[----:B------:R1:W-:Y:S03]  /*2e980*/  STL [R1+0x29d8], R58 ;  /* 0x0029d83a01007387 */ /* 0x0003e60000100800 */
[----:B--2---:R-:W-:Y:S01]  /*2e990*/  MOV R55, R72 ;  /* 0x0000004800377202 */ /* 0x004fe20000000f00 */
[----:B---3--:R-:W-:-:S02]  /*2e9a0*/  IMAD.MOV.U32 R54, RZ, RZ, R73 ;  /* 0x000000ffff367224 */ /* 0x008fc400078e0049 */
[----:B----4-:R-:W-:Y:S02]  /*2e9b0*/  IMAD.MOV.U32 R59, RZ, RZ, R74 ;  /* 0x000000ffff3b7224 */ /* 0x010fe400078e004a */
[----:B-1----:R-:W-:Y:S02]  /*2e9c0*/  IMAD.MOV.U32 R58, RZ, RZ, R75 ;  /* 0x000000ffff3a7224 */ /* 0x002fe400078e004b */
[----:B------:R-:W-:Y:S01]  /*2e9d0*/  HMMA.1688.F32.TF32 R72, R132, R20, R88 ;  /* 0x000000148448723c */ /* 0x000fe20000081058 */
[----:B------:R1:W-:Y:S04]  /*2e9e0*/  STL [R1+0x29f4], R66 ;  /* 0x0029f44201007387 */ /* 0x0003e80000100800 */
[----:B------:R2:W-:Y:S04]  /*2e9f0*/  STL [R1+0x29f0], R67 ;  /* 0x0029f04301007387 */ /* 0x0005e80000100800 */
[----:B------:R3:W-:Y:S04]  /*2ea00*/  STL [R1+0x29ec], R63 ;  /* 0x0029ec3f01007387 */ /* 0x0007e80000100800 */
[----:B------:R4:W-:Y:S11]  /*2ea10*/  STL [R1+0x29e8], R62 ;  /* 0x0029e83e01007387 */ /* 0x0009f60000100800 */
[----:B-1----:R-:W-:Y:S01]  /*2ea20*/  MOV R66, R72 ;  /* 0x0000004800427202 */ /* 0x002fe20000000f00 */
[----:B--2---:R-:W-:-:S02]  /*2ea30*/  IMAD.MOV.U32 R67, RZ, RZ, R73 ;  /* 0x000000ffff437224 */ /* 0x004fc400078e0049 */
[----:B---3--:R-:W-:Y:S02]  /*2ea40*/  IMAD.MOV.U32 R63, RZ, RZ, R74 ;  /* 0x000000ffff3f7224 */ /* 0x008fe400078e004a */
[----:B----4-:R-:W-:Y:S02]  /*2ea50*/  IMAD.MOV.U32 R62, RZ, RZ, R75 ;  /* 0x000000ffff3e7224 */ /* 0x010fe400078e004b */
[C---:B------:R-:W-:Y:S01]  /*2ea60*/  HMMA.1688.F32.TF32 R72, R132.reuse, R24, R92 ;  /* 0x000000188448723c */ /* 0x040fe2000008105c */
[----:B------:R1:W-:Y:S04]  /*2ea70*/  STL [R1+0x2a04], R47 ;  /* 0x002a042f01007387 */ /* 0x0003e80000100800 */
[----:B------:R2:W-:Y:S04]  /*2ea80*/  STL [R1+0x2a00], R46 ;  /* 0x002a002e01007387 */ /* 0x0005e80000100800 */
[----:B------:R3:W-:Y:S04]  /*2ea90*/  STL [R1+0x29fc], R51 ;  /* 0x0029fc3301007387 */ /* 0x0007e80000100800 */
[----:B------:R4:W-:Y:S01]  /*2eaa0*/  STL [R1+0x29f8], R50 ;  /* 0x0029f83201007387 */ /* 0x0009e20000100800 */
[----:B------:R-:W-:Y:S03]  /*2eab0*/  HMMA.1688.F32.TF32 R248, R132, R64, R248 ;  /* 0x0000004084f8723c */ /* 0x000fe600000810f8 */
[----:B------:R-:W-:Y:S04]  /*2eac0*/  LDS R92, [R0+0x4080] ;  /* 0x00408000005c7984 */ /* 0x000fe80000000800 */
[----:B------:R-:W-:Y:S03]  /*2ead0*/  LDS R94, [R0+0x5080] ;  /* 0x00508000005e7984 */ /* 0x000fe60000000800 */
[----:B-1----:R-:W-:Y:S01]  /*2eae0*/  MOV R47, R72 ;  /* 0x00000048002f7202 */ /* 0x002fe20000000f00 */
[----:B--2---:R-:W-:Y:S01]  /*2eaf0*/  IMAD.MOV.U32 R46, RZ, RZ, R73 ;  /* 0x000000ffff2e7224 */ /* 0x004fe200078e0049 */
[----:B------:R-:W-:Y:S01]  /*2eb00*/  LDS R93, [R2+0x4080] ;  /* 0x00408000025d7984 */ /* 0x000fe20000000800 */
[----:B---3--:R-:W-:-:S02]  /*2eb10*/  IMAD.MOV.U32 R51, RZ, RZ, R74 ;  /* 0x000000ffff337224 */ /* 0x008fc400078e004a */
[----:B----4-:R-:W-:Y:S01]  /*2eb20*/  IMAD.MOV.U32 R50, RZ, RZ, R75 ;  /* 0x000000ffff327224 */ /* 0x010fe200078e004b */
[----:B------:R-:W1:Y:S01]  /*2eb30*/  LDS R95, [R2+0x5080] ;  /* 0x00508000025f7984 */ /* 0x000e620000000800 */
[C---:B------:R-:W-:Y:S03]  /*2eb40*/  HMMA.1688.F32.TF32 R72, R132.reuse, R28, R96 ;  /* 0x0000001c8448723c */ /* 0x040fe60000081060 */
[----:B------:R2:W-:Y:S11]  /*2eb50*/  STL [R1+0x2a14], R58 ;  /* 0x002a143a01007387 */ /* 0x0005f60000100800 */
[----:B------:R-:W-:Y:S10]  /*2eb60*/  @!UPT UIADD3 URZ, URZ, URZ, URZ ;  /* 0x0000003f3f3ff290 */ /* 0x000ff4000fffe03f */
[----:B------:R-:W-:Y:S01]  /*2eb70*/  MOV R42, R72 ;  /* 0x00000048002a7202 */ /* 0x000fe20000000f00 */
[----:B------:R-:W-:Y:S02]  /*2eb80*/  IMAD.MOV.U32 R43, RZ, RZ, R73 ;  /* 0x000000ffff2b7224 */ /* 0x000fe400078e0049 */
[----:B------:R-:W-:Y:S02]  /*2eb90*/  IMAD.MOV.U32 R38, RZ, RZ, R74 ;  /* 0x000000ffff267224 */ /* 0x000fe400078e004a */
[----:B------:R-:W-:Y:S02]  /*2eba0*/  IMAD.MOV.U32 R39, RZ, RZ, R75 ;  /* 0x000000ffff277224 */ /* 0x000fe400078e004b */
[C---:B------:R-:W-:Y:S01]  /*2ebb0*/  HMMA.1688.F32.TF32 R72, R132.reuse, R32, R100 ;  /* 0x000000208448723c */ /* 0x040fe20000081064 */
[----:B------:R3:W-:Y:S04]  /*2ebc0*/  STL [R1+0x2a10], R59 ;  /* 0x002a103b01007387 */ /* 0x0007e80000100800 */
[----:B------:R4:W-:Y:S04]  /*2ebd0*/  STL [R1+0x2a0c], R54 ;  /* 0x002a0c3601007387 */ /* 0x0009e80000100800 */
[----:B------:R1:W-:Y:S11]  /*2ebe0*/  STL [R1+0x2a08], R55 ;  /* 0x002a083701007387 */ /* 0x0003f60000100800 */
[----:B------:R-:W-:Y:S04]  /*2ebf0*/  @!UPT UIADD3 URZ, URZ, URZ, URZ ;  /* 0x0000003f3f3ff290 */ /* 0x000fe8000fffe03f */
[----:B--2---:R-:W-:Y:S01]  /*2ec00*/  MOV R58, R72 ;  /* 0x00000048003a7202 */ /* 0x004fe20000000f00 */
[----:B---3--:R-:W-:Y:S02]  /*2ec10*/  IMAD.MOV.U32 R59, RZ, RZ, R73 ;  /* 0x000000ffff3b7224 */ /* 0x008fe400078e0049 */
        /* <DEDUP_REMOVED lines=24> */
[----:B------:R2:W-:Y:S04]  /*2eda0*/  STL [R1+0x2a38], R42 ;  /* 0x002a382a01007387 */ /* 0x0005e80000100800 */
[----:B------:R1:W-:Y:S07]  /*2edb0*/  STL [R1+0x2a54], R55 ;  /* 0x002a543701007387 */ /* 0x0003ee0000100800 */
[----:B------:R-:W-:Y:S01]  /*2edc0*/  MOV R34, R72 ;  /* 0x0000004800227202 */ /* 0x000fe20000000f00 */
[----:B------:R-:W-:-:S02]  /*2edd0*/  IMAD.MOV.U32 R22, RZ, RZ, R73 ;  /* 0x000000ffff167224 */ /* 0x000fc400078e0049 */
[----:B------:R-:W-:Y:S02]  /*2ede0*/  IMAD.MOV.U32 R23, RZ, RZ, R74 ;  /* 0x000000ffff177224 */ /* 0x000fe400078e004a */
[----:B------:R-:W-:Y:S02]  /*2edf0*/  IMAD.MOV.U32 R26, RZ, RZ, R75 ;  /* 0x000000ffff1a7224 */ /* 0x000fe400078e004b */
[----:B------:R-:W-:Y:S01]  /*2ee00*/  HMMA.1688.F32.TF32 R72, R132, R48, R116 ;  /* 0x000000308448723c */ /* 0x000fe20000081074 */
[----:B------:R1:W-:Y:S04]  /*2ee10*/  STL [R1+0x2a50], R54 ;  /* 0x002a503601007387 */ /* 0x0003e80000100800 */
[----:B------:R1:W-:Y:S04]  /*2ee20*/  STL [R1+0x2a4c], R59 ;  /* 0x002a4c3b01007387 */ /* 0x0003e80000100800 */
[----:B------:R1:W-:Y:S04]  /*2ee30*/  STL [R1+0x2a48], R58 ;  /* 0x002a483a01007387 */ /* 0x0003e80000100800 */
[----:B------:R-:W-:Y:S04]  /*2ee40*/  STL [R1+0x2a64], R66 ;  /* 0x002a644201007387 */ /* 0x000fe80000100800 */
[----:B------:R-:W-:Y:S04]  /*2ee50*/  STL [R1+0x2a60], R67 ;  /* 0x002a604301007387 */ /* 0x000fe80000100800 */
[----:B------:R-:W-:Y:S04]  /*2ee60*/  STL [R1+0x2a5c], R63 ;  /* 0x002a5c3f01007387 */ /* 0x000fe80000100800 */
[----:B------:R-:W-:Y:S04]  /*2ee70*/  STL [R1+0x2a58], R62 ;  /* 0x002a583e01007387 */ /* 0x000fe80000100800 */
        /* <DEDUP_REMOVED lines=11> */
[----:B-1----:R-:W-:-:S03]  /*2ef30*/  MOV R39, R72 ;  /* 0x0000004800277202 */ /* 0x002fc60000000f00 */
[----:B------:R-:W4:Y:S01]  /*2ef40*/  LDL.LU R199, [R1+0x6ec] ;  /* 0x0006ec0001c77983 */ /* 0x000f220000300800 */
[----:B--2---:R-:W-:-:S03]  /*2ef50*/  IMAD.MOV.U32 R38, RZ, RZ, R73 ;  /* 0x000000ffff267224 */ /* 0x004fc600078e0049 */
[----:B------:R-:W2:Y:S01]  /*2ef60*/  LDL.LU R200, [R1+0x6d0] ;  /* 0x0006d00001c87983 */ /* 0x000ea20000300800 */
[----:B---3--:R-:W-:Y:S02]  /*2ef70*/  IMAD.MOV.U32 R43, RZ, RZ, R74 ;  /* 0x000000ffff2b7224 */ /* 0x008fe400078e004a */
[----:B------:R-:W-:Y:S01]  /*2ef80*/  IMAD.MOV.U32 R42, RZ, RZ, R75 ;  /* 0x000000ffff2a7224 */ /* 0x000fe200078e004b */
[----:B------:R-:W2:Y:S01]  /*2ef90*/  LDL.LU R201, [R1+0x6d4] ;  /* 0x0006d40001c97983 */ /* 0x000ea20000300800 */
[----:B------:R-:W-:Y:S03]  /*2efa0*/  HMMA.1688.F32.TF32 R72, R132, R52, R120 ;  /* 0x000000348448723c */ /* 0x000fe60000081078 */
[----:B------:R-:W2:Y:S04]  /*2efb0*/  LDL.LU R202, [R1+0x6d8] ;  /* 0x0006d80001ca7983 */ /* 0x000ea80000300800 */
        /* <DEDUP_REMOVED lines=20> */
[----:B------:R-:W2:Y:S01]  /*2f100*/  LDL.LU R231, [R1+0x65c] ;  /* 0x00065c0001e77983 */ /* 0x000ea20000300800 */
[----:B------:R-:W-:-:S03]  /*2f110*/  MOV R55, R72 ;  /* 0x0000004800377202 */ /* 0x000fc60000000f00 */
[----:B------:R-:W2:Y:S01]  /*2f120*/  LDL.LU R136, [R1+0x640] ;  /* 0x0006400001887983 */ /* 0x000ea20000300800 */
[----:B------:R-:W-:-:S03]  /*2f130*/  IMAD.MOV.U32 R54, RZ, RZ, R73 ;  /* 0x000000ffff367224 */ /* 0x000fc600078e0049 */
[----:B------:R-:W2:Y:S01]  /*2f140*/  LDL.LU R137, [R1+0x644] ;  /* 0x0006440001897983 */ /* 0x000ea20000300800 */
[----:B------:R-:W-:-:S03]  /*2f150*/  IMAD.MOV.U32 R59, RZ, RZ, R74 ;  /* 0x000000ffff3b7224 */ /* 0x000fc600078e004a */
[----:B------:R-:W2:Y:S01]  /*2f160*/  LDL.LU R138, [R1+0x648] ;  /* 0x00064800018a7983 */ /* 0x000ea20000300800 */
[----:B------:R-:W-:-:S03]  /*2f170*/  IMAD.MOV.U32 R58, RZ, RZ, R75 ;  /* 0x000000ffff3a7224 */ /* 0x000fc600078e004b */
        /* <DEDUP_REMOVED lines=29> */
[C---:B----4-:R-:W-:Y:S11]  /*2f350*/  HMMA.1688.F32.TF32 R76, R68.reuse, R8, R76 ;  /* 0x00000008444c723c */ /* 0x050ff6000008104c */
[----:B------:R-:W-:Y:S04]  /*2f360*/  @!UPT UIADD3 URZ, URZ, URZ, URZ ;  /* 0x0000003f3f3ff290 */ /* 0x000fe8000fffe03f */
        /* <DEDUP_REMOVED lines=8> */
[C---:B--2---:R-:W-:Y:S01]  /*2f3f0*/  HMMA.1688.F32.TF32 R72, R68.reuse, R24, R224 ;  /* 0x000000184448723c */ /* 0x044fe200000810e0 */
[----:B------:R-:W-:Y:S04]  /*2f400*/  STL.64 [R1+0xd0], R80 ;  /* 0x0000d05001007387 */ /* 0x000fe80000100a00 */
[----:B------:R1:W-:Y:S10]  /*2f410*/  STL.64 [R1+0xd8], R82 ;  /* 0x0000d85201007387 */ /* 0x0003f40000100a00 */
        /* <DEDUP_REMOVED lines=29> */
[C---:B--2---:R-:W-:Y:S08]  /*2f5f0*/  HMMA.1688.F32.TF32 R72, R68.reuse, R60, R192 ;  /* 0x0000003c4448723c */ /* 0x044ff000000810c0 */
[----:B------:R-:W-:Y:S01]  /*2f600*/  HMMA.1688.F32.TF32 R68, R68, R64, R156 ;  /* 0x000000404444723c */ /* 0x000fe2000008109c */
        /* <DEDUP_REMOVED lines=12> */
[C---:B-1----:R-:W-:Y:S03]  /*2f6d0*/  HMMA.1688.F32.TF32 R68, R92.reuse, R12, R148 ;  /* 0x0000000c5c44723c */ /* 0x042fe60000081094 */
[----:B------:R-:W-:Y:S04]  /*2f6e0*/  LDS R157, [R252+0x4100] ;  /* 0x00410000fc9d7984 */ /* 0x000fe80000000800 */
[----:B------:R-:W1:Y:S04]  /*2f6f0*/  LDS R159, [R252+0x5100] ;  /* 0x00510000fc9f7984 */ /* 0x000e680000000800 */
[----:B------:R-:W-:Y:S04]  /*2f700*/  STL.64 [R1+0x190], R76 ;  /* 0x0001904c01007387 */ /* 0x000fe80000100a00 */
[----:B------:R2:W-:Y:S04]  /*2f710*/  STL.64 [R1+0x198], R78 ;  /* 0x0001984e01007387 */ /* 0x0005e80000100a00 */
[----:B------:R-:W-:Y:S04]  /*2f720*/  STL.64 [R1+0x180], R72 ;  /* 0x0001804801007387 */ /* 0x000fe80000100a00 */
[----:B------:R3:W-:Y:S01]  /*2f730*/  STL.64 [R1+0x188], R74 ;  /* 0x0001884a01007387 */ /* 0x0007e20000100a00 */
[C---:B--2---:R-:W-:Y:S03]  /*2f740*/  HMMA.1688.F32.TF32 R76, R92.reuse, R16, R152 ;  /* 0x000000105c4c723c */ /* 0x044fe60000081098 */
[----:B------:R-:W-:Y:S04]  /*2f750*/  STL.64 [R1+0x170], R68 ;  /* 0x0001704401007387 */ /* 0x000fe80000100a00 */
[----:B------:R2:W-:Y:S01]  /*2f760*/  STL.64 [R1+0x178], R70 ;  /* 0x0001784601007387 */ /* 0x0005e20000100a00 */
[C---:B---3--:R-:W-:Y:S08]  /*2f770*/  HMMA.1688.F32.TF32 R72, R92.reuse, R20, R160 ;  /* 0x000000145c48723c */ /* 0x048ff000000810a0 */
[C---:B--2---:R-:W-:Y:S07]  /*2f780*/  HMMA.1688.F32.TF32 R68, R92.reuse, R24, R164 ;  /* 0x000000185c44723c */ /* 0x044fee00000810a4 */
        /* <DEDUP_REMOVED lines=8> */
[----:B--2---:R-:W-:Y:S07]  /*2f810*/  HMMA.1688.F32.TF32 R68, R92, R36, R176 ;  /* 0x000000245c44723c */ /* 0x004fee00000810b0 */
[----:B------:R-:W-:Y:S04]  /*2f820*/  STL.64 [R1+0x130], R76 ;  /* 0x0001304c01007387 */ /* 0x000fe80000100a00 */
[----:B------:R-:W-:Y:S04]  /*2f830*/  STL.64 [R1+0x138], R78 ;  /* 0x0001384e01007387 */ /* 0x000fe80000100a00 */
[----:B------:R-:W2:Y:S04]  /*2f840*/  LDL.LU R192, [R1+0xbe0] ;  /* 0x000be00001c07983 */ /* 0x000ea80000300800 */
[----:B------:R-:W-:Y:S04]  /*2f850*/  STL.64 [R1+0x120], R72 ;  /* 0x0001204801007387 */ /* 0x000fe80000100a00 */
[----:B------:R-:W-:Y:S04]  /*2f860*/  STL.64 [R1+0x128], R74 ;  /* 0x0001284a01007387 */ /* 0x000fe80000100a00 */
[----:B------:R-:W-:Y:S04]  /*2f870*/  STL.64 [R1+0x110], R68 ;  /* 0x0001104401007387 */ /* 0x000fe80000100a00 */
[----:B------:R3:W-:Y:S04]  /*2f880*/  STL.64 [R1+0x118], R70 ;  /* 0x0001184601007387 */ /* 0x0007e80000100a00 */
[----:B------:R-:W2:Y:S04]  /*2f890*/  LDL.LU R193, [R1+0xbe4] ;  /* 0x000be40001c17983 */ /* 0x000ea80000300800 */
[----:B------:R-:W2:Y:S04]  /*2f8a0*/  LDL.LU R194, [R1+0xbe8] ;  /* 0x000be80001c27983 */ /* 0x000ea80000300800 */
[----:B------:R-:W2:Y:S04]  /*2f8b0*/  LDL.LU R195, [R1+0xbec] ;  /* 0x000bec0001c37983 */ /* 0x000ea80000300800 */
[----:B------:R-:W1:Y:S04]  /*2f8c0*/  LDL.LU R232, [R1+0xbf0] ;  /* 0x000bf00001e87983 */ /* 0x000e680000300800 */
[----:B------:R-:W1:Y:S04]  /*2f8d0*/  LDL.LU R233, [R1+0xbf4] ;  /* 0x000bf40001e97983 */ /* 0x000e680000300800 */
[----:B------:R-:W1:Y:S04]  /*2f8e0*/  LDL.LU R234, [R1+0xbf8] ;  /* 0x000bf80001ea7983 */ /* 0x000e680000300800 */
[----:B------:R-:W1:Y:S04]  /*2f8f0*/  LDL.LU R235, [R1+0xbfc] ;  /* 0x000bfc0001eb7983 */ /* 0x000e680000300800 */
        /* <DEDUP_REMOVED lines=20> */
[----:B------:R-:W-:Y:S01]  /*2fa40*/  MOV R66, R84 ;  /* 0x0000005400427202 */ /* 0x000fe20000000f00 */
[----:B------:R-:W-:-:S02]  /*2fa50*/  IMAD.MOV.U32 R67, RZ, RZ, R85 ;  /* 0x000000ffff437224 */ /* 0x000fc400078e0055 */
[----:B------:R-:W-:Y:S02]  /*2fa60*/  IMAD.MOV.U32 R63, RZ, RZ, R86 ;  /* 0x000000ffff3f7224 */ /* 0x000fe400078e0056 */
[----:B------:R-:W-:Y:S02]  /*2fa70*/  IMAD.MOV.U32 R62, RZ, RZ, R87 ;  /* 0x000000ffff3e7224 */ /* 0x000fe400078e0057 */
[----:B------:R-:W-:Y:S08]  /*2fa80*/  HMMA.1688.F32.TF32 R84, R132, R60, R128 ;  /* 0x0000003c8454723c */ /* 0x000ff00000081080 */
[C---:B---3--:R-:W-:Y:S08]  /*2fa90*/  HMMA.1688.F32.TF32 R68, R92.reuse, R40, R180 ;  /* 0x000000285c44723c */ /* 0x048ff000000810b4 */
[C---:B------:R-:W-:Y:S08]  /*2faa0*/  HMMA.1688.F32.TF32 R72, R92.reuse, R44, R184 ;  /* 0x0000002c5c48723c */ /* 0x040ff000000810b8 */
[----:B------:R-:W-:Y:S01]  /*2fab0*/  HMMA.1688.F32.TF32 R76, R92, R48, R188 ;  /* 0x000000305c4c723c */ /* 0x000fe200000810bc */
[----:B------:R-:W-:Y:S01]  /*2fac0*/  MOV R27, R84 ;  /* 0x00000054001b7202 */ /* 0x000fe20000000f00 */
[----:B------:R-:W-:-:S02]  /*2fad0*/  IMAD.MOV.U32 R35, RZ, RZ, R85 ;  /* 0x000000ffff237224 */ /* 0x000fc400078e0055 */
[----:B------:R-:W-:Y:S02]  /*2fae0*/  IMAD.MOV.U32 R30, RZ, RZ, R86 ;  /* 0x000000ffff1e7224 */ /* 0x000fe400078e0056 */
[----:B------:R-:W-:Y:S02]  /*2faf0*/  IMAD.MOV.U32 R31, RZ, RZ, R87 ;  /* 0x000000ffff1f7224 */ /* 0x000fe400078e0057 */
[C---:B------:R-:W-:Y:S01]  /*2fb00*/  HMMA.1688.F32.TF32 R80, R92.reuse, R52, R236 ;  /* 0x000000345c50723c */ /* 0x040fe200000810ec */
[----:B------:R-:W-:Y:S07]  /*2fb10*/  STL.64 [R1+0x27d0], R70 ;  /* 0x0027d04601007387 */ /* 0x000fee0000100a00 */
[----:B------:R-:W-:Y:S01]  /*2fb20*/  HMMA.1688.F32.TF32 R84, R92, R56, R240 ;  /* 0x000000385c54723c */ /* 0x000fe200000810f0 */
[----:B------:R3:W-:Y:S04]  /*2fb30*/  STL.64 [R1+0x27c8], R68 ;  /* 0x0027c84401007387 */ /* 0x0007e80000100a00 */
[----:B------:R-:W-:Y:S04]  /*2fb40*/  STL.64 [R1+0x27e0], R74 ;  /* 0x0027e04a01007387 */ /* 0x000fe80000100a00 */
[----:B------:R1:W-:Y:S04]  /*2fb50*/  STL.64 [R1+0x27d8], R72 ;  /* 0x0027d84801007387 */ /* 0x0003e80000100a00 */
[----:B------:R-:W-:Y:S04]  /*2fb60*/  STL.64 [R1+0x27f0], R78 ;  /* 0x0027f04e01007387 */ /* 0x000fe80000100a00 */
[----:B------:R1:W-:Y:S04]  /*2fb70*/  STL.64 [R1+0x27e8], R76 ;  /* 0x0027e84c01007387 */ /* 0x0003e80000100a00 */
[----:B------:R-:W-:Y:S04]  /*2fb80*/  STL.64 [R1+0x2800], R82 ;  /* 0x0028005201007387 */ /* 0x000fe80000100a00 */
[----:B------:R-:W-:Y:S04]  /*2fb90*/  STL.64 [R1+0x27f8], R80 ;  /* 0x0027f85001007387 */ /* 0x000fe80000100a00 */
[----:B------:R-:W-:Y:S04]  /*2fba0*/  STL.64 [R1+0x2810], R86 ;  /* 0x0028105601007387 */ /* 0x000fe80000100a00 */
[----:B------:R-:W-:Y:S04]  /*2fbb0*/  STL.64 [R1+0x2808], R84 ;  /* 0x0028085401007387 */ /* 0x000fe80000100a00 */
[----:B------:R-:W-:Y:S04]  /*2fbc0*/  LDS R240, [R10+0x4180] ;  /* 0x004180000af07984 */ /* 0x000fe80000000800 */
[----:B------:R-:W-:Y:S04]  /*2fbd0*/  LDS R242, [R10+0x5180] ;  /* 0x005180000af27984 */ /* 0x000fe80000000800 */
[----:B------:R-:W-:Y:S04]  /*2fbe0*/  LDS R241, [R252+0x4180] ;  /* 0x00418000fcf17984 */ /* 0x000fe80000000800 */
[----:B------:R-:W1:Y:S04]  /*2fbf0*/  LDS R243, [R252+0x5180] ;  /* 0x00518000fcf37984 */ /* 0x000e680000000800 */
[----:B------:R-:W-:Y:S04]  /*2fc00*/  LDS R236, [R0+0x4180] ;  /* 0x0041800000ec7984 */ /* 0x000fe80000000800 */
[----:B------:R-:W-:Y:S04]  /*2fc10*/  LDS R238, [R0+0x5180] ;  /* 0x0051800000ee7984 */ /* 0x000fe80000000800 */
[----:B------:R-:W-:Y:S04]  /*2fc20*/  LDS R237, [R2+0x4180] ;  /* 0x0041800002ed7984 */ /* 0x000fe80000000800 */
[----:B------:R-:W1:Y:S02]  /*2fc30*/  LDS R239, [R2+0x5180] ;  /* 0x0051800002ef7984 */ /* 0x000e640000000800 */
[----:B-1----:R-:W-:Y:S08]  /*2fc40*/  HMMA.1688.F32.TF32 R112, R156, R20, R232 ;  /* 0x000000149c70723c */ /* 0x002ff000000810e8 */
[C---:B----4-:R-:W-:Y:S08]  /*2fc50*/  HMMA.1688.F32.TF32 R88, R92.reuse, R60, R212 ;  /* 0x0000003c5c58723c */ /* 0x050ff000000810d4 */
[----:B------:R-:W-:Y:S08]  /*2fc60*/  HMMA.1688.F32.TF32 R92, R92, R64, R244 ;  /* 0x000000405c5c723c */ /* 0x000ff000000810f4 */
[C---:B--2---:R-:W-:Y:S08]  /*2fc70*/  HMMA.1688.F32.TF32 R108, R156.reuse, R16, R196 ;  /* 0x000000109c6c723c */ /* 0x044ff000000810c4 */
        /* <DEDUP_REMOVED lines=21> */
[----:B------:R-:W4:Y:S04]  /*2fdd0*/  LDL.LU R216, [R1+0xbc0] ;  /* 0x000bc00001d87983 */ /* 0x000f280000300800 */
[----:B------:R-:W4:Y:S04]  /*2fde0*/  LDL.LU R217, [R1+0xbc4] ;  /* 0x000bc40001d97983 */ /* 0x000f280000300800 */
[----:B------:R-:W4:Y:S04]  /*2fdf0*/  LDL.LU R218, [R1+0xbc8] ;  /* 0x000bc80001da7983 */ /* 0x000f280000300800 */
[----:B------:R-:W4:Y:S04]  /*2fe00*/  LDL.LU R219, [R1+0xbcc] ;  /* 0x000bcc0001db7983 */ /* 0x000f280000300800 */
        /* <DEDUP_REMOVED lines=8> */
[C---:B------:R-:W-:Y:S03]  /*2fe90*/  HMMA.1688.F32.TF32 R116, R156.reuse, R24, R192 ;  /* 0x000000189c74723c */ /* 0x040fe600000810c0 */
        /* <DEDUP_REMOVED lines=16> */
[----:B------:R-:W-:Y:S04]  /*2ffa0*/  STL.64 [R1+0x2890], R118 ;  /* 0x0028907601007387 */ /* 0x000fe80000100a00 */
[----:B------:R-:W-:Y:S01]  /*2ffb0*/  STL.64 [R1+0x2888], R116 ;  /* 0x0028887401007387 */ /* 0x000fe20000100a00 */
[C---:B--2---:R-:W-:Y:S03]  /*2ffc0*/  HMMA.1688.F32.TF32 R120, R156.reuse, R28, R232 ;  /* 0x0000001c9c78723c */ /* 0x044fe600000810e8 */
[----:B------:R-:W2:Y:S04]  /*2ffd0*/  LDL.LU R232, [R1+0x8f0] ;  /* 0x0008f00001e87983 */ /* 0x000ea80000300800 */
[----:B------:R-:W2:Y:S04]  /*2ffe0*/  LDL.LU R233, [R1+0x8f4] ;  /* 0x0008f40001e97983 */ /* 0x000ea80000300800 */
[----:B------:R-:W2:Y:S04]  /*2fff0*/  LDL.LU R234, [R1+0x8f8] ;  /* 0x0008f80001ea7983 */ /* 0x000ea80000300800 */
[----:B------:R-:W2:Y:S01]  /*30000*/  LDL.LU R235, [R1+0x8fc] ;  /* 0x0008fc0001eb7983 */ /* 0x000ea20000300800 */
[C---:B----4-:R-:W-:Y:S08]  /*30010*/  HMMA.1688.F32.TF32 R124, R156.reuse, R32, R216 ;  /* 0x000000209c7c723c */ /* 0x050ff000000810d8 */
[C---:B---3--:R-:W-:Y:S08]  /*30020*/  HMMA.1688.F32.TF32 R128, R156.reuse, R36, R212 ;  /* 0x000000249c80723c */ /* 0x048ff000000810d4 */
[C---:B------:R-:W-:Y:S01]  /*30030*/  HMMA.1688.F32.TF32 R132, R156.reuse, R40, R208 ;  /* 0x000000289c84723c */ /* 0x040fe200000810d0 */
[----:B------:R-:W-:Y:S04]  /*30040*/  STL.64 [R1+0x28a0], R122 ;  /* 0x0028a07a01007387 */ /* 0x000fe80000100a00 */
[----:B------:R-:W-:Y:S04]  /*30050*/  STL.64 [R1+0x2898], R120 ;  /* 0x0028987801007387 */ /* 0x000fe80000100a00 */
[----:B------:R-:W-:Y:S04]  /*30060*/  STL.64 [R1+0x28b0], R126 ;  /* 0x0028b07e01007387 */ /* 0x000fe80000100a00 */
[----:B------:R-:W-:Y:S04]  /*30070*/  STL.64 [R1+0x28a8], R124 ;  /* 0x0028a87c01007387 */ /* 0x000fe80000100a00 */
[----:B------:R-:W-:Y:S01]  /*30080*/  STL.64 [R1+0x28c0], R130 ;  /* 0x0028c08201007387 */ /* 0x000fe20000100a00 */
[C---:B------:R-:W-:Y:S03]  /*30090*/  HMMA.1688.F32.TF32 R136, R156.reuse, R44, R192 ;  /* 0x0000002c9c88723c */ /* 0x040fe600000810c0 */
[----:B------:R-:W-:Y:S04]  /*300a0*/  STL.64 [R1+0x28b8], R128 ;  /* 0x0028b88001007387 */ /* 0x000fe80000100a00 */
[----:B------:R-:W-:Y:S04]  /*300b0*/  STL.64 [R1+0x28d0], R134 ;  /* 0x0028d08601007387 */ /* 0x000fe80000100a00 */
[----:B------:R-:W-:Y:S04]  /*300c0*/  STL.64 [R1+0x28c8], R132 ;  /* 0x0028c88401007387 */ /* 0x000fe80000100a00 */
[----:B------:R-:W3:Y:S04]  /*300d0*/  LDL.LU R192, [R1+0x8e0] ;  /* 0x0008e00001c07983 */ /* 0x000ee80000300800 */
[----:B------:R-:W3:Y:S04]  /*300e0*/  LDL.LU R193, [R1+0x8e4] ;  /* 0x0008e40001c17983 */ /* 0x000ee80000300800 */
[----:B------:R-:W3:Y:S04]  /*300f0*/  LDL.LU R194, [R1+0x8e8] ;  /* 0x0008e80001c27983 */ /* 0x000ee80000300800 */
[----:B------:R-:W3:Y:S01]  /*30100*/  LDL.LU R195, [R1+0x8ec] ;  /* 0x0008ec0001c37983 */ /* 0x000ee20000300800 */
        /* <DEDUP_REMOVED lines=13> */
[----:B------:R-:W-:Y:S04]  /*301e0*/  STL.64 [R1+0x2910], R150 ;  /* 0x0029109601007387 */ /* 0x000fe80000100a00 */
[----:B------:R-:W-:Y:S04]  /*301f0*/  STL.64 [R1+0x2908], R148 ;  /* 0x0029089401007387 */ /* 0x000fe80000100a00 */
        /* <DEDUP_REMOVED lines=12> */
[C---:B--2---:R-:W-:Y:S11]  /*302c0*/  HMMA.1688.F32.TF32 R152, R156.reuse, R60, R232 ;  /* 0x0000003c9c98723c */ /* 0x044ff600000810e8 */
[----:B------:R-:W-:Y:S11]  /*302d0*/  @!UPT UIADD3 URZ, URZ, URZ, URZ ;  /* 0x0000003f3f3ff290 */ /* 0x000ff6000fffe03f */
[----:B------:R-:W-:Y:S01]  /*302e0*/  @!UPT UIADD3 URZ, URZ, URZ, URZ ;  /* 0x0000003f3f3ff290 */ /* 0x000fe2000fffe03f */
[----:B------:R-:W-:Y:S04]  /*302f0*/  STL.64 [R1+0x2920], R154 ;  /* 0x0029209a01007387 */ /* 0x000fe80000100a00 */
[----:B------:R-:W-:Y:S04]  /*30300*/  STL.64 [R1+0x2918], R152 ;  /* 0x0029189801007387 */ /* 0x000fe80000100a00 */
[----:B------:R-:W2:Y:S04]  /*30310*/  LDL.LU R232, [R1+0x4e0] ;  /* 0x0004e00001e87983 */ /* 0x000ea80000300800 */
[----:B------:R-:W2:Y:S04]  /*30320*/  LDL.LU R233, [R1+0x4e4] ;  /* 0x0004e40001e97983 */ /* 0x000ea80000300800 */
[----:B------:R-:W2:Y:S04]  /*30330*/  LDL.LU R234, [R1+0x4e8] ;  /* 0x0004e80001ea7983 */ /* 0x000ea80000300800 */
[----:B------:R-:W2:Y:S01]  /*30340*/  LDL.LU R235, [R1+0x4ec] ;  /* 0x0004ec0001eb7983 */ /* 0x000ea20000300800 */
[----:B---3--:R-:W-:Y:S03]  /*30350*/  HMMA.1688.F32.TF32 R156, R156, R64, R192 ;  /* 0x000000409c9c723c */ /* 0x008fe600000810c0 */
[----:B------:R-:W3:Y:S04]  /*30360*/  LDL.LU R192, [R1+0x4f0] ;  /* 0x0004f00001c07983 */ /* 0x000ee80000300800 */
[----:B------:R-:W3:Y:S04]  /*30370*/  LDL.LU R193, [R1+0x4f4] ;  /* 0x0004f40001c17983 */ /* 0x000ee80000300800 */
[----:B------:R-:W3:Y:S04]  /*30380*/  LDL.LU R194, [R1+0x4f8] ;  /* 0x0004f80001c27983 */ /* 0x000ee80000300800 */
[----:B------:R-:W3:Y:S08]  /*30390*/  LDL.LU R195, [R1+0x4fc] ;  /* 0x0004fc0001c37983 */ /* 0x000ef00000300800 */
[----:B------:R-:W-:Y:S04]  /*303a0*/  STL.64 [R1+0x2930], R158 ;  /* 0x0029309e01007387 */ /* 0x000fe80000100a00 */
[----:B------:R-:W-:Y:S01]  /*303b0*/  STL.64 [R1+0x2928], R156 ;  /* 0x0029289c01007387 */ /* 0x000fe20000100a00 */
[C---:B----4-:R-:W-:Y:S08]  /*303c0*/  HMMA.1688.F32.TF32 R160, R220.reuse, R4, R208 ;  /* 0x00000004dca0723c */ /* 0x050ff000000810d0 */
[C---:B------:R-:W-:Y:S11]  /*303d0*/  HMMA.1688.F32.TF32 R164, R220.reuse, R8, R204 ;  /* 0x00000008dca4723c */ /* 0x040ff600000810cc */
[----:B------:R-:W-:Y:S04]  /*303e0*/  @!UPT UIADD3 URZ, URZ, URZ, URZ ;  /* 0x0000003f3f3ff290 */ /* 0x000fe8000fffe03f */
[----:B------:R-:W-:Y:S01]  /*303f0*/  STL [R1+0x2780], R160 ;  /* 0x002780a001007387 */ /* 0x000fe20000100800 */
[C---:B------:R-:W-:Y:S03]  /*30400*/  HMMA.1688.F32.TF32 R168, R220.reuse, R12, R200 ;  /* 0x0000000cdca8723c */ /* 0x040fe600000810c8 */
[----:B------:R-:W-:Y:S05]  /*30410*/  STL [R1+0x277c], R161 ;  /* 0x00277ca101007387 */ /* 0x000fea0000100800 */
[C---:B------:R-:W-:Y:S01]  /*30420*/  HMMA.1688.F32.TF32 R172, R220.reuse, R16, R196 ;  /* 0x00000010dcac723c */ /* 0x040fe200000810c4 */
[----:B------:R-:W-:Y:S04]  /*30430*/  STL [R1+0x2778], R162 ;  /* 0x002778a201007387 */ /* 0x000fe80000100800 */
[----:B------:R-:W-:Y:S04]  /*30440*/  STL [R1+0x2774], R163 ;  /* 0x002774a301007387 */ /* 0x000fe80000100800 */
[----:B------:R-:W-:Y:S04]  /*30450*/  STL [R1+0x2790], R164 ;  /* 0x002790a401007387 */ /* 0x000fe80000100800 */
[----:B------:R-:W-:Y:S04]  /*30460*/  STL [R1+0x278c], R165 ;  /* 0x00278ca501007387 */ /* 0x000fe80000100800 */
[----:B------:R-:W-:Y:S04]  /*30470*/  STL [R1+0x2788], R166 ;  /* 0x002788a601007387 */ /* 0x000fe80000100800 */
[----:B------:R1:W-:Y:S04]  /*30480*/  STL [R1+0x2784], R167 ;  /* 0x002784a701007387 */ /* 0x0003e80000100800 */
[----:B------:R-:W-:Y:S04]  /*30490*/  STL [R1+0x279c], R168 ;  /* 0x00279ca801007387 */ /* 0x000fe80000100800 */
[----:B------:R-:W-:Y:S04]  /*304a0*/  STL [R1+0x2798], R169 ;  /* 0x002798a901007387 */ /* 0x000fe80000100800 */
[----:B------:R4:W-:Y:S04]  /*304b0*/  STL [R1+0x2794], R170 ;  /* 0x002794aa01007387 */ /* 0x0009e80000100800 */
[----:B------:R-:W-:Y:S04]  /*304c0*/  STL [R1+0x2770], R171 ;  /* 0x002770ab01007387 */ /* 0x000fe80000100800 */
[----:B------:R-:W-:Y:S04]  /*304d0*/  STL [R1+0x27a8], R172 ;  /* 0x0027a8ac01007387 */ /* 0x000fe80000100800 */
[----:B------:R-:W-:Y:S04]  /*304e0*/  STL [R1+0x27a4], R173 ;  /* 0x0027a4ad01007387 */ /* 0x000fe80000100800 */
[----:B------:R-:W-:Y:S04]  /*304f0*/  STL [R1+0x27a0], R174 ;  /* 0x0027a0ae01007387 */ /* 0x000fe80000100800 */
[----:B------:R-:W-:Y:S01]  /*30500*/  STL [R1+0x276c], R175 ;  /* 0x00276caf01007387 */ /* 0x000fe20000100800 */
[C---:B--2---:R-:W-:Y:S11]  /*30510*/  HMMA.1688.F32.TF32 R176, R220.reuse, R20, R232 ;  /* 0x00000014dcb0723c */ /* 0x044ff600000810e8 */
[----:B------:R-:W-:Y:S11]  /*30520*/  @!UPT UIADD3 URZ, URZ, URZ, URZ ;  /* 0x0000003f3f3ff290 */ /* 0x000ff6000fffe03f */
[----:B------:R-:W-:Y:S01]  /*30530*/  @!UPT UIADD3 URZ, URZ, URZ, URZ ;  /* 0x0000003f3f3ff290 */ /* 0x000fe2000fffe03f */
[----:B------:R-:W-:Y:S04]  /*30540*/  STL [R1+0x27b4], R176 ;  /* 0x0027b4b001007387 */ /* 0x000fe80000100800 */
[----:B------:R-:W-:Y:S04]  /*30550*/  STL [R1+0x27b0], R177 ;  /* 0x0027b0b101007387 */ /* 0x000fe80000100800 */
[----:B------:R-:W-:Y:S04]  /*30560*/  STL [R1+0x27ac], R178 ;  /* 0x0027acb201007387 */ /* 0x000fe80000100800 */
[----:B------:R-:W-:Y:S04]  /*30570*/  STL [R1+0x2768], R179 ;  /* 0x002768b301007387 */ /* 0x000fe80000100800 */
        /* <DEDUP_REMOVED lines=36> */
[----:B---3--:R-:W-:Y:S03]  /*307c0*/  HMMA.1688.F32.TF32 R180, R220, R24, R192 ;  /* 0x00000018dcb4723c */ /* 0x008fe600000810c0 */
        /* <DEDUP_REMOVED lines=28> */
[----:B------:R-:W-:Y:S04]  /*30990*/  STL [R1+0x27c4], R180 ;  /* 0x0027c4b401007387 */ /* 0x000fe80000100800 */
[----:B------:R-:W-:Y:S04]  /*309a0*/  STL [R1+0x27c0], R181 ;  /* 0x0027c0b501007387 */ /* 0x000fe80000100800 */
[----:B------:R-:W-:Y:S04]  /*309b0*/  STL [R1+0x27bc], R182 ;  /* 0x0027bcb601007387 */ /* 0x000fe80000100800 */
[----:B------:R-:W-:Y:S01]  /*309c0*/  STL [R1+0x27b8], R183 ;  /* 0x0027b8b701007387 */ /* 0x000fe20000100800 */
[C---:B--2---:R-:W-:Y:S08]  /*309d0*/  HMMA.1688.F32.TF32 R68, R240.reuse, R20, R68 ;  /* 0x00000014f044723c */ /* 0x044ff00000081044 */
[----:B----4-:R-:W-:Y:S11]  /*309e0*/  HMMA.1688.F32.TF32 R72, R240, R16, R72 ;  /* 0x00000010f048723c */ /* 0x010ff60000081048 */
[----:B------:R-:W-:Y:S05]  /*309f0*/  @!UPT UIADD3 URZ, URZ, URZ, URZ ;  /* 0x0000003f3f3ff290 */ /* 0x000fea000fffe03f */
[----:B-1----:R-:W-:Y:S01]  /*30a00*/  MOV R167, R68 ;  /* 0x0000004400a77202 */ /* 0x002fe20000000f00 */
[----:B------:R-:W-:Y:S02]  /*30a10*/  IMAD.MOV.U32 R160, RZ, RZ, R69 ;  /* 0x000000ffffa07224 */ /* 0x000fe400078e0045 */
[----:B------:R-:W-:Y:S02]  /*30a20*/  IMAD.MOV.U32 R161, RZ, RZ, R70 ;  /* 0x000000ffffa17224 */ /* 0x000fe400078e0046 */
[----:B------:R-:W-:Y:S01]  /*30a30*/  IMAD.MOV.U32 R162, RZ, RZ, R71 ;  /* 0x000000ffffa27224 */ /* 0x000fe200078e0047 */
[C---:B------:R-:W-:Y:S08]  /*30a40*/  HMMA.1688.F32.TF32 R212, R220.reuse, R56, R212 ;  /* 0x00000038dcd4723c */ /* 0x040ff000000810d4 */
[C---:B------:R-:W-:Y:S08]  /*30a50*/  HMMA.1688.F32.TF32 R208, R220.reuse, R52, R208 ;  /* 0x00000034dcd0723c */ /* 0x040ff000000810d0 */
[C---:B------:R-:W-:Y:S08]  /*30a60*/  HMMA.1688.F32.TF32 R184, R220.reuse, R28, R184 ;  /* 0x0000001cdcb8723c */ /* 0x040ff000000810b8 */
[C---:B---3--:R-:W-:Y:S08]  /*30a70*/  HMMA.1688.F32.TF32 R188, R220.reuse, R32, R188 ;  /* 0x00000020dcbc723c */ /* 0x048ff000000810bc */
[C---:B------:R-:W-:Y:S07]  /*30a80*/  HMMA.1688.F32.TF32 R192, R220.reuse, R36, R192 ;  /* 0x00000024dcc0723c */ /* 0x040fee00000810c0 */
[----:B------:R-:W-:Y:S04]  /*30a90*/  STL.64 [R1+0x2950], R186 ;  /* 0x002950ba01007387 */ /* 0x000fe80000100a00 */
[----:B------:R-:W-:Y:S04]  /*30aa0*/  STL.64 [R1+0x2948], R184 ;  /* 0x002948b801007387 */ /* 0x000fe80000100a00 */
[----:B------:R-:W-:Y:S04]  /*30ab0*/  STL.64 [R1+0x2960], R190 ;  /* 0x002960be01007387 */ /* 0x000fe80000100a00 */
[----:B------:R-:W-:Y:S01]  /*30ac0*/  STL.64 [R1+0x2958], R188 ;  /* 0x002958bc01007387 */ /* 0x000fe20000100a00 */
[C---:B------:R-:W-:Y:S03]  /*30ad0*/  HMMA.1688.F32.TF32 R196, R220.reuse, R40, R196 ;  /* 0x00000028dcc4723c */ /* 0x040fe600000810c4 */
[----:B------:R-:W-:Y:S04]  /*30ae0*/  STL.64 [R1+0x2aa0], R194 ;  /* 0x002aa0c201007387 */ /* 0x000fe80000100a00 */
[----:B------:R-:W-:Y:S04]  /*30af0*/  STL.64 [R1+0x2a98], R192 ;  /* 0x002a98c001007387 */ /* 0x000fe80000100a00 */
[----:B------:R1:W-:Y:S01]  /*30b00*/  STL.64 [R1+0x390], R72 ;  /* 0x0003904801007387 */ /* 0x0003e20000100a00 */
[C---:B------:R-:W-:Y:S03]  /*30b10*/  HMMA.1688.F32.TF32 R200, R220.reuse, R44, R200 ;  /* 0x0000002cdcc8723c */ /* 0x040fe600000810c8 */
[----:B------:R2:W-:Y:S05]  /*30b20*/  STL.64 [R1+0x398], R74 ;  /* 0x0003984a01007387 */ /* 0x0005ea0000100a00 */
[C---:B------:R-:W-:Y:S08]  /*30b30*/  HMMA.1688.F32.TF32 R204, R220.reuse, R48, R204 ;  /* 0x00000030dccc723c */ /* 0x040ff000000810cc */
[C---:B------:R-:W-:Y:S08]  /*30b40*/  HMMA.1688.F32.TF32 R216, R220.reuse, R60, R216 ;  /* 0x0000003cdcd8723c */ /* 0x040ff000000810d8 */
[----:B------:R-:W-:Y:S08]  /*30b50*/  HMMA.1688.F32.TF32 R220, R220, R64, R76 ;  /* 0x00000040dcdc723c */ /* 0x000ff0000008104c */
[----:B------:R-:W-:Y:S01]  /*30b60*/  HMMA.1688.F32.TF32 R68, R240, R24, R248 ;  /* 0x00000018f044723c */ /* 0x000fe200000810f8 */
        /* <DEDUP_REMOVED lines=44> */
[----:B------:R-:W-:Y:S01]  /*30e30*/  MOV R170, R68 ;  /* 0x0000004400aa7202 */ /* 0x000fe20000000f00 */
[----:B------:R-:W-:-:S02]  /*30e40*/  IMAD.MOV.U32 R164, RZ, RZ, R69 ;  /* 0x000000ffffa47224 */ /* 0x000fc400078e0045 */
[----:B------:R-:W3:Y:S01]  /*30e50*/  LDL.LU R68, [R1+0x5c0] ;  /* 0x0005c00001447983 */ /* 0x000ee20000300800 */
[----:B------:R-:W-:Y:S02]  /*30e60*/  IMAD.MOV.U32 R165, RZ, RZ, R70 ;  /* 0x000000ffffa57224 */ /* 0x000fe400078e0046 */
[----:B------:R-:W-:Y:S01]  /*30e70*/  IMAD.MOV.U32 R166, RZ, RZ, R71 ;  /* 0x000000ffffa67224 */ /* 0x000fe200078e0047 */
[----:B------:R-:W3:Y:S04]  /*30e80*/  LDL.LU R69, [R1+0x5c4] ;  /* 0x0005c40001457983 */ /* 0x000ee80000300800 */
[----:B------:R-:W3:Y:S04]  /*30e90*/  LDL.LU R70, [R1+0x5c8] ;  /* 0x0005c80001467983 */ /* 0x000ee80000300800 */
[----:B------:R-:W3:Y:S04]  /*30ea0*/  LDL.LU R71, [R1+0x5cc] ;  /* 0x0005cc0001477983 */ /* 0x000ee80000300800 */
[----:B-1----:R-:W3:Y:S04]  /*30eb0*/  LDL.LU R72, [R1+0x5b0] ;  /* 0x0005b00001487983 */ /* 0x002ee80000300800 */
[----:B------:R-:W3:Y:S04]  /*30ec0*/  LDL.LU R73, [R1+0x5b4] ;  /* 0x0005b40001497983 */ /* 0x000ee80000300800 */
[----:B--2---:R-:W2:Y:S04]  /*30ed0*/  LDL.LU R74, [R1+0x5b8] ;  /* 0x0005b800014a7983 */ /* 0x004ea80000300800 */
[----:B------:R-:W2:Y:S01]  /*30ee0*/  LDL.LU R75, [R1+0x5bc] ;  /* 0x0005bc00014b7983 */ /* 0x000ea20000300800 */
[C---:B----4-:R-:W-:Y:S08]  /*30ef0*/  HMMA.1688.F32.TF32 R76, R240.reuse, R64, R76 ;  /* 0x00000040f04c723c */ /* 0x050ff0000008104c */
[C---:B---3--:R-:W-:Y:S08]  /*30f00*/  HMMA.1688.F32.TF32 R80, R240.reuse, R60, R80 ;  /* 0x0000003cf050723c */ /* 0x048ff00000081050 */
[C---:B------:R-:W-:Y:S08]  /*30f10*/  HMMA.1688.F32.TF32 R84, R240.reuse, R56, R84 ;  /* 0x00000038f054723c */ /* 0x040ff00000081054 */
[C---:B------:R-:W-:Y:S11]  /*30f20*/  HMMA.1688.F32.TF32 R96, R240.reuse, R40, R96 ;  /* 0x00000028f060723c */ /* 0x040ff60000081060 */
[----:B------:R-:W-:Y:S11]  /*30f30*/  @!UPT UIADD3 URZ, URZ, URZ, URZ ;  /* 0x0000003f3f3ff290 */ /* 0x000ff6000fffe03f */
[----:B------:R-:W-:Y:S02]  /*30f40*/  @!UPT UIADD3 URZ, URZ, URZ, URZ ;  /* 0x0000003f3f3ff290 */ /* 0x000fe4000fffe03f */
[----:B------:R-:W-:Y:S01]  /*30f50*/  MOV R180, R96 ;  /* 0x0000006000b47202 */ /* 0x000fe20000000f00 */
[----:B------:R-:W-:Y:S02]  /*30f60*/  IMAD.MOV.U32 R181, RZ, RZ, R97 ;  /* 0x000000ffffb57224 */ /* 0x000fe400078e0061 */
[----:B------:R-:W-:Y:S02]  /*30f70*/  IMAD.MOV.U32 R182, RZ, RZ, R98 ;  /* 0x000000ffffb67224 */ /* 0x000fe400078e0062 */
[----:B------:R-:W-:Y:S02]  /*30f80*/  IMAD.MOV.U32 R183, RZ, RZ, R99 ;  /* 0x000000ffffb77224 */ /* 0x000fe400078e0063 */
[C---:B------:R-:W-:Y:S08]  /*30f90*/  HMMA.1688.F32.TF32 R96, R240.reuse, R44, R92 ;  /* 0x0000002cf060723c */ /* 0x040ff0000008105c */
[C---:B------:R-:W-:Y:S08]  /*30fa0*/  HMMA.1688.F32.TF32 R92, R240.reuse, R48, R244 ;  /* 0x00000030f05c723c */ /* 0x040ff000000810f4 */
[----:B------:R-:W-:Y:S07]  /*30fb0*/  HMMA.1688.F32.TF32 R88, R240, R52, R88 ;  /* 0x00000034f058723c */ /* 0x000fee0000081058 */
        /* <DEDUP_REMOVED lines=12> */
[C---:B--2---:R-:W-:Y:S08]  /*31080*/  HMMA.1688.F32.TF32 R80, R236.reuse, R4, R72 ;  /* 0x00000004ec50723c */ /* 0x044ff00000081048 */
[C---:B-1----:R-:W-:Y:S08]  /*31090*/  HMMA.1688.F32.TF32 R76, R236.reuse, R8, R68 ;  /* 0x00000008ec4c723c */ /* 0x042ff00000081044 */
[----:B------:R-:W-:Y:S07]  /*310a0*/  HMMA.1688.F32.TF32 R72, R236, R12, R248 ;  /* 0x0000000cec48723c */ /* 0x000fee00000810f8 */
[----:B------:R-:W-:Y:S04]  /*310b0*/  STL.64 [R1+0x470], R80 ;  /* 0x0004705001007387 */ /* 0x000fe80000100a00 */
[----:B------:R-:W-:Y:S04]  /*310c0*/  STL.64 [R1+0x478], R82 ;  /* 0x0004785201007387 */ /* 0x000fe80000100a00 */
[----:B------:R-:W2:Y:S04]  /*310d0*/  LDL.LU R68, [R1+0xdb0] ;  /* 0x000db00001447983 */ /* 0x000ea80000300800 */
[----:B------:R-:W-:Y:S04]  /*310e0*/  STL.64 [R1+0x480], R76 ;  /* 0x0004804c01007387 */ /* 0x000fe80000100a00 */
[----:B------:R-:W-:Y:S04]  /*310f0*/  STL.64 [R1+0x488], R78 ;  /* 0x0004884e01007387 */ /* 0x000fe80000100a00 */
[----:B------:R1:W-:Y:S01]  /*31100*/  STL.64 [R1+0x490], R72 ;  /* 0x0004904801007387 */ /* 0x0003e20000100a00 */
[C---:B------:R-:W-:Y:S03]  /*31110*/  HMMA.1688.F32.TF32 R100, R240.reuse, R36, R100 ;  /* 0x00000024f064723c */ /* 0x040fe60000081064 */
[----:B------:R3:W-:Y:S04]  /*31120*/  STL.64 [R1+0x498], R74 ;  /* 0x0004984a01007387 */ /* 0x0007e80000100a00 */
[----:B------:R-:W2:Y:S04]  /*31130*/  LDL.LU R69, [R1+0xdb4] ;  /* 0x000db40001457983 */ /* 0x000ea80000300800 */
[----:B------:R-:W2:Y:S04]  /*31140*/  LDL.LU R70, [R1+0xdb8] ;  /* 0x000db80001467983 */ /* 0x000ea80000300800 */
[----:B------:R-:W2:Y:S01]  /*31150*/  LDL.LU R71, [R1+0xdbc] ;  /* 0x000dbc0001477983 */ /* 0x000ea20000300800 */
[----:B------:R-:W-:Y:S03]  /*31160*/  HMMA.1688.F32.TF32 R104, R240, R32, R104 ;  /* 0x00000020f068723c */ /* 0x000fe60000081068 */
[----:B-1----:R-:W4:Y:S04]  /*31170*/  LDL.LU R72, [R1+0xdd0] ;  /* 0x000dd00001487983 */ /* 0x002f280000300800 */
[----:B------:R-:W4:Y:S04]  /*31180*/  LDL.LU R73, [R1+0xdd4] ;  /* 0x000dd40001497983 */ /* 0x000f280000300800 */
[----:B---3--:R-:W4:Y:S04]  /*31190*/  LDL.LU R74, [R1+0xdd8] ;  /* 0x000dd800014a7983 */ /* 0x008f280000300800 */
[----:B------:R-:W4:Y:S04]  /*311a0*/  LDL.LU R75, [R1+0xddc] ;  /* 0x000ddc00014b7983 */ /* 0x000f280000300800 */
        /* <DEDUP_REMOVED lines=113> */
[C---:B------:R-:W-:Y:S08]  /*318c0*/  HMMA.1688.F32.TF32 R224, R240.reuse, R4, R224 ;  /* 0x00000004f0e0723c */ /* 0x040ff000000810e0 */
[C---:B------:R-:W-:Y:S08]  /*318d0*/  HMMA.1688.F32.TF32 R228, R240.reuse, R8, R228 ;  /* 0x00000008f0e4723c */ /* 0x040ff000000810e4 */
[----:B------:R-:W-:Y:S01]  /*318e0*/  HMMA.1688.F32.TF32 R232, R240, R12, R232 ;  /* 0x0000000cf0e8723c */ /* 0x000fe200000810e8 */
[----:B------:R-:W-:Y:S04]  /*318f0*/  LDS R240, [R10+0x4200] ;  /* 0x004200000af07984 */ /* 0x000fe80000000800 */
[----:B------:R-:W-:Y:S04]  /*31900*/  LDS R242, [R10+0x5200] ;  /* 0x005200000af27984 */ /* 0x000fe80000000800 */
[----:B------:R-:W-:Y:S04]  /*31910*/  LDS R241, [R252+0x4200] ;  /* 0x00420000fcf17984 */ /* 0x000fe80000000800 */
[----:B------:R-:W1:Y:S01]  /*31920*/  LDS R243, [R252+0x5200] ;  /* 0x00520000fcf37984 */ /* 0x000e620000000800 */
        /* <DEDUP_REMOVED lines=11> */
[C---:B------:R-:W-:Y:S07]  /*319e0*/  HMMA.1688.F32.TF32 R140, R236.reuse, R40, R140 ;  /* 0x00000028ec8c723c */ /* 0x040fee000008108c */
[----:B------:R-:W-:Y:S04]  /*319f0*/  STL.64 [R1+0x4c0], R188 ;  /* 0x0004c0bc01007387 */ /* 0x000fe80000100a00 */
[----:B------:R-:W-:Y:S04]  /*31a00*/  STL.64 [R1+0x4c8], R190 ;  /* 0x0004c8be01007387 */ /* 0x000fe80000100a00 */
[----:B------:R-:W-:Y:S01]  /*31a10*/  STL.64 [R1+0x4e0], R184 ;  /* 0x0004e0b801007387 */ /* 0x000fe20000100a00 */
[----:B------:R-:W-:Y:S03]  /*31a20*/  HMMA.1688.F32.TF32 R124, R236, R56, R124 ;  /* 0x00000038ec7c723c */ /* 0x000fe6000008107c */
[----:B------:R-:W-:Y:S04]  /*31a30*/  STL.64 [R1+0x4e8], R186 ;  /* 0x0004e8ba01007387 */ /* 0x000fe80000100a00 */
[----:B------:R-:W-:Y:S04]  /*31a40*/  STL.64 [R1+0x4f0], R156 ;  /* 0x0004f09c01007387 */ /* 0x000fe80000100a00 */
[----:B------:R-:W-:Y:S01]  /*31a50*/  STL.64 [R1+0x4f8], R158 ;  /* 0x0004f89e01007387 */ /* 0x000fe20000100a00 */
[C---:B-1----:R-:W-:Y:S03]  /*31a60*/  HMMA.1688.F32.TF32 R104, R240.reuse, R12, R104 ;  /* 0x0000000cf068723c */ /* 0x042fe60000081068 */
[----:B------:R-:W-:Y:S05]  /*31a70*/  STL.64 [R1+0x500], R152 ;  /* 0x0005009801007387 */ /* 0x000fea0000100a00 */
[C---:B------:R-:W-:Y:S01]  /*31a80*/  HMMA.1688.F32.TF32 R112, R240.reuse, R4, R112 ;  /* 0x00000004f070723c */ /* 0x040fe20000081070 */
[----:B------:R-:W-:Y:S04]  /*31a90*/  STL.64 [R1+0x508], R154 ;  /* 0x0005089a01007387 */ /* 0x000fe80000100a00 */
[----:B------:R-:W-:Y:S03]  /*31aa0*/  STL.64 [R1+0x510], R148 ;  /* 0x0005109401007387 */ /* 0x000fe60000100a00 */
        /* <DEDUP_REMOVED lines=39> */
[----:B------:R-:W1:Y:S01]  /*31d20*/  LDS R239, [R2+0x5200] ;  /* 0x0052000002ef7984 */ /* 0x000e620000000800 */
[C---:B------:R-:W-:Y:S08]  /*31d30*/  HMMA.1688.F32.TF32 R88, R240.reuse, R40, R80 ;  /* 0x00000028f058723c */ /* 0x040ff00000081050 */
        /* <DEDUP_REMOVED lines=113> */
[-C--:B----4-:R-:W-:Y:S08]  /*32450*/  HMMA.1688.F32.TF32 R84, R236, R64.reuse, R84 ;  /* 0x00000040ec54723c */ /* 0x090ff00000081054 */
[C---:B--2---:R-:W-:Y:S08]  /*32460*/  HMMA.1688.F32.TF32 R144, R240.reuse, R64, R144 ;  /* 0x00000040f090723c */ /* 0x044ff00000081090 */
[----:B---3--:R-:W-:Y:S01]  /*32470*/  HMMA.1688.F32.TF32 R148, R240, R60, R148 ;  /* 0x0000003cf094723c */ /* 0x008fe20000081094 */
        /* <DEDUP_REMOVED lines=55> */
[----:B------:R-:W-:Y:S04]  /*327f0*/  LDS R236, [R0+0x4280] ;  /* 0x0042800000ec7984 */ /* 0x000fe80000000800 */
[----:B------:R-:W-:Y:S01]  /*32800*/  LDS R238, [R0+0x5280] ;  /* 0x0052800000ee7984 */ /* 0x000fe20000000800 */
[C---:B--2---:R-:W-:Y:S03]  /*32810*/  HMMA.1688.F32.TF32 R84, R240.reuse, R8, R76 ;  /* 0x00000008f054723c */ /* 0x044fe6000008104c */
[----:B------:R-:W-:Y:S04]  /*32820*/  LDS R237, [R2+0x4280] ;  /* 0x0042800002ed7984 */ /* 0x000fe80000000800 */
[----:B------:R-:W1:Y:S01]  /*32830*/  LDS R239, [R2+0x5280] ;  /* 0x0052800002ef7984 */ /* 0x000e620000000800 */
        /* <DEDUP_REMOVED lines=183> */
[----:B------:R-:W-:Y:S03]  /*333b0*/  STL.64 [R1+0xd60], R108 ;  /* 0x000d606c01007387 */ /* 0x000fe60000100a00 */
[-C--:B------:R-:W-:Y:S01]  /*333c0*/  HMMA.1688.F32.TF32 R68, R236, R64.reuse, R248 ;  /* 0x00000040ec44723c */ /* 0x080fe200000810f8 */
        /* <DEDUP_REMOVED lines=16> */
[----:B------:R3:W-:Y:S04]  /*334d0*/  STL.64 [R1+0xcd8], R78 ;  /* 0x000cd84e01007387 */ /* 0x0007e80000100a00 */
[----:B------:R-:W-:Y:S04]  /*334e0*/  LDS R236, [R0+0x4300] ;  /* 0x0043000000ec7984 */ /* 0x000fe80000000800 */
[----:B--2---:R-:W1:Y:S04]  /*334f0*/  LDL.LU R76, [R1+0x1270] ;  /* 0x00127000014c7983 */ /* 0x004e680000300800 */
[----:B------:R2:W-:Y:S04]  /*33500*/  STL.64 [R1+0xcc0], R72 ;  /* 0x000cc04801007387 */ /* 0x0005e80000100a00 */
[----:B------:R4:W-:Y:S04]  /*33510*/  STL.64 [R1+0xcc8], R74 ;  /* 0x000cc84a01007387 */ /* 0x0009e80000100a00 */
[----:B------:R2:W-:Y:S04]  /*33520*/  STL.64 [R1+0xca0], R68 ;  /* 0x000ca04401007387 */ /* 0x0005e80000100a00 */
[----:B------:R2:W-:Y:S04]  /*33530*/  STL.64 [R1+0xca8], R70 ;  /* 0x000ca84601007387 */ /* 0x0005e80000100a00 */
[----:B------:R-:W1:Y:S04]  /*33540*/  LDL.LU R77, [R1+0x1274] ;  /* 0x00127400014d7983 */ /* 0x000e680000300800 */
[----:B---3--:R-:W1:Y:S04]  /*33550*/  LDL.LU R78, [R1+0x1278] ;  /* 0x00127800014e7983 */ /* 0x008e680000300800 */
[----:B------:R-:W1:Y:S04]  /*33560*/  LDL.LU R79, [R1+0x127c] ;  /* 0x00127c00014f7983 */ /* 0x000e680000300800 */
        /* <DEDUP_REMOVED lines=60> */
[----:B--2---:R-:W2:Y:S04]  /*33930*/  LDL.LU R72, [R1+0xc60] ;  /* 0x000c600001487983 */ /* 0x004ea80000300800 */
        /* <DEDUP_REMOVED lines=9> */
[----:B------:R-:W4:Y:S04]  /*339d0*/  LDL.LU R250, [R1+0xc48] ;  /* 0x000c480001fa7983 */ /* 0x000f280000300800 */
[----:B------:R-:W4:Y:S04]  /*339e0*/  LDL.LU R251, [R1+0xc4c] ;  /* 0x000c4c0001fb7983 */ /* 0x000f280000300800 */
[----:B------:R-:W-:Y:S04]  /*339f0*/  LDS R238, [R0+0x5300] ;  /* 0x0053000000ee7984 */ /* 0x000fe80000000800 */
[----:B------:R-:W-:Y:S04]  /*33a00*/  LDS R237, [R2+0x4300] ;  /* 0x0043000002ed7984 */ /* 0x000fe80000000800 */
[----:B------:R-:W2:Y:S01]  /*33a10*/  LDS R239, [R2+0x5300] ;  /* 0x0053000002ef7984 */ /* 0x000ea20000000800 */
[C---:B-1----:R-:W-:Y:S08]  /*33a20*/  HMMA.1688.F32.TF32 R76, R240.reuse, R64, R76 ;  /* 0x00000040f04c723c */ /* 0x042ff0000008104c */
[C---:B---3--:R-:W-:Y:S08]  /*33a30*/  HMMA.1688.F32.TF32 R84, R240.reuse, R56, R84 ;  /* 0x00000038f054723c */ /* 0x048ff00000081054 */
        /* <DEDUP_REMOVED lines=21> */
[----:B------:R-:W-:Y:S03]  /*33b90*/  STL.64 [R1+0xe28], R126 ;  /* 0x000e287e01007387 */ /* 0x000fe60000100a00 */
[C---:B--2---:R-:W-:Y:S01]  /*33ba0*/  HMMA.1688.F32.TF32 R72, R236.reuse, R4, R72 ;  /* 0x00000004ec48723c */ /* 0x044fe20000081048 */
        /* <DEDUP_REMOVED lines=26> */
[C---:B----4-:R-:W-:Y:S03]  /*33d50*/  HMMA.1688.F32.TF32 R76, R236.reuse, R8, R68 ;  /* 0x00000008ec4c723c */ /* 0x050fe60000081044 */
[----:B------:R-:W-:Y:S04]  /*33d60*/  LDS R244, [R0+0x4380] ;  /* 0x0043800000f47984 */ /* 0x000fe80000000800 */
[----:B------:R2:W-:Y:S01]  /*33d70*/  LDS R246, [R0+0x5380] ;  /* 0x0053800000f67984 */ /* 0x0005e20000000800 */
[C---:B-1----:R-:W-:Y:S03]  /*33d80*/  HMMA.1688.F32.TF32 R72, R236.reuse, R12, R248 ;  /* 0x0000000cec48723c */ /* 0x042fe600000810f8 */
[----:B------:R-:W-:Y:S04]  /*33d90*/  LDS R245, [R2+0x4380] ;  /* 0x0043800002f57984 */ /* 0x000fe80000000800 */
[----:B--2---:R-:W2:Y:S04]  /*33da0*/  LDL.LU R0, [R1+0x2aac] ;  /* 0x002aac0001007983 */ /* 0x004ea80000300800 */
[----:B------:R1:W-:Y:S04]  /*33db0*/  LDS R247, [R2+0x5380] ;  /* 0x0053800002f77984 */ /* 0x0003e80000000800 */
[----:B------:R-:W-:Y:S04]  /*33dc0*/  LDS R240, [R10+0x4380] ;  /* 0x004380000af07984 */ /* 0x000fe80000000800 */
[----:B-1----:R-:W3:Y:S04]  /*33dd0*/  LDL.LU R2, [R1+0x2aa8] ;  /* 0x002aa80001027983 */ /* 0x002ee80000300800 */
[----:B------:R-:W4:Y:S04]  /*33de0*/  LDL.LU R68, [R1+0x14a0] ;  /* 0x0014a00001447983 */ /* 0x000f280000300800 */
[----:B------:R1:W-:Y:S04]  /*33df0*/  STL.64 [R1+0x10d0], R76 ;  /* 0x0010d04c01007387 */ /* 0x0003e80000100a00 */
[----:B------:R1:W-:Y:S04]  /*33e00*/  STL.64 [R1+0x10d8], R78 ;  /* 0x0010d84e01007387 */ /* 0x0003e80000100a00 */
[----:B------:R1:W-:Y:S04]  /*33e10*/  STL.64 [R1+0x10c0], R72 ;  /* 0x0010c04801007387 */ /* 0x0003e80000100a00 */
[----:B------:R1:W-:Y:S04]  /*33e20*/  STL.64 [R1+0x10c8], R74 ;  /* 0x0010c84a01007387 */ /* 0x0003e80000100a00 */
[----:B------:R-:W4:Y:S04]  /*33e30*/  LDL.LU R69, [R1+0x14a4] ;  /* 0x0014a40001457983 */ /* 0x000f280000300800 */
[----:B------:R-:W4:Y:S04]  /*33e40*/  LDL.LU R70, [R1+0x14a8] ;  /* 0x0014a80001467983 */ /* 0x000f280000300800 */
[----:B------:R-:W4:Y:S04]  /*33e50*/  LDL.LU R71, [R1+0x14ac] ;  /* 0x0014ac0001477983 */ /* 0x000f280000300800 */
        /* <DEDUP_REMOVED lines=105> */
[----:B------:R-:W-:Y:S04]  /*344f0*/  LDS R241, [R252+0x4380] ;  /* 0x00438000fcf17984 */ /* 0x000fe80000000800 */
[----:B------:R-:W1:Y:S01]  /*34500*/  LDS R243, [R252+0x5380] ;  /* 0x00538000fcf37984 */ /* 0x000e620000000800 */
[C---:B--2---:R-:W-:Y:S08]  /*34510*/  HMMA.1688.F32.TF32 R188, R236.reuse, R20, R188 ;  /* 0x00000014ecbc723c */ /* 0x044ff000000810bc */
[C---:B---3--:R-:W-:Y:S11]  /*34520*/  HMMA.1688.F32.TF32 R192, R236.reuse, R16, R192 ;  /* 0x00000010ecc0723c */ /* 0x048ff600000810c0 */
[----:B------:R-:W-:Y:S11]  /*34530*/  @!UPT UIADD3 URZ, URZ, URZ, URZ ;  /* 0x0000003f3f3ff290 */ /* 0x000ff6000fffe03f */
[----:B------:R-:W-:Y:S01]  /*34540*/  @!UPT UIADD3 URZ, URZ, URZ, URZ ;  /* 0x0000003f3f3ff290 */ /* 0x000fe2000fffe03f */
[----:B------:R-:W-:Y:S04]  /*34550*/  STL.64 [R1+0x10b0], R192 ;  /* 0x0010b0c001007387 */ /* 0x000fe80000100a00 */
[----:B------:R2:W-:Y:S04]  /*34560*/  STL.64 [R1+0x10b8], R194 ;  /* 0x0010b8c201007387 */ /* 0x0005e80000100a00 */
[----:B--2---:R-:W2:Y:S04]  /*34570*/  LDL.LU.64 R194, [R1+0x2aa0] ;  /* 0x002aa00001c27983 */ /* 0x004ea80000300a00 */
[----:B------:R-:W2:Y:S04]  /*34580*/  LDL.LU.64 R192, [R1+0x2a98] ;  /* 0x002a980001c07983 */ /* 0x000ea80000300a00 */
        /* <DEDUP_REMOVED lines=15> */
[----:B------:R-:W-:Y:S01]  /*34680*/  HMMA.1688.F32.TF32 R124, R236, R64, R120 ;  /* 0x00000040ec7c723c */ /* 0x000fe20000081078 */
[----:B------:R-:W-:Y:S04]  /*34690*/  STL.64 [R1+0x1088], R186 ;  /* 0x001088ba01007387 */ /* 0x000fe80000100a00 */
[----:B------:R-:W-:Y:S03]  /*346a0*/  LDS R236, [R10+0x6000] ;  /* 0x006000000aec7984 */ /* 0x000fe60000000800 */
[C---:B-1----:R-:W-:Y:S01]  /*346b0*/  HMMA.1688.F32.TF32 R120, R240.reuse, R4, R116 ;  /* 0x00000004f078723c */ /* 0x042fe20000081074 */
[----:B------:R-:W-:Y:S04]  /*346c0*/  STL.64 [R1+0x1070], R156 ;  /* 0x0010709c01007387 */ /* 0x000fe80000100a00 */
[----:B------:R-:W-:Y:S03]  /*346d0*/  LDS R238, [R10+0x7000] ;  /* 0x007000000aee7984 */ /* 0x000fe60000000800 */
        /* <DEDUP_REMOVED lines=36> */
[----:B------:R-:W3:Y:S04]  /*34920*/  LDL.LU R72, [R1+0x1480] ;  /* 0x0014800001487983 */ /* 0x000ee80000300800 */
[----:B------:R-:W-:Y:S04]  /*34930*/  STL.64 [R1+0x1140], R96 ;  /* 0x0011406001007387 */ /* 0x000fe80000100a00 */
[----:B------:R-:W-:Y:S04]  /*34940*/  STL.64 [R1+0x1148], R98 ;  /* 0x0011486201007387 */ /* 0x000fe80000100a00 */
[----:B------:R-:W-:Y:S04]  /*34950*/  STL.64 [R1+0x1150], R92 ;  /* 0x0011505c01007387 */ /* 0x000fe80000100a00 */
[----:B------:R1:W-:Y:S04]  /*34960*/  STL.64 [R1+0x1158], R94 ;  /* 0x0011585e01007387 */ /* 0x0003e80000100a00 */
[----:B------:R-:W3:Y:S04]  /*34970*/  LDL.LU R73, [R1+0x1484] ;  /* 0x0014840001497983 */ /* 0x000ee80000300800 */
[----:B------:R-:W3:Y:S01]  /*34980*/  LDL.LU R74, [R1+0x1488] ;  /* 0x00148800014a7983 */ /* 0x000ee20000300800 */
[C---:B-1----:R-:W-:Y:S03]  /*34990*/  HMMA.1688.F32.TF32 R92, R240.reuse, R36, R88 ;  /* 0x00000024f05c723c */ /* 0x042fe60000081058 */
[----:B------:R-:W3:Y:S04]  /*349a0*/  LDL.LU R75, [R1+0x148c] ;  /* 0x00148c00014b7983 */ /* 0x000ee80000300800 */
[----:B------:R-:W-:Y:S01]  /*349b0*/  LDS R237, [R252+0x6000] ;  /* 0x00600000fced7984 */ /* 0x000fe20000000800 */
[C---:B------:R-:W-:Y:S03]  /*349c0*/  HMMA.1688.F32.TF32 R88, R240.reuse, R40, R84 ;  /* 0x00000028f058723c */ /* 0x040fe60000081054 */
[----:B------:R-:W1:Y:S05]  /*349d0*/  LDS R239, [R252+0x7000] ;  /* 0x00700000fcef7984 */ /* 0x000e6a0000000800 */
[C---:B------:R-:W-:Y:S08]  /*349e0*/  HMMA.1688.F32.TF32 R84, R240.reuse, R44, R80 ;  /* 0x0000002cf054723c */ /* 0x040ff00000081050 */
[C---:B------:R-:W-:Y:S08]  /*349f0*/  HMMA.1688.F32.TF32 R80, R240.reuse, R48, R76 ;  /* 0x00000030f050723c */ /* 0x040ff0000008104c */
[C---:B------:R-:W-:Y:S08]  /*34a00*/  HMMA.1688.F32.TF32 R76, R240.reuse, R52, R68 ;  /* 0x00000034f04c723c */ /* 0x040ff00000081044 */
[C---:B------:R-:W-:Y:S01]  /*34a10*/  HMMA.1688.F32.TF32 R68, R240.reuse, R56, R248 ;  /* 0x00000038f044723c */ /* 0x040fe200000810f8 */
        /* <DEDUP_REMOVED lines=8> */
[----:B----4-:R-:W4:Y:S04]  /*34aa0*/  LDL.LU R92, [R1+0x960] ;  /* 0x00096000015c7983 */ /* 0x010f280000300800 */
[----:B------:R-:W-:Y:S04]  /*34ab0*/  STL.64 [R1+0x11a0], R76 ;  /* 0x0011a04c01007387 */ /* 0x000fe80000100a00 */
[----:B------:R-:W-:Y:S04]  /*34ac0*/  STL.64 [R1+0x11a8], R78 ;  /* 0x0011a84e01007387 */ /* 0x000fe80000100a00 */
[----:B------:R1:W-:Y:S04]  /*34ad0*/  STL.64 [R1+0x11b0], R68 ;  /* 0x0011b04401007387 */ /* 0x0003e80000100a00 */
[----:B------:R2:W-:Y:S04]  /*34ae0*/  STL.64 [R1+0x11b8], R70 ;  /* 0x0011b84601007387 */ /* 0x0005e80000100a00 */
[----:B------:R-:W4:Y:S04]  /*34af0*/  LDL.LU R93, [R1+0x964] ;  /* 0x00096400015d7983 */ /* 0x000f280000300800 */
[----:B-1----:R-:W4:Y:S04]  /*34b00*/  LDL.LU R94, [R1+0x968] ;  /* 0x00096800015e7983 */ /* 0x002f280000300800 */
[----:B------:R-:W4:Y:S04]  /*34b10*/  LDL.LU R95, [R1+0x96c] ;  /* 0x00096c00015f7983 */ /* 0x000f280000300800 */
[----:B------:R-:W4:Y:S04]  /*34b20*/  LDL.LU R68, [R1+0x1470] ;  /* 0x0014700001447983 */ /* 0x000f280000300800 */
[----:B------:R-:W4:Y:S04]  /*34b30*/  LDL.LU R69, [R1+0x1474] ;  /* 0x0014740001457983 */ /* 0x000f280000300800 */
[----:B--2---:R-:W4:Y:S04]  /*34b40*/  LDL.LU R70, [R1+0x1478] ;  /* 0x0014780001467983 */ /* 0x004f280000300800 */
        /* <DEDUP_REMOVED lines=18> */
[C---:B---3--:R-:W-:Y:S11]  /*34c70*/  HMMA.1688.F32.TF32 R72, R240.reuse, R60, R72 ;  /* 0x0000003cf048723c */ /* 0x048ff60000081048 */
[----:B------:R-:W-:Y:S11]  /*34c80*/  @!UPT UIADD3 URZ, URZ, URZ, URZ ;  /* 0x0000003f3f3ff290 */ /* 0x000ff6000fffe03f */
[----:B------:R-:W-:Y:S01]  /*34c90*/  @!UPT UIADD3 URZ, URZ, URZ, URZ ;  /* 0x0000003f3f3ff290 */ /* 0x000fe2000fffe03f */
        /* <DEDUP_REMOVED lines=15> */
[----:B---3--:R-:W3:Y:S04]  /*34d90*/  LDL.LU R74, [R1+0x908] ;  /* 0x00090800014a7983 */ /* 0x008ee80000300800 */
[----:B------:R-:W3:Y:S01]  /*34da0*/  LDL.LU R75, [R1+0x90c] ;  /* 0x00090c00014b7983 */ /* 0x000ee20000300800 */
[----:B----4-:R-:W-:Y:S03]  /*34db0*/  HMMA.1688.F32.TF32 R104, R240, R64, R68 ;  /* 0x00000040f068723c */ /* 0x010fe60000081044 */
[----:B------:R-:W2:Y:S11]  /*34dc0*/  LDL.LU R68, [R1+0x8c0] ;  /* 0x0008c00001447983 */ /* 0x000eb60000300800 */
[----:B------:R-:W-:Y:S09]  /*34dd0*/  @!UPT UIADD3 URZ, URZ, URZ, URZ ;  /* 0x0000003f3f3ff290 */ /* 0x000ff2000fffe03f */
[----:B------:R-:W-:Y:S04]  /*34de0*/  STL.64 [R1+0x12a0], R104 ;  /* 0x0012a06801007387 */ /* 0x000fe80000100a00 */
[----:B------:R1:W-:Y:S04]  /*34df0*/  STL.64 [R1+0x12a8], R106 ;  /* 0x0012a86a01007387 */ /* 0x0003e80000100a00 */
[----:B------:R-:W2:Y:S04]  /*34e00*/  LDL.LU R69, [R1+0x8c4] ;  /* 0x0008c40001457983 */ /* 0x000ea80000300800 */
[----:B------:R-:W2:Y:S04]  /*34e10*/  LDL.LU R70, [R1+0x8c8] ;  /* 0x0008c80001467983 */ /* 0x000ea80000300800 */
[----:B------:R-:W2:Y:S01]  /*34e20*/  LDL.LU R71, [R1+0x8cc] ;  /* 0x0008cc0001477983 */ /* 0x000ea20000300800 */
[C---:B-1----:R-:W-:Y:S03]  /*34e30*/  HMMA.1688.F32.TF32 R104, R244.reuse, R4, R248 ;  /* 0x00000004f468723c */ /* 0x042fe600000810f8 */
[----:B------:R-:W2:Y:S11]  /*34e40*/  LDL.LU R248, [R1+0x8b0] ;  /* 0x0008b00001f87983 */ /* 0x000eb60000300800 */
[----:B------:R-:W-:Y:S09]  /*34e50*/  @!UPT UIADD3 URZ, URZ, URZ, URZ ;  /* 0x0000003f3f3ff290 */ /* 0x000ff2000fffe03f */
[----:B------:R-:W-:Y:S04]  /*34e60*/  STL.64 [R1+0x1290], R104 ;  /* 0x0012906801007387 */ /* 0x000fe80000100a00 */
[----:B------:R-:W-:Y:S04]  /*34e70*/  STL.64 [R1+0x1298], R106 ;  /* 0x0012986a01007387 */ /* 0x000fe80000100a00 */
[----:B------:R-:W2:Y:S01]  /*34e80*/  LDL.LU R249, [R1+0x8b4] ;  /* 0x0008b40001f97983 */ /* 0x000ea20000300800 */
[C---:B------:R-:W-:Y:S08]  /*34e90*/  HMMA.1688.F32.TF32 R100, R244.reuse, R8, R100 ;  /* 0x00000008f464723c */ /* 0x040ff00000081064 */
[C---:B------:R-:W-:Y:S08]  /*34ea0*/  HMMA.1688.F32.TF32 R88, R244.reuse, R20, R88 ;  /* 0x00000014f458723c */ /* 0x040ff00000081058 */
[C---:B------:R-:W-:Y:S08]  /*34eb0*/  HMMA.1688.F32.TF32 R96, R244.reuse, R12, R96 ;  /* 0x0000000cf460723c */ /* 0x040ff00000081060 */
[----:B------:R-:W-:Y:S01]  /*34ec0*/  HMMA.1688.F32.TF32 R92, R244, R16, R92 ;  /* 0x00000010f45c723c */ /* 0x000fe2000008105c */
[----:B------:R-:W-:Y:S01]  /*34ed0*/  STL.64 [R1+0x1280], R100 ;  /* 0x0012806401007387 */ /* 0x000fe20000100a00 */
[----:B------:R-:W-:Y:S01]  /*34ee0*/  MOV R250, R2 ;  /* 0x0000000200fa7202 */ /* 0x000fe20000000f00 */
[----:B------:R-:W-:-:S02]  /*34ef0*/  IMAD.MOV.U32 R251, RZ, RZ, R0 ;  /* 0x000000fffffb7224 */ /* 0x000fc400078e0000 */
[----:B------:R-:W-:Y:S03]  /*34f00*/  STL.64 [R1+0x1288], R102 ;  /* 0x0012886601007387 */ /* 0x000fe60000100a00 */
[----:B------:R-:W-:Y:S02]  /*34f10*/  IMAD.MOV.U32 R2, RZ, RZ, R91 ;  /* 0x000000ffff027224 */ /* 0x000fe400078e005b */
[----:B------:R-:W-:-:S05]  /*34f20*/  IMAD.MOV.U32 R0, RZ, RZ, R90 ;  /* 0x000000ffff007224 */ /* 0x000fca00078e005a */
[----:B------:R-:W-:Y:S04]  /*34f30*/  STL.64 [R1+0x1270], R96 ;  /* 0x0012706001007387 */ /* 0x000fe80000100a00 */
[----:B------:R-:W-:Y:S04]  /*34f40*/  STL.64 [R1+0x1278], R98 ;  /* 0x0012786201007387 */ /* 0x000fe80000100a00 */
[----:B------:R-:W-:Y:S04]  /*34f50*/  STL.64 [R1+0x1260], R92 ;  /* 0x0012605c01007387 */ /* 0x000fe80000100a00 */
[----:B------:R-:W-:Y:S04]  /*34f60*/  STL.64 [R1+0x1268], R94 ;  /* 0x0012685e01007387 */ /* 0x000fe80000100a00 */
[----:B------:R-:W-:Y:S04]  /*34f70*/  STL.64 [R1+0x1250], R88 ;  /* 0x0012505801007387 */ /* 0x000fe80000100a00 */
[----:B------:R-:W-:Y:S04]  /*34f80*/  STL [R1+0x275c], R2 ;  /* 0x00275c0201007387 */ /* 0x000fe80000100800 */
[----:B------:R1:W-:Y:S04]  /*34f90*/  STL [R1+0x2758], R0 ;  /* 0x0027580001007387 */ /* 0x0003e80000100800 */
[----:B------:R-:W2:Y:S02]  /*34fa0*/  LDL.LU R10, [R1+0x2a94] ;  /* 0x002a9400010a7983 */ /* 0x000ea40000300800 */
[C---:B--2---:R-:W-:Y:S08]  /*34fb0*/  HMMA.1688.F32.TF32 R80, R244.reuse, R28, R80 ;  /* 0x0000001cf450723c */ /* 0x044ff00000081050 */
[C---:B------:R-:W-:Y:S08]  /*34fc0*/  HMMA.1688.F32.TF32 R84, R244.reuse, R24, R84 ;  /* 0x00000018f454723c */ /* 0x040ff00000081054 */
[----:B------:R-:W-:Y:S08]  /*34fd0*/  HMMA.1688.F32.TF32 R76, R244, R32, R76 ;  /* 0x00000020f44c723c */ /* 0x000ff0000008104c */
[----:B-1----:R-:W-:Y:S01]  /*34fe0*/  IMAD.MOV.U32 R0, RZ, RZ, R83 ;  /* 0x000000ffff007224 */ /* 0x002fe200078e0053 */
[----:B------:R-:W-:-:S06]  /*34ff0*/  MOV R2, R82 ;  /* 0x0000005200027202 */ /* 0x000fcc0000000f00 */
[----:B------:R1:W-:Y:S04]  /*35000*/  STL.64 [R1+0x1240], R84 ;  /* 0x0012405401007387 */ /* 0x0003e80000100a00 */
[----:B------:R2:W-:Y:S04]  /*35010*/  STL.64 [R1+0x1248], R86 ;  /* 0x0012485601007387 */ /* 0x0005e80000100a00 */
[----:B------:R-:W-:Y:S04]  /*35020*/  STL.64 [R1+0x1230], R80 ;  /* 0x0012305001007387 */ /* 0x000fe80000100a00 */
[----:B------:R-:W-:Y:S04]  /*35030*/  STL [R1+0x2764], R0 ;  /* 0x0027640001007387 */ /* 0x000fe80000100800 */
[----:B------:R1:W-:Y:S04]  /*35040*/  STL [R1+0x2760], R2 ;  /* 0x0027600201007387 */ /* 0x0003e80000100800 */
[----:B------:R1:W-:Y:S04]  /*35050*/  STL.64 [R1+0x1220], R76 ;  /* 0x0012204c01007387 */ /* 0x0003e80000100a00 */
[----:B------:R1:W-:Y:S04]  /*35060*/  STL [R1+0x1228], R78 ;  /* 0x0012284e01007387 */ /* 0x0003e80000100800 */
[----:B------:R-:W4:Y:S01]  /*35070*/  LDL.LU R96, [R1+0x5a0] ;  /* 0x0005a00001607983 */ /* 0x000f220000300800 */
[C---:B---3--:R-:W-:Y:S03]  /*35080*/  HMMA.1688.F32.TF32 R72, R244.reuse, R36, R72 ;  /* 0x00000024f448723c */ /* 0x048fe60000081048 */
[----:B------:R-:W4:Y:S04]  /*35090*/  LDL.LU R97, [R1+0x5a4] ;  /* 0x0005a40001617983 */ /* 0x000f280000300800 */
[----:B------:R-:W4:Y:S04]  /*350a0*/  LDL.LU R98, [R1+0x5a8] ;  /* 0x0005a80001627983 */ /* 0x000f280000300800 */
[----:B------:R-:W4:Y:S04]  /*350b0*/  LDL.LU R99, [R1+0x5ac] ;  /* 0x0005ac0001637983 */ /* 0x000f280000300800 */
[----:B------:R-:W3:Y:S04]  /*350c0*/  LDL.LU R92, [R1+0x4d0] ;  /* 0x0004d000015c7983 */ /* 0x000ee80000300800 */
[----:B------:R-:W3:Y:S04]  /*350d0*/  LDL.LU R93, [R1+0x4d4] ;  /* 0x0004d400015d7983 */ /* 0x000ee80000300800 */
[----:B------:R-:W3:Y:S04]  /*350e0*/  LDL.LU R94, [R1+0x4d8] ;  /* 0x0004d800015e7983 */ /* 0x000ee80000300800 */
[----:B------:R-:W3:Y:S01]  /*350f0*/  LDL.LU R95, [R1+0x4dc] ;  /* 0x0004dc00015f7983 */ /* 0x000ee20000300800 */
[C---:B--2---:R-:W-:Y:S11]  /*35100*/  HMMA.1688.F32.TF32 R68, R244.reuse, R40, R68 ;  /* 0x00000028f444723c */ /* 0x044ff60000081044 */
[----:B------:R-:W-:Y:S11]  /*35110*/  @!UPT UIADD3 URZ, URZ, URZ, URZ ;  /* 0x0000003f3f3ff290 */ /* 0x000ff6000fffe03f */
[----:B------:R-:W-:Y:S02]  /*35120*/  @!UPT UIADD3 URZ, URZ, URZ, URZ ;  /* 0x0000003f3f3ff290 */ /* 0x000fe4000fffe03f */
[----:B------:R-:W-:Y:S01]  /*35130*/  IMAD.MOV.U32 R41, RZ, RZ, R68 ;  /* 0x000000ffff297224 */ /* 0x000fe200078e0044 */
[----:B------:R-:W-:Y:S01]  /*35140*/  MOV R40, R69 ;  /* 0x0000004500287202 */ /* 0x000fe20000000f00 */
[----:B------:R-:W-:Y:S02]  /*35150*/  IMAD.MOV.U32 R37, RZ, RZ, R70 ;  /* 0x000000ffff257224 */ /* 0x000fe400078e0046 */
[----:B------:R-:W-:Y:S02]  /*35160*/  IMAD.MOV.U32 R36, RZ, RZ, R71 ;  /* 0x000000ffff247224 */ /* 0x000fe400078e0047 */
[----:B------:R-:W-:Y:S07]  /*35170*/  HMMA.1688.F32.TF32 R68, R244, R44, R248 ;  /* 0x0000002cf444723c */ /* 0x000fee00000810f8 */
[----:B------:R-:W-:Y:S01]  /*35180*/  IMAD.MOV.U32 R248, RZ, RZ, R15 ;  /* 0x000000fffff87224 */ /* 0x000fe200078e000f */
[----:B------:R-:W-:Y:S01]  /*35190*/  MOV R249, R14 ;  /* 0x0000000e00f97202 */ /* 0x000fe20000000f00 */
[----:B------:R-:W2:Y:S01]  /*351a0*/  LDL.LU R15, [R1+0x2a90] ;  /* 0x002a9000010f7983 */ /* 0x000ea20000300800 */
[----:B------:R-:W-:-:S03]  /*351b0*/  IMAD.MOV.U32 R250, RZ, RZ, R19 ;  /* 0x000000fffffa7224 */ /* 0x000fc600078e0013 */
[----:B------:R-:W3:Y:S04]  /*351c0*/  LDL.LU R14, [R1+0x2a8c] ;  /* 0x002a8c00010e7983 */ /* 0x000ee80000300800 */
[----:B------:R-:W4:Y:S01]  /*351d0*/  LDL.LU R19, [R1+0x2a88] ;  /* 0x002a880001137983 */ /* 0x000f220000300800 */
[----:B------:R-:W-:-:S03]  /*351e0*/  IMAD.MOV.U32 R251, RZ, RZ, R18 ;  /* 0x000000fffffb7224 */ /* 0x000fc600078e0012 */
[----:B------:R-:W4:Y:S04]  /*351f0*/  LDL.LU R18, [R1+0x2a84] ;  /* 0x002a840001127983 */ /* 0x000f280000300800 */
[----:B------:R-:W4:Y:S04]  /*35200*/  LDL.LU R88, [R1+0x4a0] ;  /* 0x0004a00001587983 */ /* 0x000f280000300800 */
[----:B------:R-:W4:Y:S04]  /*35210*/  LDL.LU R89, [R1+0x4a4] ;  /* 0x0004a40001597983 */ /* 0x000f280000300800 */
[----:B------:R-:W4:Y:S01]  /*35220*/  LDL.LU R90, [R1+0x4a8] ;  /* 0x0004a800015a7983 */ /* 0x000f220000300800 */
[----:B------:R-:W-:-:S03]  /*35230*/  IMAD.MOV.U32 R32, RZ, RZ, R72 ;  /* 0x000000ffff207224 */ /* 0x000fc600078e0048 */
[----:B------:R-:W4:Y:S01]  /*35240*/  LDL.LU R91, [R1+0x4ac] ;  /* 0x0004ac00015b7983 */ /* 0x000f220000300800 */
[----:B------:R-:W-:-:S03]  /*35250*/  MOV R29, R73 ;  /* 0x00000049001d7202 */ /* 0x000fc60000000f00 */
[----:B-1----:R-:W4:Y:S01]  /*35260*/  LDL.LU R84, [R1+0x410] ;  /* 0x0004100001547983 */ /* 0x002f220000300800 */
[----:B------:R-:W-:-:S03]  /*35270*/  IMAD.MOV.U32 R28, RZ, RZ, R74 ;  /* 0x000000ffff1c7224 */ /* 0x000fc600078e004a */
[----:B------:R-:W4:Y:S01]  /*35280*/  LDL.LU R85, [R1+0x414] ;  /* 0x0004140001557983 */ /* 0x000f220000300800 */
[----:B------:R-:W-:-:S03]  /*35290*/  IMAD.MOV.U32 R25, RZ, RZ, R75 ;  /* 0x000000ffff197224 */ /* 0x000fc600078e004b */
[----:B------:R-:W4:Y:S04]  /*352a0*/  LDL.LU R86, [R1+0x418] ;  /* 0x0004180001567983 */ /* 0x000f280000300800 */
[----:B------:R-:W4:Y:S01]  /*352b0*/  LDL.LU R87, [R1+0x41c] ;  /* 0x00041c0001577983 */ /* 0x000f220000300800 */
[----:B------:R-:W-:Y:S01]  /*352c0*/  IMAD.MOV.U32 R75, RZ, RZ, R10 ;  /* 0x000000ffff4b7224 */ /* 0x000fe200078e000a */
[----:B------:R-:W-:Y:S01]  /*352d0*/  MOV R2, R69 ;  /* 0x0000004500027202 */ /* 0x000fe20000000f00 */
[----:B------:R-:W-:Y:S02]  /*352e0*/  IMAD.MOV.U32 R33, RZ, RZ, R79 ;  /* 0x000000ffff217224 */ /* 0x000fe400078e004f */
[----:B------:R-:W-:Y:S01]  /*352f0*/  IMAD.MOV.U32 R0, RZ, RZ, R68 ;  /* 0x000000ffff007224 */ /* 0x000fe200078e0044 */
[----:B------:R-:W-:Y:S01]  /*35300*/  MOV R69, R6 ;  /* 0x0000000600457202 */ /* 0x000fe20000000f00 */
[----:B------:R-:W-:-:S02]  /*35310*/  IMAD.MOV.U32 R68, RZ, RZ, R11 ;  /* 0x000000ffff447224 */ /* 0x000fc400078e000b */
[----:B------:R-:W-:Y:S02]  /*35320*/  IMAD.MOV.U32 R45, RZ, RZ, R70 ;  /* 0x000000ffff2d7224 */ /* 0x000fe400078e0046 */
[----:B------:R-:W-:Y:S02]  /*35330*/  IMAD.MOV.U32 R70, RZ, RZ, R7 ;  /* 0x000000ffff467224 */ /* 0x000fe400078e0007 */
[----:B--2---:R-:W-:Y:S01]  /*35340*/  IMAD.MOV.U32 R74, RZ, RZ, R15 ;  /* 0x000000ffff4a7224 */ /* 0x004fe200078e000f */
[----:B---3--:R-:W-:Y:S01]  /*35350*/  MOV R73, R14 ;  /* 0x0000000e00497202 */ /* 0x008fe20000000f00 */
[----:B----4-:R-:W-:Y:S02]  /*35360*/  IMAD.MOV.U32 R72, RZ, RZ, R19 ;  /* 0x000000ffff487224 */ /* 0x010fe400078e0013 */
[----:B------:R-:W2:Y:S04]  /*35370*/  LDL.LU R19, [R1+0x2a80] ;  /* 0x002a800001137983 */ /* 0x000ea80000300800 */
[----:B------:R-:W3:Y:S04]  /*35380*/  LDL.LU R14, [R1+0x2a7c] ;  /* 0x002a7c00010e7983 */ /* 0x000ee80000300800 */
[----:B------:R-:W3:Y:S04]  /*35390*/  LDL.LU R15, [R1+0x2a78] ;  /* 0x002a7800010f7983 */ /* 0x000ee80000300800 */
        /* <DEDUP_REMOVED lines=10> */
[----:B------:R-:W3:Y:S04]  /*35440*/  LDL.LU R6, [R1+0x2a6c] ;  /* 0x002a6c0001067983 */ /* 0x000ee80000300800 */
[----:B------:R-:W3:Y:S01]  /*35450*/  LDL.LU R7, [R1+0x2a68] ;  /* 0x002a680001077983 */ /* 0x000ee20000300800 */
[----:B------:R-:W-:Y:S01]  /*35460*/  HMMA.1688.F32.TF32 R88, R244, R56, R88 ;  /* 0x00000038f458723c */ /* 0x000fe20000081058 */
[----:B------:R-:W-:-:S02]  /*35470*/  IMAD.MOV.U32 R44, RZ, RZ, R71 ;  /* 0x000000ffff2c7224 */ /* 0x000fc400078e0047 */
[----:B------:R-:W3:Y:S01]  /*35480*/  LDL.LU R56, [R1+0x6f0] ;  /* 0x0006f00001387983 */ /* 0x000ee20000300800 */
[----:B------:R-:W-:-:S03]  /*35490*/  IMAD.MOV.U32 R71, RZ, RZ, R3 ;  /* 0x000000ffff477224 */ /* 0x000fc600078e0003 */
[----:B------:R-:W3:Y:S01]  /*354a0*/  LDL.LU R57, [R1+0x6f4] ;  /* 0x0006f40001397983 */ /* 0x000ee20000300800 */
[C---:B------:R-:W-:Y:S03]  /*354b0*/  HMMA.1688.F32.TF32 R84, R244.reuse, R60, R84 ;  /* 0x0000003cf454723c */ /* 0x040fe60000081054 */
[----:B------:R-:W3:Y:S05]  /*354c0*/  LDL.LU R61, [R1+0x6f8] ;  /* 0x0006f800013d7983 */ /* 0x000eea0000300800 */
[----:B--2---:R-:W-:Y:S11]  /*354d0*/  HMMA.1688.F32.TF32 R80, R244, R64, R80 ;  /* 0x00000040f450723c */ /* 0x004ff60000081050 */
[----:B------:R-:W-:Y:S11]  /*354e0*/  @!UPT UIADD3 URZ, URZ, URZ, URZ ;  /* 0x0000003f3f3ff290 */ /* 0x000ff6000fffe03f */
[----:B------:R-:W-:Y:S01]  /*354f0*/  @!UPT UIADD3 URZ, URZ, URZ, URZ ;  /* 0x0000003f3f3ff290 */ /* 0x000fe2000fffe03f */
[----:B------:R-:W-:Y:S01]  /*35500*/  STL.64 [R1+0x12d0], R80 ;  /* 0x0012d05001007387 */ /* 0x000fe20000100a00 */
[----:B----4-:R-:W-:Y:S03]  /*35510*/  HMMA.1688.F32.TF32 R72, R236, R10, R72 ;  /* 0x0000000aec48723c */ /* 0x010fe60000081048 */
[----:B------:R1:W-:Y:S05]  /*35520*/  STL.64 [R1+0x12d8], R82 ;  /* 0x0012d85201007387 */ /* 0x0003ea0000100a00 */
[----:B------:R-:W-:Y:S01]  /*35530*/  HMMA.1688.F32.TF32 R92, R244, R52, R92 ;  /* 0x00000034f45c723c */ /* 0x000fe2000008105c */
[----:B------:R-:W-:Y:S01]  /*35540*/  IMAD.MOV.U32 R16, RZ, RZ, R88 ;  /* 0x000000ffff107224 */ /* 0x000fe200078e0058 */
[----:B------:R-:W-:Y:S01]  /*35550*/  MOV R13, R89 ;  /* 0x00000059000d7202 */ /* 0x000fe20000000f00 */
[----:B------:R-:W-:Y:S01]  /*35560*/  IMAD.MOV.U32 R12, RZ, RZ, R90 ;  /* 0x000000ffff0c7224 */ /* 0x000fe200078e005a */
[----:B---3--:R-:W-:Y:S04]  /*35570*/  LDS R240, [R56+0x6000] ;  /* 0x0060000038f07984 */ /* 0x008fe80000000800 */
[C---:B-1----:R-:W-:Y:S01]  /*35580*/  HMMA.1688.F32.TF32 R80, R236.reuse, R6, R76 ;  /* 0x00000006ec50723c */ /* 0x042fe2000008104c */
[----:B------:R-:W-:Y:S01]  /*35590*/  IMAD.MOV.U32 R9, RZ, RZ, R91 ;  /* 0x000000ffff097224 */ /* 0x000fe200078e005b */
[----:B------:R-:W-:Y:S04]  /*355a0*/  LDS R242, [R56+0x7000] ;  /* 0x0070000038f27984 */ /* 0x000fe80000000800 */
[----:B------:R-:W-:Y:S02]  /*355b0*/  LDS R241, [R57+0x6000] ;  /* 0x0060000039f17984 */ /* 0x000fe40000000800 */
[C---:B------:R-:W-:Y:S02]  /*355c0*/  HMMA.1688.F32.TF32 R76, R236.reuse, R14, R68 ;  /* 0x0000000eec4c723c */ /* 0x040fe40000081044 */
[----:B------:R-:W1:Y:S06]  /*355d0*/  LDS R243, [R57+0x7000] ;  /* 0x0070000039f37984 */ /* 0x000e6c0000000800 */
[----:B------:R-:W-:Y:S07]  /*355e0*/  HMMA.1688.F32.TF32 R68, R236, R18, R248 ;  /* 0x00000012ec44723c */ /* 0x000fee00000810f8 */
[----:B------:R-:W-:Y:S04]  /*355f0*/  STL.64 [R1+0xf60], R80 ;  /* 0x000f605001007387 */ /* 0x000fe80000100a00 */
[----:B------:R-:W-:Y:S04]  /*35600*/  STL.64 [R1+0xf68], R82 ;  /* 0x000f685201007387 */ /* 0x000fe80000100a00 */
[----:B------:R2:W-:Y:S04]  /*35610*/  STL.64 [R1+0xf40], R72 ;  /* 0x000f404801007387 */ /* 0x0005e80000100a00 */
[----:B------:R3:W-:Y:S04]  /*35620*/  STL.64 [R1+0xf48], R74 ;  /* 0x000f484a01007387 */ /* 0x0007e80000100a00 */
[----:B------:R4:W-:Y:S01]  /*35630*/  STL.64 [R1+0xf30], R76 ;  /* 0x000f304c01007387 */ /* 0x0009e20000100a00 */
[----:B--2---:R-:W-:-:S03]  /*35640*/  IMAD.MOV.U32 R72, RZ, RZ, R66 ;  /* 0x000000ffff487224 */ /* 0x004fc600078e0042 */
[----:B------:R4:W-:Y:S01]  /*35650*/  STL.64 [R1+0xf38], R78 ;  /* 0x000f384e01007387 */ /* 0x0009e20000100a00 */
[----:B------:R-:W-:-:S03]  /*35660*/  MOV R73, R67 ;  /* 0x0000004300497202 */ /* 0x000fc60000000f00 */
[----:B------:R-:W2:Y:S01]  /*35670*/  LDL.LU R66, [R1+0x2a64] ;  /* 0x002a640001427983 */ /* 0x000ea20000300800 */
[----:B---3--:R-:W-:-:S03]  /*35680*/  IMAD.MOV.U32 R74, RZ, RZ, R63 ;  /* 0x000000ffff4a7224 */ /* 0x008fc600078e003f */
[----:B------:R3:W-:Y:S01]  /*35690*/  STL.64 [R1+0xf10], R68 ;  /* 0x000f104401007387 */ /* 0x0007e20000100a00 */
[----:B------:R-:W-:-:S03]  /*356a0*/  IMAD.MOV.U32 R75, RZ, RZ, R62 ;  /* 0x000000ffff4b7224 */ /* 0x000fc600078e003e */
[----:B------:R1:W-:Y:S04]  /*356b0*/  STL.64 [R1+0xf18], R70 ;  /* 0x000f184601007387 */ /* 0x0003e80000100a00 */
[----:B------:R-:W3:Y:S04]  /*356c0*/  LDL.LU R67, [R1+0x2a60] ;  /* 0x002a600001437983 */ /* 0x000ee80000300800 */
[----:B------:R-:W3:Y:S04]  /*356d0*/  LDL.LU R63, [R1+0x2a5c] ;  /* 0x002a5c00013f7983 */ /* 0x000ee80000300800 */
[----:B------:R-:W3:Y:S01]  /*356e0*/  LDL.LU R62, [R1+0x2a58] ;  /* 0x002a5800013e7983 */ /* 0x000ee20000300800 */
[----:B----4-:R-:W-:Y:S01]  /*356f0*/  IMAD.MOV.U32 R76, RZ, RZ, R55 ;  /* 0x000000ffff4c7224 */ /* 0x010fe200078e0037 */
[----:B------:R-:W-:Y:S01]  /*35700*/  MOV R77, R54 ;  /* 0x00000036004d7202 */ /* 0x000fe20000000f00 */
[----:B------:R-:W-:Y:S01]  /*35710*/  IMAD.MOV.U32 R78, RZ, RZ, R59 ;  /* 0x000000ffff4e7224 */ /* 0x000fe200078e003b */
[----:B------:R-:W4:Y:S01]  /*35720*/  LDL.LU R55, [R1+0x2a54] ;  /* 0x002a540001377983 */ /* 0x000f220000300800 */
[----:B------:R-:W-:-:S03]  /*35730*/  IMAD.MOV.U32 R79, RZ, RZ, R58 ;  /* 0x000000ffff4f7224 */ /* 0x000fc600078e003a */
[----:B------:R-:W4:Y:S01]  /*35740*/  LDL.LU R54, [R1+0x2a50] ;  /* 0x002a500001367983 */ /* 0x000f220000300800 */
[----:B------:R-:W-:Y:S01]  /*35750*/  IMAD.MOV.U32 R80, RZ, RZ, R39 ;  /* 0x000000ffff507224 */ /* 0x000fe200078e0027 */
[----:B------:R-:W-:Y:S02]  /*35760*/  MOV R81, R38 ;  /* 0x0000002600517202 */ /* 0x000fe40000000f00 */
        /* <DEDUP_REMOVED lines=13> */
[----:B------:R-:W-:Y:S01]  /*35840*/  IMAD.MOV.U32 R91, RZ, RZ, R47 ;  /* 0x000000ffff5b7224 */ /* 0x000fe200078e002f */
[----:B------:R-:W-:Y:S02]  /*35850*/  HMMA.1688.F32.TF32 R96, R244, R48, R96 ;  /* 0x00000030f460723c */ /* 0x000fe40000081060 */
[----:B------:R-:W4:Y:S01]  /*35860*/  LDL.LU R51, [R1+0x2a30] ;  /* 0x002a300001337983 */ /* 0x000f220000300800 */
[----:B------:R-:W-:-:S03]  /*35870*/  MOV R52, R93 ;  /* 0x0000005d00347202 */ /* 0x000fc60000000f00 */
[----:B------:R-:W4:Y:S01]  /*35880*/  LDL.LU R46, [R1+0x2a2c] ;  /* 0x002a2c00012e7983 */ /* 0x000f220000300800 */
[----:B------:R-:W-:-:S03]  /*35890*/  IMAD.MOV.U32 R49, RZ, RZ, R94 ;  /* 0x000000ffff317224 */ /* 0x000fc600078e005e */
[----:B------:R-:W4:Y:S01]  /*358a0*/  LDL.LU R47, [R1+0x2a28] ;  /* 0x002a2800012f7983 */ /* 0x000f220000300800 */
[----:B------:R-:W-:Y:S02]  /*358b0*/  IMAD.MOV.U32 R48, RZ, RZ, R95 ;  /* 0x000000ffff307224 */ /* 0x000fe400078e005f */
[----:B--2---:R-:W-:Y:S02]  /*358c0*/  IMAD.MOV.U32 R95, RZ, RZ, R66 ;  /* 0x000000ffff5f7224 */ /* 0x004fe400078e0042 */
[----:B---3--:R-:W-:Y:S01]  /*358d0*/  IMAD.MOV.U32 R94, RZ, RZ, R67 ;  /* 0x000000ffff5e7224 */ /* 0x008fe200078e0043 */
[----:B------:R-:W-:Y:S01]  /*358e0*/  MOV R93, R63 ;  /* 0x0000003f005d7202 */ /* 0x000fe20000000f00 */
[----:B------:R-:W-:Y:S02]  /*358f0*/  IMAD.MOV.U32 R92, RZ, RZ, R62 ;  /* 0x000000ffff5c7224 */ /* 0x000fe400078e003e */
[----:B------:R-:W2:Y:S04]  /*35900*/  LDL.LU R62, [R1+0x2a24] ;  /* 0x002a2400013e7983 */ /* 0x000ea80000300800 */
[----:B------:R-:W3:Y:S04]  /*35910*/  LDL.LU R63, [R1+0x2a20] ;  /* 0x002a2000013f7983 */ /* 0x000ee80000300800 */
[----:B------:R-:W3:Y:S04]  /*35920*/  LDL.LU R67, [R1+0x2a1c] ;  /* 0x002a1c0001437983 */ /* 0x000ee80000300800 */
[----:B------:R-:W3:Y:S01]  /*35930*/  LDL.LU R66, [R1+0x2a18] ;  /* 0x002a180001427983 */ /* 0x000ee20000300800 */
[----:B------:R-:W-:Y:S01]  /*35940*/  IMAD.MOV.U32 R24, RZ, RZ, R96 ;  /* 0x000000ffff187224 */ /* 0x000fe200078e0060 */
[----:B------:R-:W-:Y:S01]  /*35950*/  MOV R21, R97 ;  /* 0x0000006100157202 */ /* 0x000fe20000000f00 */
[----:B----4-:R-:W-:Y:S01]  /*35960*/  IMAD.MOV.U32 R96, RZ, RZ, R58 ;  /* 0x000000ffff607224 */ /* 0x010fe200078e003a */
[----:B------:R-:W-:Y:S01]  /*35970*/  MOV R97, R59 ;  /* 0x0000003b00617202 */ /* 0x000fe20000000f00 */
[----:B------:R-:W-:Y:S01]  /*35980*/  IMAD.MOV.U32 R20, RZ, RZ, R98 ;  /* 0x000000ffff147224 */ /* 0x000fe200078e0062 */
[----:B------:R-:W4:Y:S01]  /*35990*/  LDL.LU R58, [R1+0x2a14] ;  /* 0x002a1400013a7983 */ /* 0x000f220000300800 */
[----:B------:R-:W-:-:S02]  /*359a0*/  IMAD.MOV.U32 R17, RZ, RZ, R99 ;  /* 0x000000ffff117224 */ /* 0x000fc400078e0063 */
[----:B------:R-:W-:Y:S01]  /*359b0*/  IMAD.MOV.U32 R98, RZ, RZ, R54 ;  /* 0x000000ffff627224 */ /* 0x000fe200078e0036 */
[----:B------:R-:W4:Y:S01]  /*359c0*/  LDL.LU R59, [R1+0x2a10] ;  /* 0x002a1000013b7983 */ /* 0x000f220000300800 */
[----:B------:R-:W-:-:S03]  /*359d0*/  IMAD.MOV.U32 R99, RZ, RZ, R55 ;  /* 0x000000ffff637224 */ /* 0x000fc600078e0037 */
[----:B------:R-:W4:Y:S04]  /*359e0*/  LDL.LU R54, [R1+0x2a0c] ;  /* 0x002a0c0001367983 */ /* 0x000f280000300800 */
[----:B------:R-:W4:Y:S01]  /*359f0*/  LDL.LU R55, [R1+0x2a08] ;  /* 0x002a080001377983 */ /* 0x000f220000300800 */
[----:B------:R-:W-:Y:S02]  /*35a00*/  IMAD.MOV.U32 R107, RZ, RZ, R50 ;  /* 0x000000ffff6b7224 */ /* 0x000fe400078e0032 */
[----:B------:R-:W-:Y:S01]  /*35a10*/  IMAD.MOV.U32 R106, RZ, RZ, R51 ;  /* 0x000000ffff6a7224 */ /* 0x000fe200078e0033 */
[----:B------:R-:W-:Y:S01]  /*35a20*/  MOV R105, R46 ;  /* 0x0000002e00697202 */ /* 0x000fe20000000f00 */
[----:B------:R-:W-:Y:S02]  /*35a30*/  IMAD.MOV.U32 R104, RZ, RZ, R47 ;  /* 0x000000ffff687224 */ /* 0x000fe400078e002f */
[----:B------:R-:W4:Y:S04]  /*35a40*/  LDL.LU R47, [R1+0x2a04] ;  /* 0x002a0400012f7983 */ /* 0x000f280000300800 */
[----:B------:R-:W4:Y:S04]  /*35a50*/  LDL.LU R46, [R1+0x2a00] ;  /* 0x002a0000012e7983 */ /* 0x000f280000300800 */
[----:B------:R-:W4:Y:S04]  /*35a60*/  LDL.LU R51, [R1+0x29fc] ;  /* 0x0029fc0001337983 */ /* 0x000f280000300800 */
[----:B------:R-:W4:Y:S01]  /*35a70*/  LDL.LU R50, [R1+0x29f8] ;  /* 0x0029f80001327983 */ /* 0x000f220000300800 */
[----:B--2---:R-:W-:-:S02]  /*35a80*/  IMAD.MOV.U32 R111, RZ, RZ, R62 ;  /* 0x000000ffff6f7224 */ /* 0x004fc400078e003e */
[----:B---3--:R-:W-:Y:S01]  /*35a90*/  IMAD.MOV.U32 R110, RZ, RZ, R63 ;  /* 0x000000ffff6e7224 */ /* 0x008fe200078e003f */
[----:B------:R-:W-:Y:S01]  /*35aa0*/  MOV R109, R67 ;  /* 0x00000043006d7202 */ /* 0x000fe20000000f00 */
[----:B------:R-:W-:Y:S02]  /*35ab0*/  IMAD.MOV.U32 R108, RZ, RZ, R66 ;  /* 0x000000ffff6c7224 */ /* 0x000fe400078e0042 */
[----:B------:R-:W2:Y:S04]  /*35ac0*/  LDL.LU R66, [R1+0x29f4] ;  /* 0x0029f40001427983 */ /* 0x000ea80000300800 */
[----:B------:R-:W3:Y:S04]  /*35ad0*/  LDL.LU R67, [R1+0x29f0] ;  /* 0x0029f00001437983 */ /* 0x000ee80000300800 */
[----:B------:R-:W3:Y:S04]  /*35ae0*/  LDL.LU R63, [R1+0x29ec] ;  /* 0x0029ec00013f7983 */ /* 0x000ee80000300800 */
[----:B------:R-:W3:Y:S01]  /*35af0*/  LDL.LU R62, [R1+0x29e8] ;  /* 0x0029e800013e7983 */ /* 0x000ee20000300800 */
[----:B----4-:R-:W-:Y:S01]  /*35b00*/  MOV R113, R54 ;  /* 0x0000003600717202 */ /* 0x010fe20000000f00 */
[----:B------:R-:W-:-:S02]  /*35b10*/  IMAD.MOV.U32 R114, RZ, RZ, R59 ;  /* 0x000000ffff727224 */ /* 0x000fc400078e003b */
[----:B------:R-:W-:Y:S02]  /*35b20*/  IMAD.MOV.U32 R112, RZ, RZ, R55 ;  /* 0x000000ffff707224 */ /* 0x000fe400078e0037 */
[----:B------:R-:W4:Y:S01]  /*35b30*/  LDL.LU R55, [R1+0x29e4] ;  /* 0x0029e40001377983 */ /* 0x000f220000300800 */
[----:B------:R-:W-:-:S03]  /*35b40*/  IMAD.MOV.U32 R115, RZ, RZ, R58 ;  /* 0x000000ffff737224 */ /* 0x000fc600078e003a */
[----:B------:R-:W4:Y:S04]  /*35b50*/  LDL.LU R54, [R1+0x29e0] ;  /* 0x0029e00001367983 */ /* 0x000f280000300800 */
[----:B------:R-:W4:Y:S04]  /*35b60*/  LDL.LU R59, [R1+0x29dc] ;  /* 0x0029dc00013b7983 */ /* 0x000f280000300800 */
[----:B------:R-:W4:Y:S01]  /*35b70*/  LDL.LU R58, [R1+0x29d8] ;  /* 0x0029d800013a7983 */ /* 0x000f220000300800 */
[----:B--2---:R-:W-:Y:S02]  /*35b80*/  IMAD.MOV.U32 R123, RZ, RZ, R66 ;  /* 0x000000ffff7b7224 */ /* 0x004fe400078e0042 */
[----:B---3--:R-:W-:-:S02]  /*35b90*/  IMAD.MOV.U32 R122, RZ, RZ, R67 ;  /* 0x000000ffff7a7224 */ /* 0x008fc400078e0043 */
[----:B------:R-:W-:Y:S02]  /*35ba0*/  IMAD.MOV.U32 R120, RZ, RZ, R63 ;  /* 0x000000ffff787224 */ /* 0x000fe400078e003f */
[----:B------:R-:W2:Y:S01]  /*35bb0*/  LDL.LU R63, [R1+0x29d4] ;  /* 0x0029d400013f7983 */ /* 0x000ea20000300800 */
[----:B------:R-:W-:-:S03]  /*35bc0*/  MOV R121, R62 ;  /* 0x0000003e00797202 */ /* 0x000fc60000000f00 */
        /* <DEDUP_REMOVED lines=47> */
[----:B----4-:R-:W-:Y:S01]  /*35ec0*/  IMAD.MOV.U32 R124, RZ, RZ, R58 ;  /* 0x000000ffff7c7224 */ /* 0x010fe200078e003a */
        /* <DEDUP_REMOVED lines=10> */
[----:B------:R-:W-:Y:S01]  /*35f70*/  MOV R5, R85 ;  /* 0x0000005500057202 */ /* 0x000fe20000000f00 */
[----:B------:R-:W-:-:S02]  /*35f80*/  IMAD.MOV.U32 R8, RZ, RZ, R84 ;  /* 0x000000ffff087224 */ /* 0x000fc400078e0054 */
[----:B------:R-:W-:Y:S01]  /*35f90*/  IMAD.MOV.U32 R103, RZ, RZ, R39 ;  /* 0x000000ffff677224 */ /* 0x000fe200078e0027 */
[----:B------:R-:W-:Y:S01]  /*35fa0*/  MOV R85, R22 ;  /* 0x0000001600557202 */ /* 0x000fe20000000f00 */
[----:B------:R-:W-:Y:S02]  /*35fb0*/  IMAD.MOV.U32 R84, RZ, RZ, R34 ;  /* 0x000000ffff547224 */ /* 0x000fe400078e0022 */
[----:B------:R-:W-:Y:S02]  /*35fc0*/  IMAD.MOV.U32 R4, RZ, RZ, R86 ;  /* 0x000000ffff047224 */ /* 0x000fe400078e0056 */
[----:B------:R-:W-:Y:S02]  /*35fd0*/  IMAD.MOV.U32 R86, RZ, RZ, R23 ;  /* 0x000000ffff567224 */ /* 0x000fe400078e0017 */
[----:B------:R-:W-:Y:S02]  /*35fe0*/  IMAD.MOV.U32 R3, RZ, RZ, R87 ;  /* 0x000000ffff037224 */ /* 0x000fe400078e0057 */
[----:B------:R-:W-:-:S02]  /*35ff0*/  IMAD.MOV.U32 R87, RZ, RZ, R26 ;  /* 0x000000ffff577224 */ /* 0x000fc400078e001a */
[----:B------:R-:W-:Y:S01]  /*36000*/  IMAD.MOV.U32 R68, RZ, RZ, R27 ;  /* 0x000000ffff447224 */ /* 0x000fe200078e001b */
[----:B------:R-:W-:Y:S01]  /*36010*/  MOV R69, R35 ;  /* 0x0000002300457202 */ /* 0x000fe20000000f00 */
[----:B-1----:R-:W-:Y:S02]  /*36020*/  IMAD.MOV.U32 R70, RZ, RZ, R30 ;  /* 0x000000ffff467224 */ /* 0x002fe400078e001e */
[----:B------:R-:W-:Y:S02]  /*36030*/  IMAD.MOV.U32 R71, RZ, RZ, R31 ;  /* 0x000000ffff477224 */ /* 0x000fe400078e001f */
[----:B--2---:R-:W-:Y:S02]  /*36040*/  IMAD.MOV.U32 R135, RZ, RZ, R63 ;  /* 0x000000ffff877224 */ /* 0x004fe400078e003f */
[----:B---3--:R-:W-:Y:S01]  /*36050*/  IMAD.MOV.U32 R134, RZ, RZ, R62 ;  /* 0x000000ffff867224 */ /* 0x008fe200078e003e */
[----:B------:R-:W-:Y:S01]  /*36060*/  MOV R133, R67 ;  /* 0x0000004300857202 */ /* 0x000fe20000000f00 */
[----:B------:R-:W-:-:S02]  /*36070*/  IMAD.MOV.U32 R132, RZ, RZ, R66 ;  /* 0x000000ffff847224 */ /* 0x000fc400078e0042 */
[----:B------:R-:W2:Y:S04]  /*36080*/  LDL.LU R66, [R1+0x29c4] ;  /* 0x0029c40001427983 */ /* 0x000ea80000300800 */
[----:B------:R-:W2:Y:S04]  /*36090*/  LDL.LU R67, [R1+0x29c0] ;  /* 0x0029c00001437983 */ /* 0x000ea80000300800 */
[----:B------:R-:W3:Y:S04]  /*360a0*/  LDL.LU R62, [R1+0x29bc] ;  /* 0x0029bc00013e7983 */ /* 0x000ee80000300800 */
[----:B------:R-:W3:Y:S04]  /*360b0*/  LDL.LU R63, [R1+0x29b8] ;  /* 0x0029b800013f7983 */ /* 0x000ee80000300800 */
        /* <DEDUP_REMOVED lines=19> */
[----:B------:R-:W4:Y:S01]  /*361f0*/  LDL.LU R31, [R1+0x2968] ;  /* 0x00296800011f7983 */ /* 0x000f220000300800 */
[C---:B--2---:R-:W-:Y:S08]  /*36200*/  HMMA.1688.F32.TF32 R188, R236.reuse, R22, R188 ;  /* 0x00000016ecbc723c */ /* 0x044ff000000810bc */
[C---:B---3--:R-:W-:Y:S08]  /*36210*/  HMMA.1688.F32.TF32 R184, R236.reuse, R26, R184 ;  /* 0x0000001aecb8723c */ /* 0x048ff000000810b8 */
[C---:B----4-:R-:W-:Y:S07]  /*36220*/  HMMA.1688.F32.TF32 R248, R236.reuse, R30, R248 ;  /* 0x0000001eecf8723c */ /* 0x050fee00000810f8 */
        /* <DEDUP_REMOVED lines=76> */
[----:B----4-:R-:W-:Y:S03]  /*366f0*/  HMMA.1688.F32.TF32 R68, R240, R66, R248 ;  /* 0x00000042f044723c */ /* 0x010fe600000810f8 */
        /* <DEDUP_REMOVED lines=131> */
[----:B------:R-:W-:Y:S04]  /*36f30*/  STL.64 [R1+0xbc0], R156 ;  /* 0x000bc09c01007387 */ /* 0x000fe80000100a00 */
[----:B------:R2:W-:Y:S01]  /*36f40*/  STL.64 [R1+0xbc8], R158 ;  /* 0x000bc89e01007387 */ /* 0x0005e20000100a00 */
[C---:B------:R-:W-:Y:S03]  /*36f50*/  HMMA.1688.F32.TF32 R132, R236.reuse, R30, R132 ;  /* 0x0000001eec84723c */ /* 0x040fe60000081084 */
[----:B--2---:R-:W2:Y:S04]  /*36f60*/  LDL.LU.64 R158, [R1+0x2930] ;  /* 0x00293000019e7983 */ /* 0x004ea80000300a00 */
[----:B------:R-:W2:Y:S04]  /*36f70*/  LDL.LU.64 R156, [R1+0x2928] ;  /* 0x00292800019c7983 */ /* 0x000ea80000300a00 */
[----:B------:R-:W-:Y:S04]  /*36f80*/  STL.64 [R1+0xbb0], R152 ;  /* 0x000bb09801007387 */ /* 0x000fe80000100a00 */
[----:B------:R3:W-:Y:S01]  /*36f90*/  STL.64 [R1+0xbb8], R154 ;  /* 0x000bb89a01007387 */ /* 0x0007e20000100a00 */
[C---:B------:R-:W-:Y:S03]  /*36fa0*/  HMMA.1688.F32.TF32 R116, R236.reuse, R46, R116 ;  /* 0x0000002eec74723c */ /* 0x040fe60000081074 */
[----:B---3--:R-:W3:Y:S04]  /*36fb0*/  LDL.LU.64 R154, [R1+0x2920] ;  /* 0x00292000019a7983 */ /* 0x008ee80000300a00 */
[----:B------:R-:W3:Y:S04]  /*36fc0*/  LDL.LU.64 R152, [R1+0x2918] ;  /* 0x0029180001987983 */ /* 0x000ee80000300a00 */
[----:B------:R-:W-:Y:S04]  /*36fd0*/  STL.64 [R1+0xba0], R148 ;  /* 0x000ba09401007387 */ /* 0x000fe80000100a00 */
[----:B------:R4:W-:Y:S04]  /*36fe0*/  STL.64 [R1+0xba8], R150 ;  /* 0x000ba89601007387 */ /* 0x0009e80000100a00 */
[----:B----4-:R-:W4:Y:S04]  /*36ff0*/  LDL.LU.64 R150, [R1+0x2910] ;  /* 0x0029100001967983 */ /* 0x010f280000300a00 */
        /* <DEDUP_REMOVED lines=20> */
[----:B------:R-:W-:Y:S03]  /*37140*/  HMMA.1688.F32.TF32 R236, R236, R66, R96 ;  /* 0x00000042ecec723c */ /* 0x000fe60000081060 */
        /* <DEDUP_REMOVED lines=46> */
[----:B-1----:R-:W2:Y:S04]  /*37430*/  LDL.LU.64 R94, [R1+0x2830] ;  /* 0x00283000015e7983 */ /* 0x002ea80000300a00 */
[----:B------:R-:W2:Y:S04]  /*37440*/  LDL.LU.64 R92, [R1+0x2828] ;  /* 0x00282800015c7983 */ /* 0x000ea80000300a00 */
[----:B------:R-:W-:Y:S04]  /*37450*/  STL.64 [R1+0xab0], R88 ;  /* 0x000ab05801007387 */ /* 0x000fe80000100a00 */
[----:B------:R1:W-:Y:S04]  /*37460*/  STL.64 [R1+0xab8], R90 ;  /* 0x000ab85a01007387 */ /* 0x0003e80000100a00 */
[----:B------:R-:W-:Y:S04]  /*37470*/  LDS R237, [R252+0x6100] ;  /* 0x00610000fced7984 */ /* 0x000fe80000000800 */
[----:B------:R-:W2:Y:S04]  /*37480*/  LDS R239, [R252+0x7100] ;  /* 0x00710000fcef7984 */ /* 0x000ea80000000800 */
[----:B-1----:R-:W2:Y:S04]  /*37490*/  LDL.LU.64 R90, [R1+0x2820] ;  /* 0x00282000015a7983 */ /* 0x002ea80000300a00 */
[----:B------:R-:W2:Y:S04]  /*374a0*/  LDL.LU.64 R88, [R1+0x2818] ;  /* 0x0028180001587983 */ /* 0x000ea80000300a00 */
        /* <DEDUP_REMOVED lines=21> */
[----:B------:R1:W-:Y:S02]  /*37600*/  STL.64 [R1+0xa58], R250 ;  /* 0x000a58fa01007387 */ /* 0x0003e40000100a00 */
[C---:B-1----:R-:W-:Y:S11]  /*37610*/  HMMA.1688.F32.TF32 R248, R240.reuse, R38, R244 ;  /* 0x00000026f0f8723c */ /* 0x042ff600000810f4 */
[----:B------:R-:W-:Y:S11]  /*37620*/  @!UPT UIADD3 URZ, URZ, URZ, URZ ;  /* 0x0000003f3f3ff290 */ /* 0x000ff6000fffe03f */
[----:B------:R-:W-:Y:S01]  /*37630*/  @!UPT UIADD3 URZ, URZ, URZ, URZ ;  /* 0x0000003f3f3ff290 */ /* 0x000fe2000fffe03f */
[----:B------:R-:W-:Y:S04]  /*37640*/  STL.64 [R1+0xa40], R248 ;  /* 0x000a40f801007387 */ /* 0x000fe80000100a00 */
[----:B------:R-:W-:Y:S04]  /*37650*/  STL.64 [R1+0xa48], R250 ;  /* 0x000a48fa01007387 */ /* 0x000fe80000100a00 */
[----:B------:R-:W-:Y:S04]  /*37660*/  LDS R248, [R61+0x6180] ;  /* 0x006180003df87984 */ /* 0x000fe80000000800 */
[----:B------:R-:W-:Y:S04]  /*37670*/  LDS R250, [R61+0x7180] ;  /* 0x007180003dfa7984 */ /* 0x000fe80000000800 */
[----:B------:R-:W-:Y:S04]  /*37680*/  LDS R249, [R252+0x6180] ;  /* 0x00618000fcf97984 */ /* 0x000fe80000000800 */
[----:B------:R-:W1:Y:S01]  /*37690*/  LDS R251, [R252+0x7180] ;  /* 0x00718000fcfb7984 */ /* 0x000e620000000800 */
[C---:B--2---:R-:W-:Y:S08]  /*376a0*/  HMMA.1688.F32.TF32 R76, R240.reuse, R50, R76 ;  /* 0x00000032f04c723c */ /* 0x044ff0000008104c */
[C---:B---3--:R-:W-:Y:S08]  /*376b0*/  HMMA.1688.F32.TF32 R244, R240.reuse, R42, R68 ;  /* 0x0000002af0f4723c */ /* 0x048ff00000081044 */
[C---:B------:R-:W-:Y:S08]  /*376c0*/  HMMA.1688.F32.TF32 R68, R240.reuse, R46, R72 ;  /* 0x0000002ef044723c */ /* 0x040ff00000081048 */
[C---:B------:R-:W-:Y:S07]  /*376d0*/  HMMA.1688.F32.TF32 R72, R240.reuse, R54, R80 ;  /* 0x00000036f048723c */ /* 0x040fee0000081050 */
[----:B------:R-:W-:Y:S04]  /*376e0*/  STL.64 [R1+0xa30], R244 ;  /* 0x000a30f401007387 */ /* 0x000fe80000100a00 */
[----:B------:R-:W-:Y:S04]  /*376f0*/  STL.64 [R1+0xa38], R246 ;  /* 0x000a38f601007387 */ /* 0x000fe80000100a00 */
        /* <DEDUP_REMOVED lines=11> */
[----:B------:R-:W-:Y:S04]  /*377b0*/  STL.64 [R1+0x9e0], R76 ;  /* 0x0009e04c01007387 */ /* 0x000fe80000100a00 */
[----:B------:R-:W-:Y:S01]  /*377c0*/  STL.64 [R1+0x9e8], R78 ;  /* 0x0009e84e01007387 */ /* 0x000fe20000100a00 */
[----:B------:R-:W-:Y:S01]  /*377d0*/  HMMA.1688.F32.TF32 R80, R236, R10, R100 ;  /* 0x0000000aec50723c */ /* 0x000fe20000081064 */
[----:B------:R-:W-:Y:S01]  /*377e0*/  IMAD.MOV.U32 R244, RZ, RZ, R180 ;  /* 0x000000fffff47224 */ /* 0x000fe200078e00b4 */
[----:B------:R-:W-:Y:S01]  /*377f0*/  MOV R245, R181 ;  /* 0x000000b500f57202 */ /* 0x000fe20000000f00 */
[----:B------:R-:W-:Y:S01]  /*37800*/  IMAD.MOV.U32 R246, RZ, RZ, R182 ;  /* 0x000000fffff67224 */ /* 0x000fe200078e00b6 */
[----:B------:R-:W-:Y:S04]  /*37810*/  STL.64 [R1+0x9d0], R72 ;  /* 0x0009d04801007387 */ /* 0x000fe80000100a00 */
[----:B------:R2:W-:Y:S01]  /*37820*/  STL.64 [R1+0x9d8], R74 ;  /* 0x0009d84a01007387 */ /* 0x0005e20000100a00 */
[----:B------:R-:W-:Y:S01]  /*37830*/  IMAD.MOV.U32 R247, RZ, RZ, R183 ;  /* 0x000000fffff77224 */ /* 0x000fe200078e00b7 */
[----:B------:R-:W-:Y:S01]  /*37840*/  MOV R85, R164 ;  /* 0x000000a400557202 */ /* 0x000fe20000000f00 */
[----:B------:R-:W-:-:S02]  /*37850*/  IMAD.MOV.U32 R84, RZ, RZ, R170 ;  /* 0x000000ffff547224 */ /* 0x000fc400078e00aa */
[----:B------:R-:W-:Y:S02]  /*37860*/  IMAD.MOV.U32 R86, RZ, RZ, R165 ;  /* 0x000000ffff567224 */ /* 0x000fe400078e00a5 */
[----:B------:R-:W-:Y:S01]  /*37870*/  IMAD.MOV.U32 R87, RZ, RZ, R166 ;  /* 0x000000ffff577224 */ /* 0x000fe200078e00a6 */
[----:B------:R-:W-:Y:S01]  /*37880*/  MOV R89, R160 ;  /* 0x000000a000597202 */ /* 0x000fe20000000f00 */
[----:B------:R-:W-:Y:S01]  /*37890*/  IMAD.MOV.U32 R88, RZ, RZ, R167 ;  /* 0x000000ffff587224 */ /* 0x000fe200078e00a7 */
[----:B------:R-:W-:Y:S01]  /*378a0*/  LDS R68, [R56+0x6100] ;  /* 0x0061000038447984 */ /* 0x000fe20000000800 */
[----:B--2---:R-:W-:Y:S01]  /*378b0*/  HMMA.1688.F32.TF32 R72, R236, R6, R96 ;  /* 0x00000006ec48723c */ /* 0x004fe20000081060 */
[----:B------:R-:W-:Y:S02]  /*378c0*/  IMAD.MOV.U32 R90, RZ, RZ, R161 ;  /* 0x000000ffff5a7224 */ /* 0x000fe400078e00a1 */
[----:B------:R-:W-:Y:S01]  /*378d0*/  LDS R70, [R56+0x7100] ;  /* 0x0071000038467984 */ /* 0x000fe20000000800 */
[----:B------:R-:W-:-:S03]  /*378e0*/  IMAD.MOV.U32 R91, RZ, RZ, R162 ;  /* 0x000000ffff5b7224 */ /* 0x000fc600078e00a2 */
[----:B------:R-:W-:Y:S01]  /*378f0*/  LDS R69, [R57+0x6100] ;  /* 0x0061000039457984 */ /* 0x000fe20000000800 */
[C---:B------:R-:W-:Y:S03]  /*37900*/  HMMA.1688.F32.TF32 R76, R236.reuse, R14, R104 ;  /* 0x0000000eec4c723c */ /* 0x040fe60000081068 */
[----:B------:R-:W2:Y:S11]  /*37910*/  LDS R71, [R57+0x7100] ;  /* 0x0071000039477984 */ /* 0x000eb60000000800 */
[----:B------:R-:W-:Y:S01]  /*37920*/  @!UPT UIADD3 URZ, URZ, URZ, URZ ;  /* 0x0000003f3f3ff290 */ /* 0x000fe2000fffe03f */
[----:B------:R-:W-:Y:S04]  /*37930*/  STL.64 [R1+0x9c0], R72 ;  /* 0x0009c04801007387 */ /* 0x000fe80000100a00 */
[----:B------:R3:W-:Y:S02]  /*37940*/  STL.64 [R1+0x9c8], R74 ;  /* 0x0009c84a01007387 */ /* 0x0007e40000100a00 */
[C---:B---3--:R-:W-:Y:S02]  /*37950*/  HMMA.1688.F32.TF32 R72, R236.reuse, R18, R108 ;  /* 0x00000012ec48723c */ /* 0x048fe4000008106c */
[----:B------:R-:W-:Y:S04]  /*37960*/  STL.64 [R1+0x9b0], R80 ;  /* 0x0009b05001007387 */ /* 0x000fe80000100a00 */
[----:B------:R3:W-:Y:S04]  /*37970*/  STL.64 [R1+0x9b8], R82 ;  /* 0x0009b85201007387 */ /* 0x0007e80000100a00 */
[----:B------:R-:W-:Y:S04]  /*37980*/  STL.64 [R1+0x9a0], R76 ;  /* 0x0009a04c01007387 */ /* 0x000fe80000100a00 */
[----:B------:R1:W-:Y:S01]  /*37990*/  STL.64 [R1+0x9a8], R78 ;  /* 0x0009a84e01007387 */ /* 0x0003e20000100a00 */
[C---:B---3--:R-:W-:Y:S08]  /*379a0*/  HMMA.1688.F32.TF32 R80, R236.reuse, R22, R112 ;  /* 0x00000016ec50723c */ /* 0x048ff00000081070 */
[----:B------:R-:W-:Y:S01]  /*379b0*/  STL.64 [R1+0x990], R72 ;  /* 0x0009904801007387 */ /* 0x000fe20000100a00 */
[C---:B-1----:R-:W-:Y:S03]  /*379c0*/  HMMA.1688.F32.TF32 R76, R236.reuse, R26, R116 ;  /* 0x0000001aec4c723c */ /* 0x042fe60000081074 */
        /* <DEDUP_REMOVED lines=10> */
[C---:B-1----:R-:W-:Y:S07]  /*37a70*/  HMMA.1688.F32.TF32 R72, R236.reuse, R42, R132 ;  /* 0x0000002aec48723c */ /* 0x042fee0000081084 */
[----:B------:R-:W-:Y:S04]  /*37a80*/  STL.64 [R1+0x950], R80 ;  /* 0x0009505001007387 */ /* 0x000fe80000100a00 */
[----:B------:R1:W-:Y:S04]  /*37a90*/  STL.64 [R1+0x958], R82 ;  /* 0x0009585201007387 */ /* 0x0003e80000100a00 */
[----:B------:R-:W-:Y:S04]  /*37aa0*/  STL.64 [R1+0x940], R76 ;  /* 0x0009404c01007387 */ /* 0x000fe80000100a00 */
[----:B------:R3:W-:Y:S01]  /*37ab0*/  STL.64 [R1+0x948], R78 ;  /* 0x0009484e01007387 */ /* 0x0007e20000100a00 */
[C---:B-1----:R-:W-:Y:S03]  /*37ac0*/  HMMA.1688.F32.TF32 R80, R236.reuse, R46, R136 ;  /* 0x0000002eec50723c */ /* 0x042fe60000081088 */
[----:B------:R-:W-:Y:S05]  /*37ad0*/  STL.64 [R1+0x930], R72 ;  /* 0x0009304801007387 */ /* 0x000fea0000100a00 */
[----:B---3--:R-:W-:Y:S01]  /*37ae0*/  HMMA.1688.F32.TF32 R76, R236, R50, R140 ;  /* 0x00000032ec4c723c */ /* 0x008fe2000008108c */
[----:B------:R1:W-:Y:S04]  /*37af0*/  STL.64 [R1+0x938], R74 ;  /* 0x0009384a01007387 */ /* 0x0003e80000100a00 */
[----:B------:R-:W-:Y:S03]  /*37b00*/  LDS R140, [R61+0x6200] ;  /* 0x006200003d8c7984 */ /* 0x000fe60000000800 */
[----:B------:R-:W-:Y:S01]  /*37b10*/  HMMA.1688.F32.TF32 R88, R248, R22, R88 ;  /* 0x00000016f858723c */ /* 0x000fe20000081058 */
[----:B------:R-:W-:Y:S04]  /*37b20*/  LDS R142, [R61+0x7200] ;  /* 0x007200003d8e7984 */ /* 0x000fe80000000800 */
[----:B------:R-:W-:Y:S03]  /*37b30*/  LDS R141, [R252+0x6200] ;  /* 0x00620000fc8d7984 */ /* 0x000fe60000000800 */
[C---:B-1----:R-:W-:Y:S01]  /*37b40*/  HMMA.1688.F32.TF32 R72, R236.reuse, R54, R144 ;  /* 0x00000036ec48723c */ /* 0x042fe20000081090 */
[----:B------:R-:W-:Y:S04]  /*37b50*/  STL.64 [R1+0x600], R80 ;  /* 0x0006005001007387 */ /* 0x000fe80000100a00 */
[----:B------:R4:W-:Y:S04]  /*37b60*/  STL.64 [R1+0x608], R82 ;  /* 0x0006085201007387 */ /* 0x0009e80000100a00 */
[----:B------:R-:W-:Y:S04]  /*37b70*/  STL.64 [R1+0x5e0], R76 ;  /* 0x0005e04c01007387 */ /* 0x000fe80000100a00 */
[----:B------:R1:W-:Y:S01]  /*37b80*/  STL.64 [R1+0x5e8], R78 ;  /* 0x0005e84e01007387 */ /* 0x0003e20000100a00 */
[C---:B----4-:R-:W-:Y:S03]  /*37b90*/  HMMA.1688.F32.TF32 R80, R236.reuse, R58, R148 ;  /* 0x0000003aec50723c */ /* 0x050fe60000081094 */
[----:B------:R-:W-:Y:S06]  /*37ba0*/  LDS R143, [R252+0x7200] ;  /* 0x00720000fc8f7984 */ /* 0x000fec0000000800 */
[----:B------:R-:W-:Y:S01]  /*37bb0*/  STL.64 [R1+0x5d0], R72 ;  /* 0x0005d04801007387 */ /* 0x000fe20000100a00 */
[C---:B-1----:R-:W-:Y:S03]  /*37bc0*/  HMMA.1688.F32.TF32 R76, R236.reuse, R62, R152 ;  /* 0x0000003eec4c723c */ /* 0x042fe60000081098 */
[----:B------:R1:W-:Y:S05]  /*37bd0*/  STL.64 [R1+0x5d8], R74 ;  /* 0x0005d84a01007387 */ /* 0x0003ea0000100a00 */
[----:B-1----:R-:W-:Y:S05]  /*37be0*/  HMMA.1688.F32.TF32 R72, R236, R66, R156 ;  /* 0x00000042ec48723c */ /* 0x002fea000008109c */
[----:B------:R-:W-:Y:S04]  /*37bf0*/  STL.64 [R1+0x5b0], R80 ;  /* 0x0005b05001007387 */ /* 0x000fe80000100a00 */
[----:B------:R-:W-:Y:S06]  /*37c00*/  STL.64 [R1+0x5b8], R82 ;  /* 0x0005b85201007387 */ /* 0x000fec0000100a00 */
[----:B------:R-:W-:Y:S04]  /*37c10*/  STL.64 [R1+0x5a0], R76 ;  /* 0x0005a04c01007387 */ /* 0x000fe80000100a00 */
[----:B------:R-:W-:Y:S04]  /*37c20*/  STL.64 [R1+0x5a8], R78 ;  /* 0x0005a84e01007387 */ /* 0x000fe80000100a00 */
[----:B------:R-:W3:Y:S04]  /*37c30*/  LDL.LU R180, [R1+0x27c4] ;  /* 0x0027c40001b47983 */ /* 0x000ee80000300800 */
[----:B------:R1:W-:Y:S04]  /*37c40*/  STL.64 [R1+0x4d0], R72 ;  /* 0x0004d04801007387 */ /* 0x0003e80000100a00 */
[----:B------:R4:W-:Y:S04]  /*37c50*/  STL.64 [R1+0x4d8], R74 ;  /* 0x0004d84a01007387 */ /* 0x0009e80000100a00 */
[----:B------:R-:W3:Y:S04]  /*37c60*/  LDL.LU R181, [R1+0x27c0] ;  /* 0x0027c00001b57983 */ /* 0x000ee80000300800 */
[----:B------:R-:W3:Y:S01]  /*37c70*/  LDL.LU R182, [R1+0x27bc] ;  /* 0x0027bc0001b67983 */ /* 0x000ee20000300800 */
[----:B-1----:R-:W-:Y:S01]  /*37c80*/  IMAD.MOV.U32 R72, RZ, RZ, R176 ;  /* 0x000000ffff487224 */ /* 0x002fe200078e00b0 */
[----:B------:R-:W-:-:S02]  /*37c90*/  MOV R73, R177 ;  /* 0x000000b100497202 */ /* 0x000fc40000000f00 */
[----:B------:R-:W3:Y:S01]  /*37ca0*/  LDL.LU R183, [R1+0x27b8] ;  /* 0x0027b80001b77983 */ /* 0x000ee20000300800 */
[----:B----4-:R-:W-:-:S03]  /*37cb0*/  IMAD.MOV.U32 R74, RZ, RZ, R178 ;  /* 0x000000ffff4a7224 */ /* 0x010fc600078e00b2 */
[----:B------:R-:W4:Y:S01]  /*37cc0*/  LDL.LU R176, [R1+0x27b4] ;  /* 0x0027b40001b07983 */ /* 0x000f220000300800 */
[----:B------:R-:W-:-:S03]  /*37cd0*/  IMAD.MOV.U32 R75, RZ, RZ, R172 ;  /* 0x000000ffff4b7224 */ /* 0x000fc600078e00ac */
[----:B------:R-:W4:Y:S01]  /*37ce0*/  LDL.LU R177, [R1+0x27b0] ;  /* 0x0027b00001b17983 */ /* 0x000f220000300800 */
[----:B------:R-:W-:Y:S01]  /*37cf0*/  IMAD.MOV.U32 R76, RZ, RZ, R173 ;  /* 0x000000ffff4c7224 */ /* 0x000fe200078e00ad */
[----:B------:R-:W-:Y:S02]  /*37d00*/  MOV R77, R174 ;  /* 0x000000ae004d7202 */ /* 0x000fe40000000f00 */
[----:B------:R-:W4:Y:S01]  /*37d10*/  LDL.LU R178, [R1+0x27ac] ;  /* 0x0027ac0001b27983 */ /* 0x000f220000300800 */
        /* <DEDUP_REMOVED lines=14> */
[----:B------:R-:W3:Y:S01]  /*37e00*/  LDL.LU R162, [R1+0x2778] ;  /* 0x0027780001a27983 */ /* 0x000ee20000300800 */
[----:B------:R-:W-:-:S03]  /*37e10*/  IMAD.MOV.U32 R80, RZ, RZ, R163 ;  /* 0x000000ffff507224 */ /* 0x000fc600078e00a3 */
[----:B------:R-:W3:Y:S04]  /*37e20*/  LDL.LU R240, [R1+0x390] ;  /* 0x0003900001f07983 */ /* 0x000ee80000300800 */
[----:B------:R-:W3:Y:S04]  /*37e30*/  LDL.LU R241, [R1+0x394] ;  /* 0x0003940001f17983 */ /* 0x000ee80000300800 */
[----:B------:R-:W3:Y:S04]  /*37e40*/  LDL.LU R242, [R1+0x398] ;  /* 0x0003980001f27983 */ /* 0x000ee80000300800 */
[----:B------:R-:W3:Y:S01]  /*37e50*/  LDL.LU R243, [R1+0x39c] ;  /* 0x00039c0001f37983 */ /* 0x000ee20000300800 */
[----:B------:R-:W-:-:S03]  /*37e60*/  MOV R81, R171 ;  /* 0x000000ab00517202 */ /* 0x000fc60000000f00 */
[----:B------:R-:W3:Y:S04]  /*37e70*/  LDL.LU R163, [R1+0x2774] ;  /* 0x0027740001a37983 */ /* 0x000ee80000300800 */
[----:B------:R-:W4:Y:S01]  /*37e80*/  LDL.LU R171, [R1+0x2770] ;  /* 0x0027700001ab7983 */ /* 0x000f220000300800 */
[----:B------:R-:W-:Y:S02]  /*37e90*/  IMAD.MOV.U32 R82, RZ, RZ, R175 ;  /* 0x000000ffff527224 */ /* 0x000fe400078e00af */
[----:B------:R-:W-:Y:S01]  /*37ea0*/  IMAD.MOV.U32 R83, RZ, RZ, R179 ;  /* 0x000000ffff537224 */ /* 0x000fe200078e00b3 */
[----:B------:R-:W4:Y:S04]  /*37eb0*/  LDL.LU R175, [R1+0x276c] ;  /* 0x00276c0001af7983 */ /* 0x000f280000300800 */
[----:B------:R-:W4:Y:S01]  /*37ec0*/  LDL.LU R179, [R1+0x2768] ;  /* 0x0027680001b37983 */ /* 0x000f220000300800 */
[C---:B------:R-:W-:Y:S08]  /*37ed0*/  HMMA.1688.F32.TF32 R84, R248.reuse, R26, R84 ;  /* 0x0000001af854723c */ /* 0x040ff00000081054 */
[C---:B------:R-:W-:Y:S08]  /*37ee0*/  HMMA.1688.F32.TF32 R76, R248.reuse, R34, R76 ;  /* 0x00000022f84c723c */ /* 0x040ff0000008104c */
[----:B------:R-:W-:Y:S08]  /*37ef0*/  HMMA.1688.F32.TF32 R72, R248, R38, R72 ;  /* 0x00000026f848723c */ /* 0x000ff00000081048 */
[C---:B--2---:R-:W-:Y:S08]  /*37f00*/  HMMA.1688.F32.TF32 R92, R68.reuse, R10, R164 ;  /* 0x0000000a445c723c */ /* 0x044ff000000810a4 */
[C---:B---3--:R-:W-:Y:S08]  /*37f10*/  HMMA.1688.F32.TF32 R100, R68.reuse, R6, R160 ;  /* 0x000000064464723c */ /* 0x048ff000000810a0 */
[C---:B----4-:R-:W-:Y:S11]  /*37f20*/  HMMA.1688.F32.TF32 R96, R68.reuse, R14, R168 ;  /* 0x0000000e4460723c */ /* 0x050ff600000810a8 */
[----:B------:R-:W-:Y:S04]  /*37f30*/  @!UPT UIADD3 URZ, URZ, URZ, URZ ;  /* 0x0000003f3f3ff290 */ /* 0x000fe8000fffe03f */
        /* <DEDUP_REMOVED lines=26> */
[C---:B-1----:R-:W-:Y:S01]  /*380e0*/  HMMA.1688.F32.TF32 R96, R68.reuse, R50, R204 ;  /* 0x000000324460723c */ /* 0x042fe200000810cc */
[----:B------:R-:W-:Y:S04]  /*380f0*/  LDS R204, [R56+0x6200] ;  /* 0x0062000038cc7984 */ /* 0x000fe80000000800 */
[----:B------:R-:W-:Y:S04]  /*38100*/  LDS R206, [R56+0x7200] ;  /* 0x0072000038ce7984 */ /* 0x000fe80000000800 */
        /* <DEDUP_REMOVED lines=10> */
[C---:B-1----:R-:W-:Y:S08]  /*381b0*/  HMMA.1688.F32.TF32 R96, R68.reuse, R62, R216 ;  /* 0x0000003e4460723c */ /* 0x042ff000000810d8 */
[----:B------:R-:W-:Y:S01]  /*381c0*/  HMMA.1688.F32.TF32 R68, R68, R66, R220 ;  /* 0x000000424444723c */ /* 0x000fe200000810dc */
[----:B------:R-:W-:Y:S04]  /*381d0*/  STL.64 [R1+0x1f0], R100 ;  /* 0x0001f06401007387 */ /* 0x000fe80000100a00 */
[----:B------:R1:W-:Y:S04]  /*381e0*/  STL.64 [R1+0x1f8], R102 ;  /* 0x0001f86601007387 */ /* 0x0003e80000100a00 */
[----:B------:R-:W-:Y:S04]  /*381f0*/  STL.64 [R1+0x1d0], R92 ;  /* 0x0001d05c01007387 */ /* 0x000fe80000100a00 */
[----:B------:R-:W-:Y:S04]  /*38200*/  STL.64 [R1+0x1d8], R94 ;  /* 0x0001d85e01007387 */ /* 0x000fe80000100a00 */
[----:B------:R-:W-:Y:S04]  /*38210*/  STL.64 [R1+0x1b0], R96 ;  /* 0x0001b06001007387 */ /* 0x000fe80000100a00 */
[----:B------:R-:W-:Y:S04]  /*38220*/  STL.64 [R1+0x1b8], R98 ;  /* 0x0001b86201007387 */ /* 0x000fe80000100a00 */
        /* <DEDUP_REMOVED lines=8> */
[C---:B------:R-:W-:Y:S03]  /*382b0*/  HMMA.1688.F32.TF32 R96, R248.reuse, R14, R232 ;  /* 0x0000000ef860723c */ /* 0x040fe600000810e8 */
[----:B------:R-:W-:Y:S04]  /*382c0*/  LDS R232, [R61+0x6300] ;  /* 0x006300003de87984 */ /* 0x000fe80000000800 */
[----:B------:R-:W-:Y:S04]  /*382d0*/  LDS R234, [R61+0x7300] ;  /* 0x007300003dea7984 */ /* 0x000fe80000000800 */
[----:B------:R-:W-:Y:S04]  /*382e0*/  LDS R233, [R252+0x6300] ;  /* 0x00630000fce97984 */ /* 0x000fe80000000800 */
[----:B------:R-:W-:Y:S04]  /*382f0*/  LDS R235, [R252+0x7300] ;  /* 0x00730000fceb7984 */ /* 0x000fe80000000800 */
[----:B------:R-:W-:Y:S04]  /*38300*/  STL.64 [R1+0x180], R68 ;  /* 0x0001804401007387 */ /* 0x000fe80000100a00 */
[----:B------:R2:W-:Y:S02]  /*38310*/  STL.64 [R1+0x188], R70 ;  /* 0x0001884601007387 */ /* 0x0005e40000100a00 */
[C---:B--2---:R-:W-:Y:S02]  /*38320*/  HMMA.1688.F32.TF32 R68, R248.reuse, R18, R240 ;  /* 0x00000012f844723c */ /* 0x044fe400000810f0 */
[----:B------:R-:W-:Y:S04]  /*38330*/  STL.64 [R1+0x160], R100 ;  /* 0x0001606401007387 */ /* 0x000fe80000100a00 */
[----:B------:R-:W-:Y:S04]  /*38340*/  STL.64 [R1+0x168], R102 ;  /* 0x0001686601007387 */ /* 0x000fe80000100a00 */
[----:B------:R-:W-:Y:S04]  /*38350*/  STL.64 [R1+0xc0], R96 ;  /* 0x0000c06001007387 */ /* 0x000fe80000100a00 */
[----:B------:R-:W-:Y:S09]  /*38360*/  STL.64 [R1+0xc8], R98 ;  /* 0x0000c86201007387 */ /* 0x000ff20000100a00 */
        /* <DEDUP_REMOVED lines=10> */
[----:B------:R2:W-:Y:S04]  /*38410*/  STL.64 [R1+0x70], R76 ;  /* 0x0000704c01007387 */ /* 0x0005e80000100a00 */
[----:B------:R3:W-:Y:S04]  /*38420*/  STL.64 [R1+0x78], R78 ;  /* 0x0000784e01007387 */ /* 0x0007e80000100a00 */
[----:B--2---:R-:W2:Y:S04]  /*38430*/  LDL.LU R76, [R1+0x510] ;  /* 0x00051000014c7983 */ /* 0x004ea80000300800 */
[----:B------:R4:W-:Y:S04]  /*38440*/  STL.64 [R1+0x60], R72 ;  /* 0x0000604801007387 */ /* 0x0009e80000100a00 */
[----:B------:R1:W-:Y:S05]  /*38450*/  STL.64 [R1+0x68], R74 ;  /* 0x0000684a01007387 */ /* 0x0003ea0000100a00 */
[----:B------:R-:W-:Y:S04]  /*38460*/  STL.64 [R1+0x50], R68 ;  /* 0x0000504401007387 */ /* 0x000fe80000100a00 */
[----:B------:R1:W-:Y:S04]  /*38470*/  STL.64 [R1+0x58], R70 ;  /* 0x0000584601007387 */ /* 0x0003e80000100a00 */
        /* <DEDUP_REMOVED lines=31> */
[----:B----4-:R-:W4:Y:S04]  /*38670*/  LDL.LU R72, [R1+0x4c0] ;  /* 0x0004c00001487983 */ /* 0x010f280000300800 */
[----:B------:R-:W4:Y:S04]  /*38680*/  LDL.LU R73, [R1+0x4c4] ;  /* 0x0004c40001497983 */ /* 0x000f280000300800 */
        /* <DEDUP_REMOVED lines=28> */
[C---:B------:R-:W-:Y:S08]  /*38850*/  HMMA.1688.F32.TF32 R112, R248.reuse, R58, R112 ;  /* 0x0000003af870723c */ /* 0x040ff00000081070 */
[C---:B------:R-:W-:Y:S07]  /*38860*/  HMMA.1688.F32.TF32 R116, R248.reuse, R54, R116 ;  /* 0x00000036f874723c */ /* 0x040fee0000081074 */
[----:B------:R-:W-:Y:S04]  /*38870*/  STL.64 [R1+0x40], R124 ;  /* 0x0000407c01007387 */ /* 0x000fe80000100a00 */
[----:B------:R-:W-:Y:S04]  /*38880*/  STL.64 [R1+0x48], R126 ;  /* 0x0000487e01007387 */ /* 0x000fe80000100a00 */
[----:B------:R-:W-:Y:S04]  /*38890*/  STL.64 [R1+0x30], R68 ;  /* 0x0000304401007387 */ /* 0x000fe80000100a00 */
[----:B------:R1:W-:Y:S02]  /*388a0*/  STL.64 [R1+0x38], R70 ;  /* 0x0000384601007387 */ /* 0x0003e40000100a00 */
[C---:B-1----:R-:W-:Y:S02]  /*388b0*/  HMMA.1688.F32.TF32 R68, R248.reuse, R62, R108 ;  /* 0x0000003ef844723c */ /* 0x042fe4000008106c */
[----:B------:R-:W-:Y:S04]  /*388c0*/  STL.64 [R1+0x20], R116 ;  /* 0x0000207401007387 */ /* 0x000fe80000100a00 */
[----:B------:R-:W-:Y:S02]  /*388d0*/  STL.64 [R1+0x28], R118 ;  /* 0x0000287601007387 */ /* 0x000fe40000100a00 */
[----:B------:R-:W-:Y:S02]  /*388e0*/  HMMA.1688.F32.TF32 R248, R248, R66, R88 ;  /* 0x00000042f8f8723c */ /* 0x000fe40000081058 */
[----:B------:R-:W-:Y:S04]  /*388f0*/  STL.64 [R1+0x10], R112 ;  /* 0x0000107001007387 */ /* 0x000fe80000100a00 */
[----:B------:R-:W-:Y:S04]  /*38900*/  STL.64 [R1+0x18], R114 ;  /* 0x0000187201007387 */ /* 0x000fe80000100a00 */
[----:B------:R-:W2:Y:S05]  /*38910*/  LDL.LU R88, [R1+0x530] ;  /* 0x0005300001587983 */ /* 0x000eaa0000300800 */
[----:B------:R-:W-:Y:S04]  /*38920*/  STL.64 [R1], R68 ;  /* 0x0000004401007387 */ /* 0x000fe80000100a00 */
[----:B------:R1:W-:Y:S04]  /*38930*/  STL.64 [R1+0x8], R70 ;  /* 0x0000084601007387 */ /* 0x0003e80000100a00 */
[----:B------:R-:W2:Y:S01]  /*38940*/  LDL.LU R89, [R1+0x534] ;  /* 0x0005340001597983 */ /* 0x000ea20000300800 */
[C---:B----4-:R-:W-:Y:S03]  /*38950*/  HMMA.1688.F32.TF32 R100, R92.reuse, R10, R100 ;  /* 0x0000000a5c64723c */ /* 0x050fe60000081064 */
[----:B------:R-:W2:Y:S04]  /*38960*/  LDL.LU R90, [R1+0x538] ;  /* 0x00053800015a7983 */ /* 0x000ea80000300800 */
[----:B------:R-:W2:Y:S01]  /*38970*/  LDL.LU R91, [R1+0x53c] ;  /* 0x00053c00015b7983 */ /* 0x000ea20000300800 */
[C---:B-1----:R-:W-:Y:S03]  /*38980*/  HMMA.1688.F32.TF32 R68, R92.reuse, R6, R104 ;  /* 0x000000065c44723c */ /* 0x042fe60000081068 */
[----:B------:R-:W-:Y:S04]  /*38990*/  STL [R1+0x23f0], R248 ;  /* 0x0023f0f801007387 */ /* 0x000fe80000100800 */
[----:B------:R-:W-:Y:S01]  /*389a0*/  STL [R1+0x23ec], R249 ;  /* 0x0023ecf901007387 */ /* 0x000fe20000100800 */
[C---:B------:R-:W-:Y:S03]  /*389b0*/  HMMA.1688.F32.TF32 R96, R92.reuse, R14, R96 ;  /* 0x0000000e5c60723c */ /* 0x040fe60000081060 */
[----:B------:R-:W-:Y:S04]  /*389c0*/  STL [R1+0x23e8], R250 ;  /* 0x0023e8fa01007387 */ /* 0x000fe80000100800 */
[----:B------:R-:W-:Y:S08]  /*389d0*/  STL [R1+0x23e4], R251 ;  /* 0x0023e4fb01007387 */ /* 0x000ff00000100800 */
[----:B------:R-:W-:Y:S04]  /*389e0*/  STL.64 [R1+0x150], R68 ;  /* 0x0001504401007387 */ /* 0x000fe80000100a00 */
[----:B------:R1:W-:Y:S02]  /*389f0*/  STL.64 [R1+0x158], R70 ;  /* 0x0001584601007387 */ /* 0x0003e40000100a00 */
[C---:B-1----:R-:W-:Y:S02]  /*38a00*/  HMMA.1688.F32.TF32 R68, R92.reuse, R18, R72 ;  /* 0x000000125c44723c */ /* 0x042fe40000081048 */
[----:B------:R-:W-:Y:S04]  /*38a10*/  STL.64 [R1+0x140], R100 ;  /* 0x0001406401007387 */ /* 0x000fe80000100a00 */
[----:B------:R-:W-:Y:S04]  /*38a20*/  STL.64 [R1+0x148], R102 ;  /* 0x0001486601007387 */ /* 0x000fe80000100a00 */
[----:B------:R-:W3:Y:S04]  /*38a30*/  LDL.LU R72, [R1+0x540] ;  /* 0x0005400001487983 */ /* 0x000ee80000300800 */
[----:B------:R-:W-:Y:S04]  /*38a40*/  STL.64 [R1+0x130], R96 ;  /* 0x0001306001007387 */ /* 0x000fe80000100a00 */
[----:B------:R-:W-:Y:S05]  /*38a50*/  STL.64 [R1+0x138], R98 ;  /* 0x0001386201007387 */ /* 0x000fea0000100a00 */
[----:B------:R-:W-:Y:S04]  /*38a60*/  STL.64 [R1+0x110], R68 ;  /* 0x0001104401007387 */ /* 0x000fe80000100a00 */
[----:B------:R1:W-:Y:S01]  /*38a70*/  STL.64 [R1+0x118], R70 ;  /* 0x0001184601007387 */ /* 0x0003e20000100a00 */
[C---:B------:R-:W-:Y:S03]  /*38a80*/  HMMA.1688.F32.TF32 R84, R92.reuse, R26, R84 ;  /* 0x0000001a5c54723c */ /* 0x040fe60000081054 */
[----:B------:R-:W3:Y:S04]  /*38a90*/  LDL.LU R73, [R1+0x544] ;  /* 0x0005440001497983 */ /* 0x000ee80000300800 */
[----:B------:R-:W3:Y:S01]  /*38aa0*/  LDL.LU R74, [R1+0x548] ;  /* 0x00054800014a7983 */ /* 0x000ee20000300800 */
[C---:B-1----:R-:W-:Y:S03]  /*38ab0*/  HMMA.1688.F32.TF32 R68, R92.reuse, R22, R240 ;  /* 0x000000165c44723c */ /* 0x042fe600000810f0 */
[----:B------:R-:W3:Y:S05]  /*38ac0*/  LDL.LU R75, [R1+0x54c] ;  /* 0x00054c00014b7983 */ /* 0x000eea0000300800 */
[C---:B------:R-:W-:Y:S11]  /*38ad0*/  HMMA.1688.F32.TF32 R80, R92.reuse, R30, R80 ;  /* 0x0000001e5c50723c */ /* 0x040ff60000081050 */
[----:B------:R-:W-:Y:S04]  /*38ae0*/  @!UPT UIADD3 URZ, URZ, URZ, URZ ;  /* 0x0000003f3f3ff290 */ /* 0x000fe8000fffe03f */
[----:B------:R-:W-:Y:S04]  /*38af0*/  STL.64 [R1+0x100], R68 ;  /* 0x0001004401007387 */ /* 0x000fe80000100a00 */
[----:B------:R1:W-:Y:S02]  /*38b00*/  STL.64 [R1+0x108], R70 ;  /* 0x0001084601007387 */ /* 0x0003e40000100a00 */
[C---:B-1----:R-:W-:Y:S02]  /*38b10*/  HMMA.1688.F32.TF32 R68, R92.reuse, R34, R76 ;  /* 0x000000225c44723c */ /* 0x042fe4000008104c */
[----:B------:R-:W-:Y:S04]  /*38b20*/  STL.64 [R1+0xf0], R84 ;  /* 0x0000f05401007387 */ /* 0x000fe80000100a00 */
[----:B------:R-:W-:Y:S04]  /*38b30*/  STL.64 [R1+0xf8], R86 ;  /* 0x0000f85601007387 */ /* 0x000fe80000100a00 */
[----:B------:R1:W-:Y:S04]  /*38b40*/  STL.64 [R1+0xe0], R80 ;  /* 0x0000e05001007387 */ /* 0x0003e80000100a00 */
[----:B------:R4:W-:Y:S04]  /*38b50*/  STL.64 [R1+0xe8], R82 ;  /* 0x0000e85201007387 */ /* 0x0009e80000100a00 */
[----:B------:R-:W3:Y:S05]  /*38b60*/  LDL.LU R76, [R1+0x550] ;  /* 0x00055000014c7983 */ /* 0x000eea0000300800 */
[----:B------:R-:W-:Y:S04]  /*38b70*/  STL.64 [R1+0xd0], R68 ;  /* 0x0000d04401007387 */ /* 0x000fe80000100a00 */
[----:B------:R2:W-:Y:S04]  /*38b80*/  STL.64 [R1+0xd8], R70 ;  /* 0x0000d84601007387 */ /* 0x0005e80000100a00 */
[----:B------:R-:W3:Y:S04]  /*38b90*/  LDL.LU R77, [R1+0x554] ;  /* 0x00055400014d7983 */ /* 0x000ee80000300800 */
[----:B------:R-:W3:Y:S04]  /*38ba0*/  LDL.LU R78, [R1+0x558] ;  /* 0x00055800014e7983 */ /* 0x000ee80000300800 */
[----:B------:R-:W3:Y:S04]  /*38bb0*/  LDL.LU R79, [R1+0x55c] ;  /* 0x00055c00014f7983 */ /* 0x000ee80000300800 */
[----:B-1----:R-:W3:Y:S04]  /*38bc0*/  LDL.LU R80, [R1+0x560] ;  /* 0x0005600001507983 */ /* 0x002ee80000300800 */
[----:B------:R-:W3:Y:S04]  /*38bd0*/  LDL.LU R81, [R1+0x564] ;  /* 0x0005640001517983 */ /* 0x000ee80000300800 */
[----:B----4-:R-:W4:Y:S04]  /*38be0*/  LDL.LU R82, [R1+0x568] ;  /* 0x0005680001527983 */ /* 0x010f280000300800 */
[----:B------:R-:W4:Y:S04]  /*38bf0*/  LDL.LU R83, [R1+0x56c] ;  /* 0x00056c0001537983 */ /* 0x000f280000300800 */
[----:B------:R-:W4:Y:S04]  /*38c00*/  LDL.LU R84, [R1+0x570] ;  /* 0x0005700001547983 */ /* 0x000f280000300800 */
[----:B------:R-:W4:Y:S04]  /*38c10*/  LDL.LU R85, [R1+0x574] ;  /* 0x0005740001557983 */ /* 0x000f280000300800 */
[----:B------:R-:W4:Y:S04]  /*38c20*/  LDL.LU R86, [R1+0x578] ;  /* 0x0005780001567983 */ /* 0x000f280000300800 */
[----:B------:R-:W4:Y:S01]  /*38c30*/  LDL.LU R87, [R1+0x57c] ;  /* 0x00057c0001577983 */ /* 0x000f220000300800 */
[C---:B------:R-:W-:Y:S11]  /*38c40*/  HMMA.1688.F32.TF32 R244, R92.reuse, R38, R244 ;  /* 0x000000265cf4723c */ /* 0x040ff600000810f4 */
[----:B------:R-:W-:Y:S11]  /*38c50*/  @!UPT UIADD3 URZ, URZ, URZ, URZ ;  /* 0x0000003f3f3ff290 */ /* 0x000ff6000fffe03f */
[----:B------:R-:W-:Y:S01]  /*38c60*/  @!UPT UIADD3 URZ, URZ, URZ, URZ ;  /* 0x0000003f3f3ff290 */ /* 0x000fe2000fffe03f */
[----:B------:R1:W-:Y:S04]  /*38c70*/  STL [R1+0x2400], R244 ;  /* 0x002400f401007387 */ /* 0x0003e80000100800 */
[----:B------:R1:W-:Y:S04]  /*38c80*/  STL [R1+0x23fc], R245 ;  /* 0x0023fcf501007387 */ /* 0x0003e80000100800 */
[----:B------:R1:W-:Y:S04]  /*38c90*/  STL [R1+0x23f8], R246 ;  /* 0x0023f8f601007387 */ /* 0x0003e80000100800 */
[----:B------:R1:W-:Y:S01]  /*38ca0*/  STL [R1+0x23f4], R247 ;  /* 0x0023f4f701007387 */ /* 0x0003e20000100800 */
[C---:B--2---:R-:W-:Y:S03]  /*38cb0*/  HMMA.1688.F32.TF32 R68, R92.reuse, R42, R88 ;  /* 0x0000002a5c44723c */ /* 0x044fe60000081058 */
[----:B------:R-:W2:Y:S04]  /*38cc0*/  LDL.LU R88, [R1+0x590] ;  /* 0x0005900001587983 */ /* 0x000ea80000300800 */
[----:B------:R-:W2:Y:S04]  /*38cd0*/  LDL.LU R89, [R1+0x594] ;  /* 0x0005940001597983 */ /* 0x000ea80000300800 */
[----:B------:R-:W2:Y:S04]  /*38ce0*/  LDL.LU R90, [R1+0x598] ;  /* 0x00059800015a7983 */ /* 0x000ea80000300800 */
[----:B------:R-:W2:Y:S08]  /*38cf0*/  LDL.LU R91, [R1+0x59c] ;  /* 0x00059c00015b7983 */ /* 0x000eb00000300800 */
[----:B------:R1:W-:Y:S04]  /*38d00*/  STL [R1+0x2410], R68 ;  /* 0x0024104401007387 */ /* 0x0003e80000100800 */
[----:B------:R1:W-:Y:S04]  /*38d10*/  STL [R1+0x240c], R69 ;  /* 0x00240c4501007387 */ /* 0x0003e80000100800 */
[----:B------:R1:W-:Y:S04]  /*38d20*/  STL [R1+0x2408], R70 ;  /* 0x0024084601007387 */ /* 0x0003e80000100800 */
[----:B------:R1:W-:Y:S04]  /*38d30*/  STL [R1+0x2404], R71 ;  /* 0x0024044701007387 */ /* 0x0003e80000100800 */
[----:B------:R-:W2:Y:S04]  /*38d40*/  LDL.LU R100, [R1+0x580] ;  /* 0x0005800001647983 */ /* 0x000ea80000300800 */
[----:B------:R-:W2:Y:S04]  /*38d50*/  LDL.LU R101, [R1+0x584] ;  /* 0x0005840001657983 */ /* 0x000ea80000300800 */
[----:B------:R-:W2:Y:S04]  /*38d60*/  LDL.LU R102, [R1+0x588] ;  /* 0x0005880001667983 */ /* 0x000ea80000300800 */
[----:B------:R-:W2:Y:S01]  /*38d70*/  LDL.LU R103, [R1+0x58c] ;  /* 0x00058c0001677983 */ /* 0x000ea20000300800 */
[C---:B---3--:R-:W-:Y:S11]  /*38d80*/  HMMA.1688.F32.TF32 R72, R92.reuse, R46, R72 ;  /* 0x0000002e5c48723c */ /* 0x048ff60000081048 */
[----:B------:R-:W-:Y:S11]  /*38d90*/  @!UPT UIADD3 URZ, URZ, URZ, URZ ;  /* 0x0000003f3f3ff290 */ /* 0x000ff6000fffe03f */
[----:B------:R-:W-:Y:S01]  /*38da0*/  @!UPT UIADD3 URZ, URZ, URZ, URZ ;  /* 0x0000003f3f3ff290 */ /* 0x000fe2000fffe03f */
[----:B------:R-:W-:Y:S04]  /*38db0*/  STL [R1+0x2420], R72 ;  /* 0x0024204801007387 */ /* 0x000fe80000100800 */
[----:B------:R-:W-:Y:S04]  /*38dc0*/  STL [R1+0x241c], R73 ;  /* 0x00241c4901007387 */ /* 0x000fe80000100800 */
[----:B------:R-:W-:Y:S04]  /*38dd0*/  STL [R1+0x2418], R74 ;  /* 0x0024184a01007387 */ /* 0x000fe80000100800 */
[----:B------:R-:W-:Y:S01]  /*38de0*/  STL [R1+0x2414], R75 ;  /* 0x0024144b01007387 */ /* 0x000fe20000100800 */
[C---:B------:R-:W-:Y:S08]  /*38df0*/  HMMA.1688.F32.TF32 R76, R92.reuse, R50, R76 ;  /* 0x000000325c4c723c */ /* 0x040ff0000008104c */
[C---:B----4-:R-:W-:Y:S11]  /*38e00*/  HMMA.1688.F32.TF32 R80, R92.reuse, R54, R80 ;  /* 0x000000365c50723c */ /* 0x050ff60000081050 */
[----:B------:R-:W-:Y:S04]  /*38e10*/  @!UPT UIADD3 URZ, URZ, URZ, URZ ;  /* 0x0000003f3f3ff290 */ /* 0x000fe8000fffe03f */
[----:B------:R3:W-:Y:S04]  /*38e20*/  STL [R1+0x2430], R76 ;  /* 0x0024304c01007387 */ /* 0x0007e80000100800 */
[----:B------:R4:W-:Y:S04]  /*38e30*/  STL [R1+0x242c], R77 ;  /* 0x00242c4d01007387 */ /* 0x0009e80000100800 */
[----:B------:R1:W-:Y:S04]  /*38e40*/  STL [R1+0x2428], R78 ;  /* 0x0024284e01007387 */ /* 0x0003e80000100800 */
[----:B------:R1:W-:Y:S01]  /*38e50*/  STL [R1+0x2424], R79 ;  /* 0x0024244f01007387 */ /* 0x0003e20000100800 */
[C---:B------:R-:W-:Y:S03]  /*38e60*/  HMMA.1688.F32.TF32 R84, R92.reuse, R58, R84 ;  /* 0x0000003a5c54723c */ /* 0x040fe60000081054 */
[----:B------:R1:W-:Y:S04]  /*38e70*/  STL [R1+0x2440], R80 ;  /* 0x0024405001007387 */ /* 0x0003e80000100800 */
[----:B------:R1:W-:Y:S04]  /*38e80*/  STL [R1+0x243c], R81 ;  /* 0x00243c5101007387 */ /* 0x0003e80000100800 */
[----:B------:R1:W-:Y:S04]  /*38e90*/  STL [R1+0x2438], R82 ;  /* 0x0024385201007387 */ /* 0x0003e80000100800 */
[----:B------:R1:W-:Y:S04]  /*38ea0*/  STL [R1+0x2434], R83 ;  /* 0x0024345301007387 */ /* 0x0003e80000100800 */
[----:B------:R-:W3:Y:S04]  /*38eb0*/  LDL.LU R96, [R1+0x5c0] ;  /* 0x0005c00001607983 */ /* 0x000ee80000300800 */
[----:B------:R-:W3:Y:S04]  /*38ec0*/  LDL.LU R97, [R1+0x5c4] ;  /* 0x0005c40001617983 */ /* 0x000ee80000300800 */
[----:B------:R-:W3:Y:S04]  /*38ed0*/  LDL.LU R98, [R1+0x5c8] ;  /* 0x0005c80001627983 */ /* 0x000ee80000300800 */
[----:B------:R-:W3:Y:S04]  /*38ee0*/  LDL.LU R99, [R1+0x5cc] ;  /* 0x0005cc0001637983 */ /* 0x000ee80000300800 */
[----:B------:R1:W-:Y:S04]  /*38ef0*/  STL [R1+0x2450], R84 ;  /* 0x0024505401007387 */ /* 0x0003e80000100800 */
[----:B------:R1:W-:Y:S04]  /*38f00*/  STL [R1+0x244c], R85 ;  /* 0x00244c5501007387 */ /* 0x0003e80000100800 */
[----:B------:R1:W-:Y:S04]  /*38f10*/  STL [R1+0x2448], R86 ;  /* 0x0024485601007387 */ /* 0x0003e80000100800 */
[----:B------:R1:W-:Y:S04]  /*38f20*/  STL [R1+0x2444], R87 ;  /* 0x0024445701007387 */ /* 0x0003e80000100800 */
[----:B------:R-:W4:Y:S04]  /*38f30*/  LDL.LU R240, [R1+0x5f0] ;  /* 0x0005f00001f07983 */ /* 0x000f280000300800 */
[----:B------:R-:W4:Y:S04]  /*38f40*/  LDL.LU R241, [R1+0x5f4] ;  /* 0x0005f40001f17983 */ /* 0x000f280000300800 */
[----:B------:R-:W4:Y:S04]  /*38f50*/  LDL.LU R242, [R1+0x5f8] ;  /* 0x0005f80001f27983 */ /* 0x000f280000300800 */
[----:B------:R-:W4:Y:S01]  /*38f60*/  LDL.LU R243, [R1+0x5fc] ;  /* 0x0005fc0001f37983 */ /* 0x000f220000300800 */
        /* <DEDUP_REMOVED lines=15> */
[----:B------:R-:W2:Y:S08]  /*39060*/  LDL.LU R103, [R1+0x62c] ;  /* 0x00062c0001677983 */ /* 0x000eb00000300800 */
[----:B------:R1:W-:Y:S04]  /*39070*/  STL [R1+0x2470], R92 ;  /* 0x0024705c01007387 */ /* 0x0003e80000100800 */
[----:B------:R1:W-:Y:S04]  /*39080*/  STL [R1+0x246c], R93 ;  /* 0x00246c5d01007387 */ /* 0x0003e80000100800 */
[----:B------:R1:W-:Y:S04]  /*39090*/  STL [R1+0x2468], R94 ;  /* 0x0024685e01007387 */ /* 0x0003e80000100800 */
[----:B------:R1:W-:Y:S01]  /*390a0*/  STL [R1+0x2464], R95 ;  /* 0x0024645f01007387 */ /* 0x0003e20000100800 */
[C---:B---3--:R-:W-:Y:S03]  /*390b0*/  HMMA.1688.F32.TF32 R144, R140.reuse, R6, R96 ;  /* 0x000000068c90723c */ /* 0x048fe60000081060 */
[----:B------:R-:W3:Y:S04]  /*390c0*/  LDL.LU R96, [R1+0x630] ;  /* 0x0006300001607983 */ /* 0x000ee80000300800 */
[----:B------:R-:W3:Y:S04]  /*390d0*/  LDL.LU R97, [R1+0x634] ;  /* 0x0006340001617983 */ /* 0x000ee80000300800 */
[----:B------:R-:W3:Y:S04]  /*390e0*/  LDL.LU R98, [R1+0x638] ;  /* 0x0006380001627983 */ /* 0x000ee80000300800 */
[----:B------:R-:W3:Y:S08]  /*390f0*/  LDL.LU R99, [R1+0x63c] ;  /* 0x00063c0001637983 */ /* 0x000ef00000300800 */
[----:B------:R1:W-:Y:S04]  /*39100*/  STL [R1+0x2480], R144 ;  /* 0x0024809001007387 */ /* 0x0003e80000100800 */
[----:B------:R1:W-:Y:S04]  /*39110*/  STL [R1+0x247c], R145 ;  /* 0x00247c9101007387 */ /* 0x0003e80000100800 */
[----:B------:R1:W-:Y:S01]  /*39120*/  STL [R1+0x2478], R146 ;  /* 0x0024789201007387 */ /* 0x0003e20000100800 */
[C---:B----4-:R-:W-:Y:S03]  /*39130*/  HMMA.1688.F32.TF32 R148, R140.reuse, R10, R240 ;  /* 0x0000000a8c94723c */ /* 0x050fe600000810f0 */
[----:B------:R4:W-:Y:S04]  /*39140*/  STL [R1+0x2474], R147 ;  /* 0x0024749301007387 */ /* 0x0009e80000100800 */
[----:B------:R-:W4:Y:S04]  /*39150*/  LDL.LU R240, [R1+0x640] ;  /* 0x0006400001f07983 */ /* 0x000f280000300800 */
[----:B------:R-:W4:Y:S04]  /*39160*/  LDL.LU R241, [R1+0x644] ;  /* 0x0006440001f17983 */ /* 0x000f280000300800 */
[----:B------:R-:W4:Y:S04]  /*39170*/  LDL.LU R242, [R1+0x648] ;  /* 0x0006480001f27983 */ /* 0x000f280000300800 */
[----:B------:R-:W4:Y:S04]  /*39180*/  LDL.LU R243, [R1+0x64c] ;  /* 0x00064c0001f37983 */ /* 0x000f280000300800 */
        /* <DEDUP_REMOVED lines=8> */
[----:B------:R-:W2:Y:S01]  /*39210*/  LDL.LU R107, [R1+0x65c] ;  /* 0x00065c00016b7983 */ /* 0x000ea20000300800 */
[C---:B------:R-:W-:Y:S07]  /*39220*/  HMMA.1688.F32.TF32 R156, R140.reuse, R18, R100 ;  /* 0x000000128c9c723c */ /* 0x040fee0000081064 */
        /* <DEDUP_REMOVED lines=19> */
[----:B------:R3:W-:Y:S04]  /*39360*/  STL [R1+0x24c0], R96 ;  /* 0x0024c06001007387 */ /* 0x0007e80000100800 */
[----:B------:R1:W-:Y:S04]  /*39370*/  STL [R1+0x24bc], R97 ;  /* 0x0024bc6101007387 */ /* 0x0003e80000100800 */
[----:B------:R1:W-:Y:S04]  /*39380*/  STL [R1+0x24b8], R98 ;  /* 0x0024b86201007387 */ /* 0x0003e80000100800 */
[----:B------:R1:W-:Y:S01]  /*39390*/  STL [R1+0x24b4], R99 ;  /* 0x0024b46301007387 */ /* 0x0003e20000100800 */
[C---:B----4-:R-:W-:Y:S03]  /*393a0*/  HMMA.1688.F32.TF32 R100, R140.reuse, R26, R240 ;  /* 0x0000001a8c64723c */ /* 0x050fe600000810f0 */
[----:B------:R-:W4:Y:S04]  /*393b0*/  LDL.LU R240, [R1+0x680] ;  /* 0x0006800001f07983 */ /* 0x000f280000300800 */
[----:B------:R-:W4:Y:S04]  /*393c0*/  LDL.LU R241, [R1+0x684] ;  /* 0x0006840001f17983 */ /* 0x000f280000300800 */
[----:B------:R-:W4:Y:S04]  /*393d0*/  LDL.LU R242, [R1+0x688] ;  /* 0x0006880001f27983 */ /* 0x000f280000300800 */
[----:B------:R-:W4:Y:S08]  /*393e0*/  LDL.LU R243, [R1+0x68c] ;  /* 0x00068c0001f37983 */ /* 0x000f300000300800 */
[----:B------:R1:W-:Y:S04]  /*393f0*/  STL [R1+0x24d0], R100 ;  /* 0x0024d06401007387 */ /* 0x0003e80000100800 */
[----:B------:R1:W-:Y:S04]  /*39400*/  STL [R1+0x24cc], R101 ;  /* 0x0024cc6501007387 */ /* 0x0003e80000100800 */
[----:B------:R1:W-:Y:S04]  /*39410*/  STL [R1+0x24c8], R102 ;  /* 0x0024c86601007387 */ /* 0x0003e80000100800 */
[----:B------:R1:W-:Y:S04]  /*39420*/  STL [R1+0x24c4], R103 ;  /* 0x0024c46701007387 */ /* 0x0003e80000100800 */
[----:B------:R-:W3:Y:S04]  /*39430*/  LDL.LU R120, [R1+0x690] ;  /* 0x0006900001787983 */ /* 0x000ee80000300800 */
[----:B------:R-:W3:Y:S04]  /*39440*/  LDL.LU R121, [R1+0x694] ;  /* 0x0006940001797983 */ /* 0x000ee80000300800 */
[----:B------:R-:W3:Y:S04]  /*39450*/  LDL.LU R122, [R1+0x698] ;  /* 0x00069800017a7983 */ /* 0x000ee80000300800 */
[----:B------:R-:W3:Y:S01]  /*39460*/  LDL.LU R123, [R1+0x69c] ;  /* 0x00069c00017b7983 */ /* 0x000ee20000300800 */
[C---:B--2---:R-:W-:Y:S11]  /*39470*/  HMMA.1688.F32.TF32 R104, R140.reuse, R30, R104 ;  /* 0x0000001e8c68723c */ /* 0x044ff60000081068 */
[----:B------:R-:W-:Y:S11]  /*39480*/  @!UPT UIADD3 URZ, URZ, URZ, URZ ;  /* 0x0000003f3f3ff290 */ /* 0x000ff6000fffe03f */
[----:B------:R-:W-:Y:S01]  /*39490*/  @!UPT UIADD3 URZ, URZ, URZ, URZ ;  /* 0x0000003f3f3ff290 */ /* 0x000fe2000fffe03f */
[----:B------:R-:W-:Y:S04]  /*394a0*/  STL [R1+0x24e0], R104 ;  /* 0x0024e06801007387 */ /* 0x000fe80000100800 */
[----:B------:R-:W-:Y:S04]  /*394b0*/  STL [R1+0x24dc], R105 ;  /* 0x0024dc6901007387 */ /* 0x000fe80000100800 */
[----:B------:R-:W-:Y:S04]  /*394c0*/  STL [R1+0x24d8], R106 ;  /* 0x0024d86a01007387 */ /* 0x000fe80000100800 */
[----:B------:R-:W-:Y:S01]  /*394d0*/  STL [R1+0x24d4], R107 ;  /* 0x0024d46b01007387 */ /* 0x000fe20000100800 */
[C---:B------:R-:W-:Y:S03]  /*394e0*/  HMMA.1688.F32.TF32 R108, R140.reuse, R34, R108 ;  /* 0x000000228c6c723c */ /* 0x040fe6000008106c */
[----:B------:R-:W2:Y:S04]  /*394f0*/  LDL.LU R124, [R1+0x6a0] ;  /* 0x0006a000017c7983 */ /* 0x000ea80000300800 */
[----:B------:R-:W2:Y:S04]  /*39500*/  LDL.LU R125, [R1+0x6a4] ;  /* 0x0006a400017d7983 */ /* 0x000ea80000300800 */
[----:B------:R-:W2:Y:S04]  /*39510*/  LDL.LU R126, [R1+0x6a8] ;  /* 0x0006a800017e7983 */ /* 0x000ea80000300800 */
[----:B------:R-:W2:Y:S08]  /*39520*/  LDL.LU R127, [R1+0x6ac] ;  /* 0x0006ac00017f7983 */ /* 0x000eb00000300800 */
[----:B------:R1:W-:Y:S04]  /*39530*/  STL [R1+0x24f0], R108 ;  /* 0x0024f06c01007387 */ /* 0x0003e80000100800 */
[----:B------:R1:W-:Y:S04]  /*39540*/  STL [R1+0x24ec], R109 ;  /* 0x0024ec6d01007387 */ /* 0x0003e80000100800 */
[----:B------:R1:W-:Y:S01]  /*39550*/  STL [R1+0x24e8], R110 ;  /* 0x0024e86e01007387 */ /* 0x0003e20000100800 */
[C---:B------:R-:W-:Y:S03]  /*39560*/  HMMA.1688.F32.TF32 R112, R140.reuse, R38, R112 ;  /* 0x000000268c70723c */ /* 0x040fe60000081070 */
[----:B------:R1:W-:Y:S04]  /*39570*/  STL [R1+0x24e4], R111 ;  /* 0x0024e46f01007387 */ /* 0x0003e80000100800 */
[----:B------:R-:W2:Y:S04]  /*39580*/  LDL.LU R128, [R1+0x6b0] ;  /* 0x0006b00001807983 */ /* 0x000ea80000300800 */
[----:B------:R-:W2:Y:S04]  /*39590*/  LDL.LU R129, [R1+0x6b4] ;  /* 0x0006b40001817983 */ /* 0x000ea80000300800 */
[----:B------:R-:W2:Y:S04]  /*395a0*/  LDL.LU R130, [R1+0x6b8] ;  /* 0x0006b80001827983 */ /* 0x000ea80000300800 */
[----:B------:R-:W2:Y:S04]  /*395b0*/  LDL.LU R131, [R1+0x6bc] ;  /* 0x0006bc0001837983 */ /* 0x000ea80000300800 */
        /* <DEDUP_REMOVED lines=9> */
[----:B------:R1:W-:Y:S01]  /*39650*/  STL [R1+0x2510], R116 ;  /* 0x0025107401007387 */ /* 0x0003e20000100800 */
[C---:B---3--:R-:W-:Y:S03]  /*39660*/  HMMA.1688.F32.TF32 R120, R140.reuse, R46, R120 ;  /* 0x0000002e8c78723c */ /* 0x048fe60000081078 */
[----:B------:R3:W-:Y:S04]  /*39670*/  STL [R1+0x250c], R117 ;  /* 0x00250c7501007387 */ /* 0x0007e80000100800 */
[----:B------:R1:W-:Y:S04]  /*39680*/  STL [R1+0x2508], R118 ;  /* 0x0025087601007387 */ /* 0x0003e80000100800 */
[----:B------:R1:W-:Y:S04]  /*39690*/  STL [R1+0x2504], R119 ;  /* 0x0025047701007387 */ /* 0x0003e80000100800 */
[----:B------:R-:W3:Y:S04]  /*396a0*/  LDL.LU R136, [R1+0x6e0] ;  /* 0x0006e00001887983 */ /* 0x000ee80000300800 */
[----:B------:R-:W3:Y:S04]  /*396b0*/  LDL.LU R137, [R1+0x6e4] ;  /* 0x0006e40001897983 */ /* 0x000ee80000300800 */
[----:B------:R-:W3:Y:S04]  /*396c0*/  LDL.LU R138, [R1+0x6e8] ;  /* 0x0006e800018a7983 */ /* 0x000ee80000300800 */
[----:B------:R-:W3:Y:S04]  /*396d0*/  LDL.LU R139, [R1+0x6ec] ;  /* 0x0006ec00018b7983 */ /* 0x000ee80000300800 */
[----:B------:R-:W-:Y:S04]  /*396e0*/  STL [R1+0x2520], R120 ;  /* 0x0025207801007387 */ /* 0x000fe80000100800 */
[----:B------:R-:W-:Y:S04]  /*396f0*/  STL [R1+0x251c], R121 ;  /* 0x00251c7901007387 */ /* 0x000fe80000100800 */
[----:B------:R-:W-:Y:S04]  /*39700*/  STL [R1+0x2518], R122 ;  /* 0x0025187a01007387 */ /* 0x000fe80000100800 */
[----:B------:R-:W-:Y:S04]  /*39710*/  STL [R1+0x2514], R123 ;  /* 0x0025147b01007387 */ /* 0x000fe80000100800 */
[----:B------:R-:W3:Y:S04]  /*39720*/  LDL.LU R236, [R1+0x6d0] ;  /* 0x0006d00001ec7983 */ /* 0x000ee80000300800 */
[----:B------:R-:W3:Y:S04]  /*39730*/  LDL.LU R237, [R1+0x6d4] ;  /* 0x0006d40001ed7983 */ /* 0x000ee80000300800 */
[----:B------:R-:W3:Y:S04]  /*39740*/  LDL.LU R238, [R1+0x6d8] ;  /* 0x0006d80001ee7983 */ /* 0x000ee80000300800 */
[----:B------:R-:W3:Y:S01]  /*39750*/  LDL.LU R239, [R1+0x6dc] ;  /* 0x0006dc0001ef7983 */ /* 0x000ee20000300800 */
[C---:B--2---:R-:W-:Y:S11]  /*39760*/  HMMA.1688.F32.TF32 R124, R140.reuse, R50, R124 ;  /* 0x000000328c7c723c */ /* 0x044ff6000008107c */
[----:B------:R-:W-:Y:S11]  /*39770*/  @!UPT UIADD3 URZ, URZ, URZ, URZ ;  /* 0x0000003f3f3ff290 */ /* 0x000ff6000fffe03f */
[----:B------:R-:W-:Y:S01]  /*39780*/  @!UPT UIADD3 URZ, URZ, URZ, URZ ;  /* 0x0000003f3f3ff290 */ /* 0x000fe2000fffe03f */
[----:B------:R2:W-:Y:S04]  /*39790*/  STL [R1+0x2530], R124 ;  /* 0x0025307c01007387 */ /* 0x0005e80000100800 */
[----:B------:R1:W-:Y:S04]  /*397a0*/  STL [R1+0x252c], R125 ;  /* 0x00252c7d01007387 */ /* 0x0003e80000100800 */
[----:B------:R1:W-:Y:S04]  /*397b0*/  STL [R1+0x2528], R126 ;  /* 0x0025287e01007387 */ /* 0x0003e80000100800 */
[----:B------:R1:W-:Y:S01]  /*397c0*/  STL [R1+0x2524], R127 ;  /* 0x0025247f01007387 */ /* 0x0003e20000100800 */
[C---:B------:R-:W-:Y:S03]  /*397d0*/  HMMA.1688.F32.TF32 R128, R140.reuse, R54, R128 ;  /* 0x000000368c80723c */ /* 0x040fe60000081080 */
        /* <DEDUP_REMOVED lines=21> */
[C---:B---3--:R-:W-:Y:S08]  /*39930*/  HMMA.1688.F32.TF32 R136, R140.reuse, R62, R136 ;  /* 0x0000003e8c88723c */ /* 0x048ff00000081088 */
[----:B------:R-:W-:Y:S11]  /*39940*/  HMMA.1688.F32.TF32 R140, R140, R66, R236 ;  /* 0x000000428c8c723c */ /* 0x000ff600000810ec */
[----:B------:R-:W-:Y:S04]  /*39950*/  @!UPT UIADD3 URZ, URZ, URZ, URZ ;  /* 0x0000003f3f3ff290 */ /* 0x000fe8000fffe03f */
[----:B------:R-:W-:Y:S04]  /*39960*/  STL [R1+0x2560], R136 ;  /* 0x0025608801007387 */ /* 0x000fe80000100800 */
[----:B------:R-:W-:Y:S04]  /*39970*/  STL [R1+0x255c], R137 ;  /* 0x00255c8901007387 */ /* 0x000fe80000100800 */
[----:B------:R-:W-:Y:S04]  /*39980*/  STL [R1+0x2558], R138 ;  /* 0x0025588a01007387 */ /* 0x000fe80000100800 */
[----:B------:R-:W-:Y:S04]  /*39990*/  STL [R1+0x2554], R139 ;  /* 0x0025548b01007387 */ /* 0x000fe80000100800 */
[----:B------:R-:W-:Y:S04]  /*399a0*/  LDS R236, [R61+0x6280] ;  /* 0x006280003dec7984 */ /* 0x000fe80000000800 */
[----:B------:R-:W-:Y:S04]  /*399b0*/  LDS R238, [R61+0x7280] ;  /* 0x007280003dee7984 */ /* 0x000fe80000000800 */
[----:B------:R-:W-:Y:S04]  /*399c0*/  STL [R1+0x2570], R140 ;  /* 0x0025708c01007387 */ /* 0x000fe80000100800 */
[----:B------:R-:W-:Y:S04]  /*399d0*/  STL [R1+0x256c], R141 ;  /* 0x00256c8d01007387 */ /* 0x000fe80000100800 */
[----:B------:R-:W-:Y:S04]  /*399e0*/  STL [R1+0x2568], R142 ;  /* 0x0025688e01007387 */ /* 0x000fe80000100800 */
[----:B------:R-:W-:Y:S04]  /*399f0*/  STL [R1+0x2564], R143 ;  /* 0x0025648f01007387 */ /* 0x000fe80000100800 */
[----:B------:R-:W-:Y:S04]  /*39a00*/  LDS R237, [R252+0x6280] ;  /* 0x00628000fced7984 */ /* 0x000fe80000000800 */
[----:B------:R-:W3:Y:S01]  /*39a10*/  LDS R239, [R252+0x7280] ;  /* 0x00728000fcef7984 */ /* 0x000ee20000000800 */
[C---:B--2---:R-:W-:Y:S03]  /*39a20*/  HMMA.1688.F32.TF32 R208, R204.reuse, R6, R160 ;  /* 0x00000006ccd0723c */ /* 0x044fe600000810a0 */
[----:B------:R-:W2:Y:S04]  /*39a30*/  LDL.LU R160, [R1+0x730] ;  /* 0x0007300001a07983 */ /* 0x000ea80000300800 */
[----:B------:R-:W2:Y:S04]  /*39a40*/  LDL.LU R161, [R1+0x734] ;  /* 0x0007340001a17983 */ /* 0x000ea80000300800 */
[----:B------:R-:W2:Y:S04]  /*39a50*/  LDL.LU R162, [R1+0x738] ;  /* 0x0007380001a27983 */ /* 0x000ea80000300800 */
[----:B------:R-:W2:Y:S08]  /*39a60*/  LDL.LU R163, [R1+0x73c] ;  /* 0x00073c0001a37983 */ /* 0x000eb00000300800 */
[----:B------:R-:W-:Y:S04]  /*39a70*/  STL [R1+0x2580], R208 ;  /* 0x002580d001007387 */ /* 0x000fe80000100800 */
[----:B------:R-:W-:Y:S04]  /*39a80*/  STL [R1+0x257c], R209 ;  /* 0x00257cd101007387 */ /* 0x000fe80000100800 */
[----:B------:R-:W-:Y:S04]  /*39a90*/  STL [R1+0x2578], R210 ;  /* 0x002578d201007387 */ /* 0x000fe80000100800 */
[----:B------:R-:W-:Y:S01]  /*39aa0*/  STL [R1+0x2574], R211 ;  /* 0x002574d301007387 */ /* 0x000fe20000100800 */
[C---:B----4-:R-:W-:Y:S03]  /*39ab0*/  HMMA.1688.F32.TF32 R228, R204.reuse, R10, R240 ;  /* 0x0000000acce4723c */ /* 0x050fe600000810f0 */
[----:B------:R-:W4:Y:S04]  /*39ac0*/  LDL.LU R240, [R1+0x740] ;  /* 0x0007400001f07983 */ /* 0x000f280000300800 */
[----:B------:R-:W4:Y:S04]  /*39ad0*/  LDL.LU R241, [R1+0x744] ;  /* 0x0007440001f17983 */ /* 0x000f280000300800 */
[----:B------:R-:W4:Y:S04]  /*39ae0*/  LDL.LU R242, [R1+0x748] ;  /* 0x0007480001f27983 */ /* 0x000f280000300800 */
[----:B------:R-:W4:Y:S08]  /*39af0*/  LDL.LU R243, [R1+0x74c] ;  /* 0x00074c0001f37983 */ /* 0x000f300000300800 */
[----:B------:R-:W-:Y:S04]  /*39b00*/  STL [R1+0x2590], R228 ;  /* 0x002590e401007387 */ /* 0x000fe80000100800 */
[----:B------:R-:W-:Y:S04]  /*39b10*/  STL [R1+0x258c], R229 ;  /* 0x00258ce501007387 */ /* 0x000fe80000100800 */
[----:B------:R-:W-:Y:S01]  /*39b20*/  STL [R1+0x2588], R230 ;  /* 0x002588e601007387 */ /* 0x000fe20000100800 */
[C---:B------:R-:W-:Y:S03]  /*39b30*/  HMMA.1688.F32.TF32 R212, R204.reuse, R14, R164 ;  /* 0x0000000eccd4723c */ /* 0x040fe600000810a4 */
[----:B------:R-:W-:Y:S04]  /*39b40*/  STL [R1+0x2584], R231 ;  /* 0x002584e701007387 */ /* 0x000fe80000100800 */
        /* <DEDUP_REMOVED lines=27> */
[C---:B----4-:R-:W-:Y:S03]  /*39d00*/  HMMA.1688.F32.TF32 R160, R204.reuse, R22, R240 ;  /* 0x00000016cca0723c */ /* 0x050fe600000810f0 */
[----:B------:R-:W2:Y:S04]  /*39d10*/  LDL.LU R240, [R1+0x790] ;  /* 0x0007900001f07983 */ /* 0x000ea80000300800 */
[----:B------:R-:W2:Y:S04]  /*39d20*/  LDL.LU R241, [R1+0x794] ;  /* 0x0007940001f17983 */ /* 0x000ea80000300800 */
[----:B------:R-:W2:Y:S04]  /*39d30*/  LDL.LU R242, [R1+0x798] ;  /* 0x0007980001f27983 */ /* 0x000ea80000300800 */
[----:B------:R-:W2:Y:S08]  /*39d40*/  LDL.LU R243, [R1+0x79c] ;  /* 0x00079c0001f37983 */ /* 0x000eb00000300800 */
[----:B------:R-:W-:Y:S01]  /*39d50*/  STL [R1+0x25c0], R160 ;  /* 0x0025c0a001007387 */ /* 0x000fe20000100800 */
[C---:B---3--:R-:W-:Y:S08]  /*39d60*/  HMMA.1688.F32.TF32 R164, R204.reuse, R26, R164 ;  /* 0x0000001acca4723c */ /* 0x048ff000000810a4 */
[C---:B------:R-:W-:Y:S01]  /*39d70*/  HMMA.1688.F32.TF32 R168, R204.reuse, R30, R168 ;  /* 0x0000001ecca8723c */ /* 0x040fe200000810a8 */
[----:B------:R-:W-:Y:S04]  /*39d80*/  STL [R1+0x25bc], R161 ;  /* 0x0025bca101007387 */ /* 0x000fe80000100800 */
[----:B------:R-:W-:Y:S03]  /*39d90*/  STL [R1+0x25b8], R162 ;  /* 0x0025b8a201007387 */ /* 0x000fe60000100800 */
[C---:B------:R-:W-:Y:S01]  /*39da0*/  HMMA.1688.F32.TF32 R172, R204.reuse, R34, R172 ;  /* 0x00000022ccac723c */ /* 0x040fe200000810ac */
[----:B------:R-:W-:Y:S06]  /*39db0*/  STL [R1+0x25b4], R163 ;  /* 0x0025b4a301007387 */ /* 0x000fec0000100800 */
[----:B------:R-:W-:Y:S04]  /*39dc0*/  STL [R1+0x25d0], R164 ;  /* 0x0025d0a401007387 */ /* 0x000fe80000100800 */
        /* <DEDUP_REMOVED lines=49> */
[C---:B---3--:R-:W-:Y:S08]  /*3a0e0*/  HMMA.1688.F32.TF32 R184, R204.reuse, R46, R184 ;  /* 0x0000002eccb8723c */ /* 0x048ff000000810b8 */
[C---:B----4-:R-:W-:Y:S11]  /*3a0f0*/  HMMA.1688.F32.TF32 R188, R204.reuse, R50, R188 ;  /* 0x00000032ccbc723c */ /* 0x050ff600000810bc */
[----:B------:R-:W-:Y:S04]  /*3a100*/  @!UPT UIADD3 URZ, URZ, URZ, URZ ;  /* 0x0000003f3f3ff290 */ /* 0x000fe8000fffe03f */
[----:B------:R-:W-:Y:S04]  /*3a110*/  STL [R1+0x2620], R184 ;  /* 0x002620b801007387 */ /* 0x000fe80000100800 */
[----:B------:R-:W-:Y:S04]  /*3a120*/  STL [R1+0x261c], R185 ;  /* 0x00261cb901007387 */ /* 0x000fe80000100800 */
[----:B------:R-:W-:Y:S04]  /*3a130*/  STL [R1+0x2618], R186 ;  /* 0x002618ba01007387 */ /* 0x000fe80000100800 */
[----:B------:R-:W-:Y:S01]  /*3a140*/  STL [R1+0x2614], R187 ;  /* 0x002614bb01007387 */ /* 0x000fe20000100800 */
[C---:B------:R-:W-:Y:S03]  /*3a150*/  HMMA.1688.F32.TF32 R192, R204.reuse, R54, R192 ;  /* 0x00000036ccc0723c */ /* 0x040fe600000810c0 */
[----:B------:R-:W-:Y:S05]  /*3a160*/  STL [R1+0x2630], R188 ;  /* 0x002630bc01007387 */ /* 0x000fea0000100800 */
[C---:B------:R-:W-:Y:S01]  /*3a170*/  HMMA.1688.F32.TF32 R196, R204.reuse, R58, R196 ;  /* 0x0000003accc4723c */ /* 0x040fe200000810c4 */
[----:B------:R-:W-:Y:S07]  /*3a180*/  STL [R1+0x262c], R189 ;  /* 0x00262cbd01007387 */ /* 0x000fee0000100800 */
[C---:B------:R-:W-:Y:S01]  /*3a190*/  HMMA.1688.F32.TF32 R200, R204.reuse, R62, R200 ;  /* 0x0000003eccc8723c */ /* 0x040fe200000810c8 */
        /* <DEDUP_REMOVED lines=13> */
[----:B------:R-:W-:Y:S01]  /*3a270*/  STL [R1+0x2654], R203 ;  /* 0x002654cb01007387 */ /* 0x000fe20000100800 */
[----:B--2---:R-:W-:Y:S03]  /*3a280*/  HMMA.1688.F32.TF32 R204, R204, R66, R240 ;  /* 0x00000042cccc723c */ /* 0x004fe600000810f0 */
[----:B------:R-:W-:Y:S04]  /*3a290*/  LDS R240, [R56+0x6280] ;  /* 0x0062800038f07984 */ /* 0x000fe80000000800 */
[----:B------:R-:W-:Y:S04]  /*3a2a0*/  LDS R242, [R56+0x7280] ;  /* 0x0072800038f27984 */ /* 0x000fe80000000800 */
[----:B------:R-:W-:Y:S04]  /*3a2b0*/  LDS R241, [R57+0x6280] ;  /* 0x0062800039f17984 */ /* 0x000fe80000000800 */
[----:B------:R-:W2:Y:S08]  /*3a2c0*/  LDS R243, [R57+0x7280] ;  /* 0x0072800039f37984 */ /* 0x000eb00000000800 */
[----:B------:R-:W-:Y:S04]  /*3a2d0*/  STL [R1+0x2670], R204 ;  /* 0x002670cc01007387 */ /* 0x000fe80000100800 */
[----:B------:R-:W-:Y:S04]  /*3a2e0*/  STL [R1+0x266c], R205 ;  /* 0x00266ccd01007387 */ /* 0x000fe80000100800 */
[----:B------:R-:W-:Y:S04]  /*3a2f0*/  STL [R1+0x2668], R206 ;  /* 0x002668ce01007387 */ /* 0x000fe80000100800 */
[----:B------:R-:W-:Y:S04]  /*3a300*/  STL [R1+0x2664], R207 ;  /* 0x002664cf01007387 */ /* 0x000fe80000100800 */
        /* <DEDUP_REMOVED lines=99> */
[----:B------:R-:W-:Y:S04]  /*3a940*/  STL [R1+0x2698], R220 ;  /* 0x002698dc01007387 */ /* 0x000fe80000100800 */
[----:B------:R-:W-:Y:S04]  /*3a950*/  STL [R1+0x267c], R221 ;  /* 0x00267cdd01007387 */ /* 0x000fe80000100800 */
[----:B------:R-:W-:Y:S04]  /*3a960*/  STL [R1+0x2678], R222 ;  /* 0x002678de01007387 */ /* 0x000fe80000100800 */
[----:B------:R-:W-:Y:S01]  /*3a970*/  STL [R1+0x2674], R223 ;  /* 0x002674df01007387 */ /* 0x000fe20000100800 */
        /* <DEDUP_REMOVED lines=40> */
[----:B-1----:R-:W-:Y:S03]  /*3ac00*/  HMMA.1688.F32.TF32 R104, R236, R66, R144 ;  /* 0x00000042ec68723c */ /* 0x002fe60000081090 */
        /* <DEDUP_REMOVED lines=129> */
[----:B----4-:R-:W-:Y:S08]  /*3b420*/  HMMA.1688.F32.TF32 R104, R232, R6, R104 ;  /* 0x00000006e868723c */ /* 0x010ff00000081068 */
[C---:B------:R-:W-:Y:S08]  /*3b430*/  HMMA.1688.F32.TF32 R112, R240.reuse, R62, R112 ;  /* 0x0000003ef070723c */ /* 0x040ff00000081070 */
[C---:B------:R-:W-:Y:S08]  /*3b440*/  HMMA.1688.F32.TF32 R116, R240.reuse, R58, R116 ;  /* 0x0000003af074723c */ /* 0x040ff00000081074 */
[C---:B------:R-:W-:Y:S08]  /*3b450*/  HMMA.1688.F32.TF32 R120, R240.reuse, R54, R120 ;  /* 0x00000036f078723c */ /* 0x040ff00000081078 */
[C---:B------:R-:W-:Y:S08]  /*3b460*/  HMMA.1688.F32.TF32 R128, R240.reuse, R46, R128 ;  /* 0x0000002ef080723c */ /* 0x040ff00000081080 */
        /* <DEDUP_REMOVED lines=24> */
[C---:B---3--:R-:W-:Y:S03]  /*3b5f0*/  HMMA.1688.F32.TF32 R100, R232.reuse, R22, R152 ;  /* 0x00000016e864723c */ /* 0x048fe60000081098 */
[----:B------:R-:W-:Y:S04]  /*3b600*/  LDS R240, [R56+0x6300] ;  /* 0x0063000038f07984 */ /* 0x000fe80000000800 */
[----:B------:R-:W-:Y:S01]  /*3b610*/  LDS R242, [R56+0x7300] ;  /* 0x0073000038f27984 */ /* 0x000fe20000000800 */
[C---:B--2---:R-:W-:Y:S03]  /*3b620*/  HMMA.1688.F32.TF32 R96, R232.reuse, R26, R148 ;  /* 0x0000001ae860723c */ /* 0x044fe60000081094 */
[----:B------:R-:W-:Y:S04]  /*3b630*/  LDS R241, [R57+0x6300] ;  /* 0x0063000039f17984 */ /* 0x000fe80000000800 */
[----:B------:R-:W2:Y:S04]  /*3b640*/  LDS R243, [R57+0x7300] ;  /* 0x0073000039f37984 */ /* 0x000ea80000000800 */
[----:B------:R-:W-:Y:S04]  /*3b650*/  STL.64 [R1+0x350], R104 ;  /* 0x0003506801007387 */ /* 0x000fe80000100a00 */
[----:B------:R-:W-:Y:S04]  /*3b660*/  STL.64 [R1+0x358], R106 ;  /* 0x0003586a01007387 */ /* 0x000fe80000100a00 */
[----:B------:R-:W-:Y:S04]  /*3b670*/  STL.64 [R1+0x360], R100 ;  /* 0x0003606401007387 */ /* 0x000fe80000100a00 */
[----:B------:R-:W-:Y:S04]  /*3b680*/  STL.64 [R1+0x368], R102 ;  /* 0x0003686601007387 */ /* 0x000fe80000100a00 */
[----:B------:R-:W-:Y:S01]  /*3b690*/  STL.64 [R1+0x370], R96 ;  /* 0x0003706001007387 */ /* 0x000fe20000100a00 */
[C---:B------:R-:W-:Y:S03]  /*3b6a0*/  HMMA.1688.F32.TF32 R92, R232.reuse, R34, R92 ;  /* 0x00000022e85c723c */ /* 0x040fe6000008105c */
[----:B------:R3:W-:Y:S05]  /*3b6b0*/  STL.64 [R1+0x378], R98 ;  /* 0x0003786201007387 */ /* 0x0007ea0000100a00 */
[C---:B------:R-:W-:Y:S08]  /*3b6c0*/  HMMA.1688.F32.TF32 R88, R232.reuse, R38, R88 ;  /* 0x00000026e858723c */ /* 0x040ff00000081058 */
[C---:B---3--:R-:W-:Y:S08]  /*3b6d0*/  HMMA.1688.F32.TF32 R96, R232.reuse, R30, R144 ;  /* 0x0000001ee860723c */ /* 0x048ff00000081090 */
[C---:B------:R-:W-:Y:S11]  /*3b6e0*/  HMMA.1688.F32.TF32 R84, R232.reuse, R42, R84 ;  /* 0x0000002ae854723c */ /* 0x040ff60000081054 */
[----:B------:R-:W-:Y:S04]  /*3b6f0*/  @!UPT UIADD3 URZ, URZ, URZ, URZ ;  /* 0x0000003f3f3ff290 */ /* 0x000fe8000fffe03f */
        /* <DEDUP_REMOVED lines=8> */
[C---:B---3--:R-:W-:Y:S08]  /*3b780*/  HMMA.1688.F32.TF32 R88, R232.reuse, R46, R80 ;  /* 0x0000002ee858723c */ /* 0x048ff00000081050 */
[C---:B----4-:R-:W-:Y:S08]  /*3b790*/  HMMA.1688.F32.TF32 R84, R232.reuse, R50, R76 ;  /* 0x00000032e854723c */ /* 0x050ff0000008104c */
        /* <DEDUP_REMOVED lines=20> */
[----:B----4-:R-:W4:Y:S04]  /*3b8e0*/  LDL.LU R68, [R1+0x1140] ;  /* 0x0011400001447983 */ /* 0x010f280000300800 */
[----:B------:R-:W4:Y:S04]  /*3b8f0*/  LDL.LU R69, [R1+0x1144] ;  /* 0x0011440001457983 */ /* 0x000f280000300800 */
[----:B-1----:R-:W4:Y:S04]  /*3b900*/  LDL.LU R70, [R1+0x1148] ;  /* 0x0011480001467983 */ /* 0x002f280000300800 */
        /* <DEDUP_REMOVED lines=93> */
[----:B--2---:R-:W-:Y:S03]  /*3bee0*/  HMMA.1688.F32.TF32 R76, R236, R22, R76 ;  /* 0x00000016ec4c723c */ /* 0x004fe6000008104c */
[----:B------:R-:W-:Y:S04]  /*3bef0*/  LDS R232, [R56+0x6380] ;  /* 0x0063800038e87984 */ /* 0x000fe80000000800 */
[----:B------:R-:W-:Y:S04]  /*3bf00*/  LDS R234, [R56+0x7380] ;  /* 0x0073800038ea7984 */ /* 0x000fe80000000800 */
[----:B------:R-:W-:Y:S04]  /*3bf10*/  LDS R233, [R57+0x6380] ;  /* 0x0063800039e97984 */ /* 0x000fe80000000800 */
[----:B------:R-:W1:Y:S01]  /*3bf20*/  LDS R235, [R57+0x7380] ;  /* 0x0073800039eb7984 */ /* 0x000e620000000800 */
[C---:B---3--:R-:W-:Y:S08]  /*3bf30*/  HMMA.1688.F32.TF32 R160, R240.reuse, R6, R140 ;  /* 0x00000006f0a0723c */ /* 0x048ff0000008108c */
[C---:B------:R-:W-:Y:S08]  /*3bf40*/  HMMA.1688.F32.TF32 R140, R240.reuse, R10, R136 ;  /* 0x0000000af08c723c */ /* 0x040ff00000081088 */
        /* <DEDUP_REMOVED lines=39> */
[----:B--2---:R-:W-:Y:S08]  /*3c1c0*/  HMMA.1688.F32.TF32 R96, R240, R66, R144 ;  /* 0x00000042f060723c */ /* 0x004ff00000081090 */
[C---:B------:R-:W-:Y:S08]  /*3c1d0*/  HMMA.1688.F32.TF32 R240, R236.reuse, R6, R92 ;  /* 0x00000006ecf0723c */ /* 0x040ff0000008105c */
[C---:B------:R-:W-:Y:S08]  /*3c1e0*/  HMMA.1688.F32.TF32 R92, R236.reuse, R10, R88 ;  /* 0x0000000aec5c723c */ /* 0x040ff00000081058 */
[C---:B------:R-:W-:Y:S08]  /*3c1f0*/  HMMA.1688.F32.TF32 R88, R236.reuse, R14, R84 ;  /* 0x0000000eec58723c */ /* 0x040ff00000081054 */
[C---:B------:R-:W-:Y:S01]  /*3c200*/  HMMA.1688.F32.TF32 R84, R236.reuse, R18, R80 ;  /* 0x00000012ec54723c */ /* 0x040fe20000081050 */
[----:B------:R-:W-:Y:S04]  /*3c210*/  STL.64 [R1+0x830], R104 ;  /* 0x0008306801007387 */ /* 0x000fe80000100a00 */
[----:B------:R-:W-:Y:S04]  /*3c220*/  STL.64 [R1+0x838], R106 ;  /* 0x0008386a01007387 */ /* 0x000fe80000100a00 */
[----:B------:R-:W-:Y:S04]  /*3c230*/  STL.64 [R1+0x920], R100 ;  /* 0x0009206401007387 */ /* 0x000fe80000100a00 */
[----:B------:R-:W-:Y:S04]  /*3c240*/  STL.64 [R1+0x928], R102 ;  /* 0x0009286601007387 */ /* 0x000fe80000100a00 */
[----:B------:R-:W-:Y:S04]  /*3c250*/  STL [R1+0x26a0], R240 ;  /* 0x0026a0f001007387 */ /* 0x000fe80000100800 */
[----:B------:R-:W-:Y:S04]  /*3c260*/  STL.64 [R1+0x910], R96 ;  /* 0x0009106001007387 */ /* 0x000fe80000100a00 */
[----:B------:R-:W-:Y:S04]  /*3c270*/  STL.64 [R1+0x918], R98 ;  /* 0x0009186201007387 */ /* 0x000fe80000100a00 */
[----:B------:R-:W-:Y:S04]  /*3c280*/  STL [R1+0x269c], R241 ;  /* 0x00269cf101007387 */ /* 0x000fe80000100800 */
        /* <DEDUP_REMOVED lines=9> */
[----:B------:R-:W-:Y:S01]  /*3c320*/  STL.64 [R1+0x490], R76 ;  /* 0x0004904c01007387 */ /* 0x000fe20000100a00 */
[C---:B------:R-:W-:Y:S03]  /*3c330*/  HMMA.1688.F32.TF32 R68, R236.reuse, R38, R248 ;  /* 0x00000026ec44723c */ /* 0x040fe600000810f8 */
[----:B------:R2:W-:Y:S05]  /*3c340*/  STL.64 [R1+0x498], R78 ;  /* 0x0004984e01007387 */ /* 0x0005ea0000100a00 */
[----:B--2---:R-:W-:Y:S01]  /*3c350*/  HMMA.1688.F32.TF32 R76, R236, R34, R244 ;  /* 0x00000022ec4c723c */ /* 0x004fe200000810f4 */
[----:B------:R2:W-:Y:S04]  /*3c360*/  STL.64 [R1+0x4c0], R80 ;  /* 0x0004c05001007387 */ /* 0x0005e80000100a00 */
[----:B------:R-:W-:Y:S04]  /*3c370*/  STL.64 [R1+0x4c8], R82 ;  /* 0x0004c85201007387 */ /* 0x000fe80000100a00 */
[----:B------:R-:W-:Y:S04]  /*3c380*/  STL.64 [R1+0x4e0], R72 ;  /* 0x0004e04801007387 */ /* 0x000fe80000100a00 */
[----:B------:R-:W-:Y:S01]  /*3c390*/  STL.64 [R1+0x4e8], R74 ;  /* 0x0004e84a01007387 */ /* 0x000fe20000100a00 */
[----:B--2---:R-:W-:Y:S01]  /*3c3a0*/  IMAD.MOV.U32 R80, RZ, RZ, R0 ;  /* 0x000000ffff507224 */ /* 0x004fe200078e0000 */
[----:B------:R-:W-:-:S08]  /*3c3b0*/  MOV R81, R2 ;  /* 0x0000000200517202 */ /* 0x000fd00000000f00 */
[----:B------:R-:W-:Y:S04]  /*3c3c0*/  STL.64 [R1+0x4f0], R76 ;  /* 0x0004f04c01007387 */ /* 0x000fe80000100a00 */
[----:B------:R-:W-:Y:S04]  /*3c3d0*/  STL.64 [R1+0x4f8], R78 ;  /* 0x0004f84e01007387 */ /* 0x000fe80000100a00 */
[----:B------:R-:W-:Y:S04]  /*3c3e0*/  STL.64 [R1+0x500], R68 ;  /* 0x0005004401007387 */ /* 0x000fe80000100a00 */
[----:B------:R-:W-:Y:S04]  /*3c3f0*/  STL.64 [R1+0x508], R70 ;  /* 0x0005084601007387 */ /* 0x000fe80000100a00 */
[----:B------:R-:W2:Y:S04]  /*3c400*/  LDL.LU R0, [R1+0x2764] ;  /* 0x0027640001007983 */ /* 0x000ea80000300800 */
[----:B------:R-:W3:Y:S04]  /*3c410*/  LDL.LU R2, [R1+0x2760] ;  /* 0x0027600001027983 */ /* 0x000ee80000300800 */
[----:B------:R-:W4:Y:S04]  /*3c420*/  LDL.LU R92, [R1+0x1220] ;  /* 0x00122000015c7983 */ /* 0x000f280000300800 */
[----:B------:R-:W4:Y:S04]  /*3c430*/  LDL.LU R93, [R1+0x1224] ;  /* 0x00122400015d7983 */ /* 0x000f280000300800 */
[----:B------:R-:W4:Y:S04]  /*3c440*/  LDL.LU R94, [R1+0x1228] ;  /* 0x00122800015e7983 */ /* 0x000f280000300800 */
[----:B------:R-:W4:Y:S04]  /*3c450*/  LDL.LU R144, [R1+0x1230] ;  /* 0x0012300001907983 */ /* 0x000f280000300800 */
[----:B------:R-:W4:Y:S04]  /*3c460*/  LDL.LU R145, [R1+0x1234] ;  /* 0x0012340001917983 */ /* 0x000f280000300800 */
[----:B------:R-:W-:Y:S01]  /*3c470*/  BAR.SYNC.DEFER_BLOCKING 0x0 ;  /* 0x0000000000007b1d */ /* 0x000fe20000010000 */
[----:B--2---:R-:W-:Y:S01]  /*3c480*/  IMAD.MOV.U32 R147, RZ, RZ, R0 ;  /* 0x000000ffff937224 */ /* 0x004fe200078e0000 */
[----:B---3--:R-:W-:-:S04]  /*3c490*/  MOV R146, R2 ;  /* 0x0000000200927202 */ /* 0x008fc80000000f00 */
[----:B------:R-:W2:Y:S04]  /*3c4a0*/  LDL.LU R2, [R1+0x275c] ;  /* 0x00275c0001027983 */ /* 0x000ea80000300800 */
        /* <DEDUP_REMOVED lines=51> */
[----:B--2---:R-:W-:-:S02]  /*3c7e0*/  IMAD.MOV.U32 R155, RZ, RZ, R2 ;  /* 0x000000ffff9b7224 */ /* 0x004fc400078e0002 */
[----:B---3--:R-:W-:Y:S02]  /*3c7f0*/  IMAD.MOV.U32 R154, RZ, RZ, R0 ;  /* 0x000000ffff9a7224 */ /* 0x008fe400078e0000 */
[----:B------:R-:W2:Y:S04]  /*3c800*/  LDL.LU R0, [R1+0x2754] ;  /* 0x0027540001007983 */ /* 0x000ea80000300800 */
[----:B------:R-:W3:Y:S01]  /*3c810*/  LDL.LU R2, [R1+0x2750] ;  /* 0x0027500001027983 */ /* 0x000ee20000300800 */
[C---:B----4-:R-:W-:Y:S11]  /*3c820*/  HMMA.1688.F32.TF32 R128, R236.reuse, R42, R244 ;  /* 0x0000002aec80723c */ /* 0x050ff600000810f4 */
[----:B------:R-:W-:Y:S11]  /*3c830*/  @!UPT UIADD3 URZ, URZ, URZ, URZ ;  /* 0x0000003f3f3ff290 */ /* 0x000ff6000fffe03f */
[----:B------:R-:W-:Y:S01]  /*3c840*/  @!UPT UIADD3 URZ, URZ, URZ, URZ ;  /* 0x0000003f3f3ff290 */ /* 0x000fe2000fffe03f */
[----:B------:R-:W-:Y:S04]  /*3c850*/  STL.64 [R1+0x510], R128 ;  /* 0x0005108001007387 */ /* 0x000fe80000100a00 */
[----:B------:R4:W-:Y:S02]  /*3c860*/  STL.64 [R1+0x518], R130 ;  /* 0x0005188201007387 */ /* 0x0009e40000100a00 */
[C---:B----4-:R-:W-:Y:S08]  /*3c870*/  HMMA.1688.F32.TF32 R128, R236.reuse, R46, R124 ;  /* 0x0000002eec80723c */ /* 0x050ff0000008107c */
        /* <DEDUP_REMOVED lines=10> */
[----:B------:R-:W4:Y:S01]  /*3c920*/  LDL.LU R251, [R1+0x1aa4] ;  /* 0x001aa40001fb7983 */ /* 0x000f220000300800 */
[----:B------:R-:W-:Y:S01]  /*3c930*/  HMMA.1688.F32.TF32 R108, R236, R66, R108 ;  /* 0x00000042ec6c723c */ /* 0x000fe2000008106c */
[----:B------:R-:W-:-:S02]  /*3c940*/  IMAD.MOV.U32 R245, RZ, RZ, R5 ;  /* 0x000000fffff57224 */ /* 0x000fc400078e0005 */
[----:B------:R-:W-:Y:S01]  /*3c950*/  STL.64 [R1+0x550], R116 ;  /* 0x0005507401007387 */ /* 0x000fe20000100a00 */
[----:B------:R-:W-:-:S03]  /*3c960*/  IMAD.MOV.U32 R246, RZ, RZ, R4 ;  /* 0x000000fffff67224 */ /* 0x000fc600078e0004 */
[----:B------:R-:W-:Y:S01]  /*3c970*/  STL.64 [R1+0x558], R118 ;  /* 0x0005587601007387 */ /* 0x000fe20000100a00 */
[----:B-1----:R-:W-:Y:S03]  /*3c980*/  HMMA.1688.F32.TF32 R4, R232, R6, R104 ;  /* 0x00000006e804723c */ /* 0x002fe60000081068 */
[----:B------:R-:W-:Y:S04]  /*3c990*/  STL.64 [R1+0x570], R112 ;  /* 0x0005707001007387 */ /* 0x000fe80000100a00 */
[----:B------:R-:W-:Y:S01]  /*3c9a0*/  STL.64 [R1+0x578], R114 ;  /* 0x0005787201007387 */ /* 0x000fe20000100a00 */
[----:B------:R-:W-:-:S03]  /*3c9b0*/  IMAD.MOV.U32 R71, RZ, RZ, R9 ;  /* 0x000000ffff477224 */ /* 0x000fc600078e0009 */
[----:B------:R1:W-:Y:S01]  /*3c9c0*/  STL.64 [R1+0x2748], R66 ;  /* 0x0027484201007387 */ /* 0x0003e20000100a00 */
[----:B------:R-:W-:Y:S01]  /*3c9d0*/  MOV R244, R8 ;  /* 0x0000000800f47202 */ /* 0x000fe20000000f00 */
[C---:B-1----:R-:W-:Y:S08]  /*3c9e0*/  HMMA.1688.F32.TF32 R64, R232.reuse, R10, R100 ;  /* 0x0000000ae840723c */ /* 0x042ff00000081064 */
[----:B------:R-:W-:Y:S01]  /*3c9f0*/  HMMA.1688.F32.TF32 R8, R232, R14, R96 ;  /* 0x0000000ee808723c */ /* 0x000fe20000081060 */
[----:B------:R-:W-:Y:S04]  /*3ca00*/  STL.64 [R1+0x560], R108 ;  /* 0x0005606c01007387 */ /* 0x000fe80000100a00 */
[----:B------:R-:W-:Y:S01]  /*3ca10*/  STL.64 [R1+0x568], R110 ;  /* 0x0005686e01007387 */ /* 0x000fe20000100a00 */
[----:B------:R-:W-:-:S03]  /*3ca20*/  IMAD.MOV.U32 R247, RZ, RZ, R3 ;  /* 0x000000fffff77224 */ /* 0x000fc600078e0003 */
[----:B------:R-:W-:Y:S04]  /*3ca30*/  STL.64 [R1+0x820], R4 ;  /* 0x0008200401007387 */ /* 0x000fe80000100a00 */
[----:B------:R1:W-:Y:S04]  /*3ca40*/  STL.64 [R1+0x828], R6 ;  /* 0x0008280601007387 */ /* 0x0003e80000100a00 */
[----:B------:R-:W-:Y:S04]  /*3ca50*/  STL.64 [R1+0x810], R64 ;  /* 0x0008104001007387 */ /* 0x000fe80000100a00 */
[----:B------:R-:W-:Y:S01]  /*3ca60*/  STL.64 [R1+0x818], R66 ;  /* 0x0008184201007387 */ /* 0x000fe20000100a00 */
[C---:B-1----:R-:W-:Y:S03]  /*3ca70*/  HMMA.1688.F32.TF32 R4, R232.reuse, R18, R156 ;  /* 0x00000012e804723c */ /* 0x042fe6000008109c */
[----:B------:R-:W2:Y:S04]  /*3ca80*/  LDL.LU R3, [R1+0x6fc] ;  /* 0x0006fc0001037983 */ /* 0x000ea80000300800 */
[----:B------:R-:W-:Y:S04]  /*3ca90*/  STL.64 [R1+0x900], R8 ;  /* 0x0009000801007387 */ /* 0x000fe80000100a00 */
[----:B------:R1:W-:Y:S02]  /*3caa0*/  STL.64 [R1+0x908], R10 ;  /* 0x0009080a01007387 */ /* 0x0003e40000100a00 */
[----:B-1----:R-:W-:Y:S01]  /*3cab0*/  HMMA.1688.F32.TF32 R8, R232, R22, R152 ;  /* 0x00000016e808723c */ /* 0x002fe20000081098 */
[----:B------:R-:W-:-:S09]  /*3cac0*/  IMAD.MOV.U32 R95, RZ, RZ, R33 ;  /* 0x000000ffff5f7224 */ /* 0x000fd200078e0021 */
[----:B------:R-:W-:Y:S01]  /*3cad0*/  STL.64 [R1+0x8f0], R4 ;  /* 0x0008f00401007387 */ /* 0x000fe20000100a00 */
[----:B------:R-:W-:-:S03]  /*3cae0*/  IMAD.MOV.U32 R69, RZ, RZ, R13 ;  /* 0x000000ffff457224 */ /* 0x000fc600078e000d */
[----:B------:R1:W-:Y:S01]  /*3caf0*/  STL.64 [R1+0x8f8], R6 ;  /* 0x0008f80601007387 */ /* 0x0003e20000100a00 */
[----:B------:R-:W-:Y:S02]  /*3cb00*/  IMAD.MOV.U32 R70, RZ, RZ, R12 ;  /* 0x000000ffff467224 */ /* 0x000fe400078e000c */
[C---:B------:R-:W-:Y:S08]  /*3cb10*/  HMMA.1688.F32.TF32 R12, R232.reuse, R30, R144 ;  /* 0x0000001ee80c723c */ /* 0x040ff00000081090 */
[C---:B-1----:R-:W-:Y:S01]  /*3cb20*/  HMMA.1688.F32.TF32 R4, R232.reuse, R26, R148 ;  /* 0x0000001ae804723c */ /* 0x042fe20000081094 */
[----:B------:R-:W-:Y:S04]  /*3cb30*/  STL.64 [R1+0x8e0], R8 ;  /* 0x0008e00801007387 */ /* 0x000fe80000100a00 */
[----:B------:R1:W-:Y:S03]  /*3cb40*/  STL.64 [R1+0x8e8], R10 ;  /* 0x0008e80a01007387 */ /* 0x0003e60000100a00 */
[----:B-1----:R-:W-:Y:S01]  /*3cb50*/  HMMA.1688.F32.TF32 R8, R232, R34, R92 ;  /* 0x00000022e808723c */ /* 0x002fe2000008105c */
[----:B------:R-:W-:Y:S01]  /*3cb60*/  MOV R88, R32 ;  /* 0x0000002000587202 */ /* 0x000fe20000000f00 */
[----:B------:R-:W-:-:S02]  /*3cb70*/  IMAD.MOV.U32 R89, RZ, RZ, R29 ;  /* 0x000000ffff597224 */ /* 0x000fc400078e001d */
[----:B------:R-:W-:Y:S02]  /*3cb80*/  IMAD.MOV.U32 R90, RZ, RZ, R28 ;  /* 0x000000ffff5a7224 */ /* 0x000fe400078e001c */
[----:B------:R-:W-:Y:S01]  /*3cb90*/  IMAD.MOV.U32 R91, RZ, RZ, R25 ;  /* 0x000000ffff5b7224 */ /* 0x000fe200078e0019 */
[----:B------:R-:W-:Y:S01]  /*3cba0*/  MOV R85, R40 ;  /* 0x0000002800557202 */ /* 0x000fe20000000f00 */
[----:B------:R-:W-:Y:S02]  /*3cbb0*/  IMAD.MOV.U32 R84, RZ, RZ, R41 ;  /* 0x000000ffff547224 */ /* 0x000fe400078e0029 */
[----:B------:R-:W-:Y:S02]  /*3cbc0*/  IMAD.MOV.U32 R86, RZ, RZ, R37 ;  /* 0x000000ffff567224 */ /* 0x000fe400078e0025 */
[----:B------:R-:W-:-:S03]  /*3cbd0*/  IMAD.MOV.U32 R87, RZ, RZ, R36 ;  /* 0x000000ffff577224 */ /* 0x000fc600078e0024 */
[----:B------:R-:W-:Y:S01]  /*3cbe0*/  STL.64 [R1+0x8d0], R4 ;  /* 0x0008d00401007387 */ /* 0x000fe20000100a00 */
[----:B------:R-:W-:Y:S02]  /*3cbf0*/  IMAD.MOV.U32 R82, RZ, RZ, R45 ;  /* 0x000000ffff527224 */ /* 0x000fe400078e002d */
[----:B------:R-:W-:Y:S01]  /*3cc00*/  IMAD.MOV.U32 R83, RZ, RZ, R44 ;  /* 0x000000ffff537224 */ /* 0x000fe200078e002c */
[----:B------:R1:W-:Y:S04]  /*3cc10*/  STL.64 [R1+0x8d8], R6 ;  /* 0x0008d80601007387 */ /* 0x0003e80000100a00 */
[----:B------:R-:W-:Y:S04]  /*3cc20*/  STL.64 [R1+0x8c0], R12 ;  /* 0x0008c00c01007387 */ /* 0x000fe80000100a00 */
[----:B------:R3:W-:Y:S01]  /*3cc30*/  STL.64 [R1+0x8c8], R14 ;  /* 0x0008c80e01007387 */ /* 0x0007e20000100a00 */
[C---:B-1----:R-:W-:Y:S03]  /*3cc40*/  HMMA.1688.F32.TF32 R4, R232.reuse, R38, R88 ;  /* 0x00000026e804723c */ /* 0x042fe60000081058 */
[----:B------:R-:W-:Y:S04]  /*3cc50*/  STL.64 [R1+0x8b0], R8 ;  /* 0x0008b00801007387 */ /* 0x000fe80000100a00 */
[----:B------:R1:W-:Y:S01]  /*3cc60*/  STL.64 [R1+0x8b8], R10 ;  /* 0x0008b80a01007387 */ /* 0x0003e20000100a00 */
[C---:B---3--:R-:W-:Y:S08]  /*3cc70*/  HMMA.1688.F32.TF32 R12, R232.reuse, R42, R84 ;  /* 0x0000002ae80c723c */ /* 0x048ff00000081054 */
[----:B-1----:R-:W-:Y:S01]  /*3cc80*/  HMMA.1688.F32.TF32 R8, R232, R46, R80 ;  /* 0x0000002ee808723c */ /* 0x002fe20000081050 */
[----:B------:R-:W-:Y:S01]  /*3cc90*/  MOV R76, R24 ;  /* 0x00000018004c7202 */ /* 0x000fe20000000f00 */
[----:B------:R-:W-:-:S02]  /*3cca0*/  IMAD.MOV.U32 R77, RZ, RZ, R21 ;  /* 0x000000ffff4d7224 */ /* 0x000fc400078e0015 */
[----:B------:R-:W-:Y:S02]  /*3ccb0*/  IMAD.MOV.U32 R78, RZ, RZ, R20 ;  /* 0x000000ffff4e7224 */ /* 0x000fe400078e0014 */
[----:B------:R-:W-:Y:S01]  /*3ccc0*/  IMAD.MOV.U32 R79, RZ, RZ, R17 ;  /* 0x000000ffff4f7224 */ /* 0x000fe200078e0011 */
[----:B------:R1:W-:Y:S04]  /*3ccd0*/  STL.64 [R1+0x8a0], R4 ;  /* 0x0008a00401007387 */ /* 0x0003e80000100a00 */
[----:B------:R3:W-:Y:S04]  /*3cce0*/  STL.64 [R1+0x8a8], R6 ;  /* 0x0008a80601007387 */ /* 0x0007e80000100a00 */
[----:B------:R-:W-:Y:S04]  /*3ccf0*/  STL.64 [R1+0x890], R12 ;  /* 0x0008900c01007387 */ /* 0x000fe80000100a00 */
[----:B------:R-:W-:Y:S04]  /*3cd00*/  STL.64 [R1+0x898], R14 ;  /* 0x0008980e01007387 */ /* 0x000fe80000100a00 */
[----:B------:R-:W-:Y:S04]  /*3cd10*/  STL.64 [R1+0x880], R8 ;  /* 0x0008800801007387 */ /* 0x000fe80000100a00 */
[----:B------:R3:W-:Y:S01]  /*3cd20*/  STL.64 [R1+0x888], R10 ;  /* 0x0008880a01007387 */ /* 0x0007e20000100a00 */
[----:B-1----:R-:W-:Y:S01]  /*3cd30*/  IMAD.MOV.U32 R5, RZ, RZ, 0x1f ;  /* 0x0000001fff057424 */ /* 0x002fe200078e00ff */
[----:B------:R-:W-:Y:S01]  /*3cd40*/  MOV R73, R52 ;  /* 0x0000003400497202 */ /* 0x000fe20000000f00 */
[----:B------:R-:W-:Y:S01]  /*3cd50*/  IMAD.MOV.U32 R72, RZ, RZ, R53 ;  /* 0x000000ffff487224 */ /* 0x000fe200078e0035 */
[----:B---3--:R-:W3:Y:S01]  /*3cd60*/  LDL.LU R6, [R1+0x1aac] ;  /* 0x001aac0001067983 */ /* 0x008ee20000300800 */
[----:B------:R-:W-:Y:S01]  /*3cd70*/  HMMA.1688.F32.TF32 R8, R232, R50, R76 ;  /* 0x00000032e808723c */ /* 0x000fe2000008104c */
[----:B------:R-:W-:-:S02]  /*3cd80*/  IMAD.MOV.U32 R74, RZ, RZ, R49 ;  /* 0x000000ffff4a7224 */ /* 0x000fc400078e0031 */
[----:B------:R-:W-:Y:S01]  /*3cd90*/  IMAD.MOV.U32 R75, RZ, RZ, R48 ;  /* 0x000000ffff4b7224 */ /* 0x000fe200078e0030 */
[----:B------:R-:W-:-:S06]  /*3cda0*/  MOV R68, R16 ;  /* 0x0000001000447202 */ /* 0x000fcc0000000f00 */
[C---:B------:R-:W-:Y:S11]  /*3cdb0*/  HMMA.1688.F32.TF32 R16, R232.reuse, R54, R72 ;  /* 0x00000036e810723c */ /* 0x040ff60000081048 */
[----:B------:R-:W-:Y:S02]  /*3cdc0*/  @!UPT UIADD3 URZ, URZ, URZ, URZ ;  /* 0x0000003f3f3ff290 */ /* 0x000fe4000fffe03f */
[----:B------:R1:W-:Y:S01]  /*3cdd0*/  STL.64 [R1+0x870], R8 ;  /* 0x0008700801007387 */ /* 0x0003e20000100a00 */
[----:B------:R-:W-:Y:S03]  /*3cde0*/  HMMA.1688.F32.TF32 R12, R232, R58, R68 ;  /* 0x0000003ae80c723c */ /* 0x000fe60000081044 */
[----:B------:R1:W-:Y:S02]  /*3cdf0*/  STL.64 [R1+0x878], R10 ;  /* 0x0008780a01007387 */ /* 0x0003e40000100a00 */
[----:B-1----:R-:W-:-:S04]  /*3ce00*/  IADD3 R9, R5, c[0x0][0x180], RZ ;  /* 0x0000600005097a10 */ /* 0x002fc80007ffe0ff */
[----:B------:R-:W-:-:S04]  /*3ce10*/  SHF.R.S32.HI R5, RZ, 0x1f, R9 ;  /* 0x0000001fff057819 */ /* 0x000fc80000011409 */
[----:B------:R-:W-:Y:S02]  /*3ce20*/  LEA.HI R5, R5, R9, RZ, 0x5 ;  /* 0x0000000905057211 */ /* 0x000fe400078f28ff */
[----:B------:R-:W-:Y:S01]  /*3ce30*/  HMMA.1688.F32.TF32 R8, R232, R62, R244 ;  /* 0x0000003ee808723c */ /* 0x000fe200000810f4 */
[----:B------:R-:W-:Y:S04]  /*3ce40*/  STL.64 [R1+0x860], R16 ;  /* 0x0008601001007387 */ /* 0x000fe80000100a00 */
[----:B------:R1:W-:Y:S04]  /*3ce50*/  STL.64 [R1+0x868], R18 ;  /* 0x0008681201007387 */ /* 0x0003e80000100a00 */
[----:B------:R-:W-:Y:S04]  /*3ce60*/  STL.64 [R1+0x850], R12 ;  /* 0x0008500c01007387 */ /* 0x000fe80000100a00 */
[----:B------:R-:W-:Y:S04]  /*3ce70*/  STL.64 [R1+0x858], R14 ;  /* 0x0008580e01007387 */ /* 0x000fe80000100a00 */
[----:B------:R-:W3:Y:S06]  /*3ce80*/  LDL.LU R7, [R1+0x1aa8] ;  /* 0x001aa80001077983 */ /* 0x000eec0000300800 */
[----:B------:R-:W-:Y:S04]  /*3ce90*/  STL.64 [R1+0x840], R8 ;  /* 0x0008400801007387 */ /* 0x000fe80000100a00 */
[----:B------:R4:W-:Y:S04]  /*3cea0*/  STL.64 [R1+0x848], R10 ;  /* 0x0008480a01007387 */ /* 0x0009e80000100a00 */
[----:B-1----:R-:W3:Y:S04]  /*3ceb0*/  LDL.LU R19, [R1+0x1ab0] ;  /* 0x001ab00001137983 */ /* 0x002ee80000300800 */
[----:B------:R-:W3:Y:S04]  /*3cec0*/  LDL.LU R18, [R1+0x1ab4] ;  /* 0x001ab40001127983 */ /* 0x000ee80000300800 */
[----:B------:R-:W3:Y:S04]  /*3ced0*/  LDL.LU R17, [R1+0x1ab8] ;  /* 0x001ab80001117983 */ /* 0x000ee80000300800 */
[----:B----4-:R-:W4:Y:S04]  /*3cee0*/  LDL.LU R11, [R1+0x1abc] ;  /* 0x001abc00010b7983 */ /* 0x010f280000300800 */
[----:B------:R-:W-:Y:S04]  /*3cef0*/  STL [R1+0x26a4], R251 ;  /* 0x0026a4fb01007387 */ /* 0x000fe80000100800 */
[----:B------:R-:W4:Y:S04]  /*3cf00*/  LDL.LU R16, [R1+0x1ac0] ;  /* 0x001ac00001107983 */ /* 0x000f280000300800 */
[----:B------:R-:W4:Y:S04]  /*3cf10*/  LDL.LU R15, [R1+0x1ac4] ;  /* 0x001ac400010f7983 */ /* 0x000f280000300800 */
[----:B------:R-:W4:Y:S04]  /*3cf20*/  LDL.LU R14, [R1+0x1ac8] ;  /* 0x001ac800010e7983 */ /* 0x000f280000300800 */
[----:B------:R-:W4:Y:S01]  /*3cf30*/  LDL.LU R10, [R1+0x1acc] ;  /* 0x001acc00010a7983 */ /* 0x000f220000300800 */
[----:B------:R-:W-:-:S03]  /*3cf40*/  MOV R4, c[0x0][0x180] ;  /* 0x0000600000047a02 */ /* 0x000fc60000000f00 */
[----:B------:R-:W1:Y:S01]  /*3cf50*/  S2R R29, SR_TID.X ;  /* 0x00000000001d7919 */ /* 0x000e620000002100 */
[----:B------:R-:W-:Y:S02]  /*3cf60*/  IADD3 R4, R4, -0x40, RZ ;  /* 0xffffffc004047810 */ /* 0x000fe40007ffe0ff */
[----:B------:R-:W-:Y:S01]  /*3cf70*/  SHF.R.S32.HI R5, RZ, 0x5, R5 ;  /* 0x00000005ff057819 */ /* 0x000fe20000011405 */
[----:B------:R-:W-:Y:S01]  /*3cf80*/  IMAD.MOV.U32 R22, RZ, RZ, c[0x0][0x188] ;  /* 0x00006200ff167624 */ /* 0x000fe200078e00ff */
[----:B------:R-:W4:Y:S01]  /*3cf90*/  LDL.LU R13, [R1+0x1ad0] ;  /* 0x001ad000010d7983 */ /* 0x000f220000300800 */
[----:B------:R-:W-:Y:S01]  /*3cfa0*/  IMAD R4, R251, -0x20, R4 ;  /* 0xffffffe0fb047824 */ /* 0x000fe200078e0204 */
[----:B------:R-:W-:Y:S01]  /*3cfb0*/  IADD3 R5, R5, -0x2, RZ ;  /* 0xfffffffe05057810 */ /* 0x000fe20007ffe0ff */
[----:B------:R-:W-:Y:S01]  /*3cfc0*/  IMAD.SHL.U32 R22, R22, 0x20, RZ ;  /* 0x0000002016167824 */ /* 0x000fe200078e00ff */
[----:B------:R-:W4:Y:S02]  /*3cfd0*/  LDL.LU R12, [R1+0x1ad4] ;  /* 0x001ad400010c7983 */ /* 0x000f240000300800 */
[----:B------:R-:W-:-:S02]  /*3cfe0*/  ISETP.GT.AND P2, PT, R4, RZ, PT ;  /* 0x000000ff0400720c */ /* 0x000fc40003f44270 */
[----:B------:R-:W-:Y:S01]  /*3cff0*/  ISETP.GE.AND P0, PT, R251, R5, PT ;  /* 0x00000005fb00720c */ /* 0x000fe20003f06270 */
[----:B------:R-:W4:Y:S01]  /*3d000*/  LDL.LU R9, [R1+0x1ad8] ;  /* 0x001ad80001097983 */ /* 0x000f220000300800 */
[----:B------:R-:W-:Y:S02]  /*3d010*/  SEL R5, RZ, 0x4, !P2 ;  /* 0x00000004ff057807 */ /* 0x000fe40005000000 */
[----:B------:R-:W-:Y:S01]  /*3d020*/  SHF.L.U32 R22, R22, 0x2, RZ ;  /* 0x0000000216167819 */ /* 0x000fe200000006ff */
[----:B------:R-:W4:Y:S01]  /*3d030*/  LDL.LU R8, [R1+0x1adc] ;  /* 0x001adc0001087983 */ /* 0x000f220000300800 */
[----:B------:R-:W-:-:S04]  /*3d040*/  SEL R5, R5, RZ, !P0 ;  /* 0x000000ff05057207 */ /* 0x000fc80004000000 */
[----:B------:R-:W-:Y:S02]  /*3d050*/  ISETP.NE.U32.AND P2, PT, R5, RZ, PT ;  /* 0x000000ff0500720c */ /* 0x000fe40003f45070 */
[----:B-1----:R-:W-:-:S05]  /*3d060*/  LOP3.LUT R33, R29, 0x1f, RZ, 0xc0, !PT ;  /* 0x0000001f1d217812 */ /* 0x002fca00078ec0ff */
[----:B------:R-:W-:Y:S01]  /*3d070*/  IMAD.SHL.U32 R28, R33, 0x4, RZ ;  /* 0x00000004211c7824 */ /* 0x000fe200078e00ff */
[----:B--2---:R-:W-:-:S04]  /*3d080*/  IADD3 R3, R3, 0x1, RZ ;  /* 0x0000000103037810 */ /* 0x004fc80007ffe0ff */
[----:B------:R-:W-:-:S04]  /*3d090*/  ISETP.GT.AND P3, PT, R3, 0x1, PT ;  /* 0x000000010300780c */ /* 0x000fc80003f64270 */
[----:B------:R-:W-:-:S05]  /*3d0a0*/  SEL R70, R3, RZ, !P3 ;  /* 0x000000ff03467207 */ /* 0x000fca0005800000 */
[----:B------:R-:W-:Y:S01]  /*3d0b0*/  IMAD R3, R70, 0x8000, R28 ;  /* 0x0000800046037824 */ /* 0x000fe200078e021c */
[----:B---3--:R-:W-:-:S05]  /*3d0c0*/  IADD3 R6, P4, R6, R22, RZ ;  /* 0x0000001606067210 */ /* 0x008fca0007f9e0ff */
[----:B------:R1:W-:Y:S04]  /*3d0d0*/  STL [R1+0x1aac], R6 ;  /* 0x001aac0601007387 */ /* 0x0003e80000100800 */
[----:B------:R-:W-:Y:S01]  /*3d0e0*/  STL [R1+0x6fc], R70 ;  /* 0x0006fc4601007387 */ /* 0x000fe20000100800 */
[----:B------:R-:W-:-:S05]  /*3d0f0*/  IMAD.X R7, R7, 0x1, R0, P4 ;  /* 0x0000000107077824 */ /* 0x000fca00020e0600 */
[----:B------:R2:W-:Y:S04]  /*3d100*/  STL [R1+0x1aa8], R7 ;  /* 0x001aa80701007387 */ /* 0x0005e80000100800 */
[----:B------:R-:W-:Y:S01]  /*3d110*/  @!PT LDS RZ, [RZ] ;  /* 0x00000000fffff984 */ /* 0x000fe20000000800 */
[----:B------:R-:W-:Y:S01]  /*3d120*/  @!PT LDS RZ, [RZ] ;  /* 0x00000000fffff984 */ /* 0x000fe20000000800 */
[----:B------:R-:W-:Y:S01]  /*3d130*/  @!PT LDS RZ, [RZ] ;  /* 0x00000000fffff984 */ /* 0x000fe20000000800 */
[----:B------:R1:W-:Y:S01]  /*3d140*/  LDGSTS.E [R3], [R6.64], P2 ;  /* 0x0000000006037fae */ /* 0x0003e20009121844 */
[----:B------:R-:W-:-:S04]  /*3d150*/  IADD3 R18, P3, R18, R22, RZ ;  /* 0x0000001612127210 */ /* 0x000fc80007f7e0ff */
[----:B------:R-:W-:Y:S02]  /*3d160*/  IADD3.X R19, R19, R0, RZ, P3, !PT ;  /* 0x0000000013137210 */ /* 0x000fe40001ffe4ff */
[-C--:B----4-:R-:W-:Y:S01]  /*3d170*/  IADD3 R11, P4, R11, R22.reuse, RZ ;  /* 0x000000160b0b7210 */ /* 0x090fe20007f9e0ff */
[----:B-1----:R-:W-:Y:S02]  /*3d180*/  IMAD.MOV.U32 R6, RZ, RZ, R18 ;  /* 0x000000ffff067224 */ /* 0x002fe400078e0012 */
[----:B--2---:R-:W-:Y:S02]  /*3d190*/  IMAD.MOV.U32 R7, RZ, RZ, R19 ;  /* 0x000000ffff077224 */ /* 0x004fe400078e0013 */
[----:B------:R-:W-:Y:S01]  /*3d1a0*/  IMAD.X R17, R17, 0x1, R0, P4 ;  /* 0x0000000111117824 */ /* 0x000fe200020e0600 */
[----:B------:R-:W-:Y:S04]  /*3d1b0*/  STL [R1+0x1ab4], R18 ;  /* 0x001ab41201007387 */ /* 0x000fe80000100800 */
[----:B------:R-:W-:Y:S04]  /*3d1c0*/  STL [R1+0x1ab0], R19 ;  /* 0x001ab01301007387 */ /* 0x000fe80000100800 */
[----:B------:R1:W-:Y:S04]  /*3d1d0*/  STL [R1+0x1abc], R11 ;  /* 0x001abc0b01007387 */ /* 0x0003e80000100800 */
[----:B------:R2:W-:Y:S04]  /*3d1e0*/  LDGSTS.E [R3+0x80], [R6.64], P2 ;  /* 0x0008000006037fae */ /* 0x0005e80009121844 */
[----:B------:R3:W-:Y:S01]  /*3d1f0*/  STL [R1+0x1ab8], R17 ;  /* 0x001ab81101007387 */ /* 0x0007e20000100800 */
[----:B------:R-:W-:-:S03]  /*3d200*/  IADD3 R15, P3, R15, R22, RZ ;  /* 0x000000160f0f7210 */ /* 0x000fc60007f7e0ff */
[----:B------:R-:W4:Y:S01]  /*3d210*/  LDL.LU R21, [R1+0x1ae0] ;  /* 0x001ae00001157983 */ /* 0x000f220000300800 */
[----:B--2---:R-:W-:-:S03]  /*3d220*/  MOV R6, R11 ;  /* 0x0000000b00067202 */ /* 0x004fc60000000f00 */
[----:B-1----:R-:W2:Y:S01]  /*3d230*/  LDL.LU R11, [R1+0x1ae4] ;  /* 0x001ae400010b7983 */ /* 0x002ea20000300800 */
[----:B------:R-:W-:-:S03]  /*3d240*/  IADD3 R10, P4, R10, R22, RZ ;  /* 0x000000160a0a7210 */ /* 0x000fc60007f9e0ff */
[----:B------:R-:W4:Y:S04]  /*3d250*/  LDL.LU R20, [R1+0x1ba8] ;  /* 0x001ba80001147983 */ /* 0x000f280000300800 */
[----:B------:R-:W4:Y:S01]  /*3d260*/  LDL.LU R19, [R1+0x1bac] ;  /* 0x001bac0001137983 */ /* 0x000f220000300800 */
[----:B------:R-:W-:Y:S02]  /*3d270*/  IMAD.MOV.U32 R7, RZ, RZ, R17 ;  /* 0x000000ffff077224 */ /* 0x000fe400078e0011 */
[--C-:B------:R-:W-:Y:S02]  /*3d280*/  IMAD.X R16, R16, 0x1, R0.reuse, P3 ;  /* 0x0000000110107824 */ /* 0x100fe400018e0600 */
[----:B------:R-:W-:Y:S01]  /*3d290*/  IMAD.X R14, R14, 0x1, R0, P4 ;  /* 0x000000010e0e7824 */ /* 0x000fe200020e0600 */
[----:B------:R-:W-:Y:S04]  /*3d2a0*/  STL [R1+0x1ac4], R15 ;  /* 0x001ac40f01007387 */ /* 0x000fe80000100800 */
[----:B------:R1:W-:Y:S04]  /*3d2b0*/  LDGSTS.E [R3+0x100], [R6.64], P2 ;  /* 0x0010000006037fae */ /* 0x0003e80009121844 */
[----:B------:R3:W-:Y:S04]  /*3d2c0*/  STL [R1+0x1ac0], R16 ;  /* 0x001ac01001007387 */ /* 0x0007e80000100800 */
[----:B------:R3:W-:Y:S01]  /*3d2d0*/  STL [R1+0x1acc], R10 ;  /* 0x001acc0a01007387 */ /* 0x0007e20000100800 */
[----:B-1----:R-:W-:Y:S01]  /*3d2e0*/  MOV R6, R15 ;  /* 0x0000000f00067202 */ /* 0x002fe20000000f00 */
[----:B------:R-:W-:-:S02]  /*3d2f0*/  IMAD.MOV.U32 R7, RZ, RZ, R16 ;  /* 0x000000ffff077224 */ /* 0x000fc400078e0010 */
[----:B------:R1:W-:Y:S04]  /*3d300*/  STL [R1+0x1ac8], R14 ;  /* 0x001ac80e01007387 */ /* 0x0003e80000100800 */
[----:B------:R-:W4:Y:S04]  /*3d310*/  LDL.LU R18, [R1+0x1bb0] ;  /* 0x001bb00001127983 */ /* 0x000f280000300800 */
[----:B---3--:R-:W3:Y:S04]  /*3d320*/  LDL.LU R17, [R1+0x1bb4] ;  /* 0x001bb40001117983 */ /* 0x008ee80000300800 */
[----:B------:R1:W-:Y:S04]  /*3d330*/  LDGSTS.E [R3+0x180], [R6.64], P2 ;  /* 0x0018000006037fae */ /* 0x0003e80009121844 */
[----:B------:R-:W3:Y:S01]  /*3d340*/  LDL.LU R16, [R1+0x1bb8] ;  /* 0x001bb80001107983 */ /* 0x000ee20000300800 */
[----:B-1----:R-:W-:-:S03]  /*3d350*/  IMAD.MOV.U32 R6, RZ, RZ, R10 ;  /* 0x000000ffff067224 */ /* 0x002fc600078e000a */
[----:B------:R-:W3:Y:S01]  /*3d360*/  LDL.LU R10, [R1+0x1bbc] ;  /* 0x001bbc00010a7983 */ /* 0x000ee20000300800 */
[-C--:B------:R-:W-:Y:S02]  /*3d370*/  IADD3 R12, P3, R12, R22.reuse, RZ ;  /* 0x000000160c0c7210 */ /* 0x080fe40007f7e0ff */
[----:B------:R-:W-:Y:S02]  /*3d380*/  IADD3 R8, P4, R8, R22, RZ ;  /* 0x0000001608087210 */ /* 0x000fe40007f9e0ff */
[----:B------:R-:W-:Y:S01]  /*3d390*/  IADD3.X R13, R13, R0, RZ, P3, !PT ;  /* 0x000000000d0d7210 */ /* 0x000fe20001ffe4ff */
[----:B------:R-:W-:Y:S02]  /*3d3a0*/  IMAD.MOV.U32 R7, RZ, RZ, R14 ;  /* 0x000000ffff077224 */ /* 0x000fe400078e000e */
[----:B------:R-:W-:Y:S01]  /*3d3b0*/  IMAD.X R9, R9, 0x1, R0, P4 ;  /* 0x0000000109097824 */ /* 0x000fe200020e0600 */
[----:B------:R-:W-:Y:S04]  /*3d3c0*/  STL [R1+0x1ad4], R12 ;  /* 0x001ad40c01007387 */ /* 0x000fe80000100800 */
[----:B------:R1:W-:Y:S04]  /*3d3d0*/  STL [R1+0x1ad0], R13 ;  /* 0x001ad00d01007387 */ /* 0x0003e80000100800 */
[----:B------:R-:W-:Y:S04]  /*3d3e0*/  STL [R1+0x1adc], R8 ;  /* 0x001adc0801007387 */ /* 0x000fe80000100800 */
[----:B------:R1:W-:Y:S04]  /*3d3f0*/  STL [R1+0x1ad8], R9 ;  /* 0x001ad80901007387 */ /* 0x0003e80000100800 */
[----:B------:R1:W-:Y:S04]  /*3d400*/  LDGSTS.E [R3+0x200], [R6.64], P2 ;  /* 0x0020000006037fae */ /* 0x0003e80009121844 */
[----:B------:R-:W3:Y:S04]  /*3d410*/  LDL.LU R15, [R1+0x1bc0] ;  /* 0x001bc000010f7983 */ /* 0x000ee80000300800 */
[----:B------:R-:W3:Y:S01]  /*3d420*/  LDL.LU R14, [R1+0x1bc4] ;  /* 0x001bc400010e7983 */ /* 0x000ee20000300800 */
[----:B-1----:R-:W-:-:S02]  /*3d430*/  IMAD.MOV.U32 R7, RZ, RZ, R13 ;  /* 0x000000ffff077224 */ /* 0x002fc400078e000d */
[----:B------:R-:W-:Y:S01]  /*3d440*/  IMAD.MOV.U32 R6, RZ, RZ, R12 ;  /* 0x000000ffff067224 */ /* 0x000fe200078e000c */
[----:B------:R-:W3:Y:S04]  /*3d450*/  LDL.LU R13, [R1+0x1bc8] ;  /* 0x001bc800010d7983 */ /* 0x000ee80000300800 */
[----:B------:R-:W3:Y:S01]  /*3d460*/  LDL.LU R12, [R1+0x1bcc] ;  /* 0x001bcc00010c7983 */ /* 0x000ee20000300800 */
[----:B------:R-:W-:-:S03]  /*3d470*/  ISETP.GT.AND P3, PT, R4, 0x4, PT ;  /* 0x000000040400780c */ /* 0x000fc60003f64270 */
[----:B------:R1:W-:Y:S01]  /*3d480*/  LDGSTS.E [R3+0x280], [R6.64], P2 ;  /* 0x0028000006037fae */ /* 0x0003e20009121844 */
[----:B------:R-:W-:-:S04]  /*3d490*/  SEL R5, RZ, 0x4, !P3 ;  /* 0x00000004ff057807 */ /* 0x000fc80005800000 */
[----:B------:R-:W-:Y:S02]  /*3d4a0*/  SEL R5, R5, RZ, !P0 ;  /* 0x000000ff05057207 */ /* 0x000fe40004000000 */
[----:B-1----:R-:W-:Y:S01]  /*3d4b0*/  MOV R6, R8 ;  /* 0x0000000800067202 */ /* 0x002fe20000000f00 */
[----:B------:R-:W-:Y:S02]  /*3d4c0*/  IMAD.MOV.U32 R7, RZ, RZ, R9 ;  /* 0x000000ffff077224 */ /* 0x000fe400078e0009 */
[----:B------:R-:W3:Y:S01]  /*3d4d0*/  LDL.LU R9, [R1+0x1bd4] ;  /* 0x001bd40001097983 */ /* 0x000ee20000300800 */
[----:B------:R-:W-:-:S03]  /*3d4e0*/  ISETP.NE.U32.AND P3, PT, R5, RZ, PT ;  /* 0x000000ff0500720c */ /* 0x000fc60003f65070 */
[----:B------:R-:W3:Y:S04]  /*3d4f0*/  LDL.LU R8, [R1+0x1bdc] ;  /* 0x001bdc0001087983 */ /* 0x000ee80000300800 */
[----:B------:R1:W-:Y:S01]  /*3d500*/  LDGSTS.E [R3+0x300], [R6.64], P2 ;  /* 0x0030000006037fae */ /* 0x0003e20009121844 */
[----:B--2---:R-:W-:-:S05]  /*3d510*/  IADD3 R11, P4, R11, R22, RZ ;  /* 0x000000160b0b7210 */ /* 0x004fca0007f9e0ff */
[--C-:B----4-:R-:W-:Y:S01]  /*3d520*/  IMAD.X R21, R21, 0x1, R0.reuse, P4 ;  /* 0x0000000115157824 */ /* 0x110fe200020e0600 */
[-C--:B------:R-:W-:Y:S01]  /*3d530*/  IADD3 R19, P5, R19, R22.reuse, RZ ;  /* 0x0000001613137210 */ /* 0x080fe20007fbe0ff */
[----:B------:R2:W-:Y:S01]  /*3d540*/  STL [R1+0x1ae4], R11 ;  /* 0x001ae40b01007387 */ /* 0x0005e20000100800 */
[----:B-1----:R-:W-:Y:S01]  /*3d550*/  MOV R6, R11 ;  /* 0x0000000b00067202 */ /* 0x002fe20000000f00 */
[----:B------:R-:W-:Y:S02]  /*3d560*/  IMAD.MOV.U32 R7, RZ, RZ, R21 ;  /* 0x000000ffff077224 */ /* 0x000fe400078e0015 */
[----:B------:R-:W-:Y:S01]  /*3d570*/  IMAD.X R20, R20, 0x1, R0, P5 ;  /* 0x0000000114147824 */ /* 0x000fe200028e0600 */
[----:B------:R1:W-:Y:S04]  /*3d580*/  STL [R1+0x1ae0], R21 ;  /* 0x001ae01501007387 */ /* 0x0003e80000100800 */
[----:B------:R-:W-:Y:S04]  /*3d590*/  STL [R1+0x1bac], R19 ;  /* 0x001bac1301007387 */ /* 0x000fe80000100800 */
[----:B--2---:R-:W2:Y:S04]  /*3d5a0*/  LDL.LU R11, [R1+0x1bd0] ;  /* 0x001bd000010b7983 */ /* 0x004ea80000300800 */
[----:B------:R-:W-:Y:S04]  /*3d5b0*/  STL [R1+0x1ba8], R20 ;  /* 0x001ba81401007387 */ /* 0x000fe80000100800 */
[----:B------:R-:W4:Y:S04]  /*3d5c0*/  LDL.LU R5, [R1+0x1bd8] ;  /* 0x001bd80001057983 */ /* 0x000f280000300800 */
[----:B------:R1:W-:Y:S01]  /*3d5d0*/  LDGSTS.E [R3+0x380], [R6.64], P2 ;  /* 0x0038000006037fae */ /* 0x0003e20009121844 */
[----:B---3--:R-:W-:-:S04]  /*3d5e0*/  IADD3 R17, P2, R17, R22, RZ ;  /* 0x0000001611117210 */ /* 0x008fc80007f5e0ff */
[----:B------:R-:W-:Y:S01]  /*3d5f0*/  IADD3.X R18, R18, R0, RZ, P2, !PT ;  /* 0x0000000012127210 */ /* 0x000fe200017fe4ff */
[----:B-1----:R-:W-:Y:S02]  /*3d600*/  IMAD.MOV.U32 R6, RZ, RZ, R19 ;  /* 0x000000ffff067224 */ /* 0x002fe400078e0013 */
[----:B------:R-:W-:Y:S01]  /*3d610*/  IMAD.MOV.U32 R7, RZ, RZ, R20 ;  /* 0x000000ffff077224 */ /* 0x000fe200078e0014 */
[----:B------:R-:W-:Y:S04]  /*3d620*/  STL [R1+0x1bb4], R17 ;  /* 0x001bb41101007387 */ /* 0x000fe80000100800 */
[----:B------:R1:W-:Y:S01]  /*3d630*/  LDGSTS.E [R3+0x1000], [R6.64], P3 ;  /* 0x0100000006037fae */ /* 0x0003e20009921844 */
[----:B------:R-:W-:-:S03]  /*3d640*/  IADD3 R10, P4, R10, R22, RZ ;  /* 0x000000160a0a7210 */ /* 0x000fc60007f9e0ff */
[----:B------:R-:W-:Y:S02]  /*3d650*/  STL [R1+0x1bb0], R18 ;  /* 0x001bb01201007387 */ /* 0x000fe40000100800 */
[----:B------:R-:W-:Y:S02]  /*3d660*/  IMAD.X R16, R16, 0x1, R0, P4 ;  /* 0x0000000110107824 */ /* 0x000fe400020e0600 */
[----:B-1----:R-:W-:Y:S02]  /*3d670*/  IMAD.MOV.U32 R6, RZ, RZ, R17 ;  /* 0x000000ffff067224 */ /* 0x002fe400078e0011 */
[----:B------:R-:W-:Y:S01]  /*3d680*/  IMAD.MOV.U32 R7, RZ, RZ, R18 ;  /* 0x000000ffff077224 */ /* 0x000fe200078e0012 */
[----:B------:R1:W-:Y:S04]  /*3d690*/  STL [R1+0x1bbc], R10 ;  /* 0x001bbc0a01007387 */ /* 0x0003e80000100800 */
[----:B------:R3:W-:Y:S04]  /*3d6a0*/  LDGSTS.E [R3+0x1080], [R6.64], P3 ;  /* 0x0108000006037fae */ /* 0x0007e80009921844 */
[----:B------:R1:W-:Y:S04]  /*3d6b0*/  STL [R1+0x1bb8], R16 ;  /* 0x001bb81001007387 */ /* 0x0003e80000100800 */
[----:B------:R-:W4:Y:S01]  /*3d6c0*/  LDL.LU R21, [R1+0x1be0] ;  /* 0x001be00001157983 */ /* 0x000f220000300800 */
[----:B---3--:R-:W-:-:S03]  /*3d6d0*/  MOV R6, R10 ;  /* 0x0000000a00067202 */ /* 0x008fc60000000f00 */
[----:B-1----:R-:W3:Y:S04]  /*3d6e0*/  LDL.LU R10, [R1+0x1be4] ;  /* 0x001be400010a7983 */ /* 0x002ee80000300800 */
[----:B------:R-:W3:Y:S04]  /*3d6f0*/  LDL.LU R20, [R1+0x1ca8] ;  /* 0x001ca80001147983 */ /* 0x000ee80000300800 */
[----:B------:R-:W3:Y:S01]  /*3d700*/  LDL.LU R19, [R1+0x1cac] ;  /* 0x001cac0001137983 */ /* 0x000ee20000300800 */
[-C--:B------:R-:W-:Y:S01]  /*3d710*/  IADD3 R14, P2, R14, R22.reuse, RZ ;  /* 0x000000160e0e7210 */ /* 0x080fe20007f5e0ff */
[----:B------:R-:W-:Y:S01]  /*3d720*/  IMAD.MOV.U32 R7, RZ, RZ, R16 ;  /* 0x000000ffff077224 */ /* 0x000fe200078e0010 */
[----:B------:R-:W-:-:S03]  /*3d730*/  IADD3 R12, P4, R12, R22, RZ ;  /* 0x000000160c0c7210 */ /* 0x000fc60007f9e0ff */
[--C-:B------:R-:W-:Y:S01]  /*3d740*/  IMAD.X R15, R15, 0x1, R0.reuse, P2 ;  /* 0x000000010f0f7824 */ /* 0x100fe200010e0600 */
[----:B------:R-:W-:Y:S01]  /*3d750*/  STL [R1+0x1bc4], R14 ;  /* 0x001bc40e01007387 */ /* 0x000fe20000100800 */
[----:B------:R-:W-:-:S03]  /*3d760*/  IMAD.X R13, R13, 0x1, R0, P4 ;  /* 0x000000010d0d7824 */ /* 0x000fc600020e0600 */
[----:B------:R1:W-:Y:S04]  /*3d770*/  LDGSTS.E [R3+0x1100], [R6.64], P3 ;  /* 0x0110000006037fae */ /* 0x0003e80009921844 */
[----:B------:R-:W-:Y:S04]  /*3d780*/  STL [R1+0x1bc0], R15 ;  /* 0x001bc00f01007387 */ /* 0x000fe80000100800 */
[----:B------:R1:W-:Y:S02]  /*3d790*/  STL [R1+0x1bcc], R12 ;  /* 0x001bcc0c01007387 */ /* 0x0003e40000100800 */
[----:B-1----:R-:W-:Y:S01]  /*3d7a0*/  MOV R6, R14 ;  /* 0x0000000e00067202 */ /* 0x002fe20000000f00 */
[----:B------:R-:W-:Y:S01]  /*3d7b0*/  IMAD.MOV.U32 R7, RZ, RZ, R15 ;  /* 0x000000ffff077224 */ /* 0x000fe200078e000f */
[----:B------:R1:W-:Y:S04]  /*3d7c0*/  STL [R1+0x1bc8], R13 ;  /* 0x001bc80d01007387 */ /* 0x0003e80000100800 */
[----:B------:R-:W3:Y:S04]  /*3d7d0*/  LDL.LU R18, [R1+0x1cb0] ;  /* 0x001cb00001127983 */ /* 0x000ee80000300800 */
[----:B------:R-:W3:Y:S01]  /*3d7e0*/  LDL.LU R17, [R1+0x1cb4] ;  /* 0x001cb40001117983 */ /* 0x000ee20000300800 */
[----:B------:R-:W-:-:S03]  /*3d7f0*/  IADD3 R9, P2, R9, R22, RZ ;  /* 0x0000001609097210 */ /* 0x000fc60007f5e0ff */
[----:B------:R1:W-:Y:S01]  /*3d800*/  LDGSTS.E [R3+0x1180], [R6.64], P3 ;  /* 0x0118000006037fae */ /* 0x0003e20009921844 */
[----:B------:R-:W-:-:S03]  /*3d810*/  IADD3 R8, P4, R8, R22, RZ ;  /* 0x0000001608087210 */ /* 0x000fc60007f9e0ff */
[----:B------:R-:W3:Y:S01]  /*3d820*/  LDL.LU R16, [R1+0x1cb8] ;  /* 0x001cb80001107983 */ /* 0x000ee20000300800 */
[----:B-1----:R-:W-:-:S03]  /*3d830*/  IMAD.MOV.U32 R6, RZ, RZ, R12 ;  /* 0x000000ffff067224 */ /* 0x002fc600078e000c */
[----:B------:R-:W3:Y:S01]  /*3d840*/  LDL.LU R12, [R1+0x1cbc] ;  /* 0x001cbc00010c7983 */ /* 0x000ee20000300800 */
[----:B------:R-:W-:-:S03]  /*3d850*/  IMAD.MOV.U32 R7, RZ, RZ, R13 ;  /* 0x000000ffff077224 */ /* 0x000fc600078e000d */
[----:B------:R-:W-:Y:S04]  /*3d860*/  STL [R1+0x1bd4], R9 ;  /* 0x001bd40901007387 */ /* 0x000fe80000100800 */
[----:B------:R1:W-:Y:S02]  /*3d870*/  LDGSTS.E [R3+0x1200], [R6.64], P3 ;  /* 0x0120000006037fae */ /* 0x0003e40009921844 */
[----:B-1----:R-:W-:Y:S01]  /*3d880*/  IMAD.MOV.U32 R6, RZ, RZ, R9 ;  /* 0x000000ffff067224 */ /* 0x002fe200078e0009 */
[----:B--2---:R-:W-:-:S05]  /*3d890*/  IADD3.X R11, R11, R0, RZ, P2, !PT ;  /* 0x000000000b0b7210 */ /* 0x004fca00017fe4ff */
[----:B------:R1:W-:Y:S01]  /*3d8a0*/  STL [R1+0x1bd0], R11 ;  /* 0x001bd00b01007387 */ /* 0x0003e20000100800 */
[----:B----4-:R-:W-:-:S03]  /*3d8b0*/  IMAD.X R5, R5, 0x1, R0, P4 ;  /* 0x0000000105057824 */ /* 0x010fc600020e0600 */
[----:B------:R-:W-:Y:S01]  /*3d8c0*/  STL [R1+0x1bdc], R8 ;  /* 0x001bdc0801007387 */ /* 0x000fe20000100800 */
[----:B------:R-:W-:-:S03]  /*3d8d0*/  IMAD.MOV.U32 R7, RZ, RZ, R11 ;  /* 0x000000ffff077224 */ /* 0x000fc600078e000b */
[----:B------:R2:W-:Y:S04]  /*3d8e0*/  STL [R1+0x1bd8], R5 ;  /* 0x001bd80501007387 */ /* 0x0005e80000100800 */
[----:B------:R-:W4:Y:S04]  /*3d8f0*/  LDL.LU R15, [R1+0x1cc0] ;  /* 0x001cc000010f7983 */ /* 0x000f280000300800 */
[----:B------:R-:W4:Y:S04]  /*3d900*/  LDL.LU R14, [R1+0x1cc4] ;  /* 0x001cc400010e7983 */ /* 0x000f280000300800 */
[----:B------:R-:W4:Y:S04]  /*3d910*/  LDL.LU R13, [R1+0x1cc8] ;  /* 0x001cc800010d7983 */ /* 0x000f280000300800 */
[----:B-1----:R-:W4:Y:S01]  /*3d920*/  LDL.LU R11, [R1+0x1ccc] ;  /* 0x001ccc00010b7983 */ /* 0x002f220000300800 */
[----:B------:R-:W-:-:S03]  /*3d930*/  ISETP.GT.AND P2, PT, R4, 0x8, PT ;  /* 0x000000080400780c */ /* 0x000fc60003f44270 */
[----:B------:R1:W-:Y:S04]  /*3d940*/  LDGSTS.E [R3+0x1280], [R6.64], P3 ;  /* 0x0128000006037fae */ /* 0x0003e80009921844 */
[----:B------:R-:W4:Y:S01]  /*3d950*/  LDL.LU R9, [R1+0x1cd4] ;  /* 0x001cd40001097983 */ /* 0x000f220000300800 */
[----:B-1----:R-:W-:Y:S01]  /*3d960*/  IMAD.MOV.U32 R7, RZ, RZ, R5 ;  /* 0x000000ffff077224 */ /* 0x002fe200078e0005 */
[----:B--2---:R-:W-:Y:S02]  /*3d970*/  SEL R5, RZ, 0x4, !P2 ;  /* 0x00000004ff057807 */ /* 0x004fe40005000000 */
[----:B------:R-:W-:Y:S02]  /*3d980*/  MOV R6, R8 ;  /* 0x0000000800067202 */ /* 0x000fe40000000f00 */
[----:B------:R-:W2:Y:S01]  /*3d990*/  LDL.LU R8, [R1+0x1cdc] ;  /* 0x001cdc0001087983 */ /* 0x000ea20000300800 */
[----:B------:R-:W-:-:S03]  /*3d9a0*/  SEL R5, R5, RZ, !P0 ;  /* 0x000000ff05057207 */ /* 0x000fc60004000000 */
[----:B------:R1:W-:Y:S01]  /*3d9b0*/  LDGSTS.E [R3+0x1300], [R6.64], P3 ;  /* 0x0130000006037fae */ /* 0x0003e20009921844 */
[----:B---3--:R-:W-:-:S05]  /*3d9c0*/  IADD3 R10, P4, R10, R22, RZ ;  /* 0x000000160a0a7210 */ /* 0x008fca0007f9e0ff */
[----:B------:R-:W-:Y:S01]  /*3d9d0*/  IMAD.X R21, R21, 0x1, R0, P4 ;  /* 0x0000000115157824 */ /* 0x000fe200020e0600 */
[----:B------:R-:W-:Y:S01]  /*3d9e0*/  IADD3 R19, P5, R19, R22, RZ ;  /* 0x0000001613137210 */ /* 0x000fe20007fbe0ff */
[----:B------:R3:W-:Y:S01]  /*3d9f0*/  STL [R1+0x1be4], R10 ;  /* 0x001be40a01007387 */ /* 0x0007e20000100800 */
[----:B-1----:R-:W-:-:S03]  /*3da00*/  MOV R6, R10 ;  /* 0x0000000a00067202 */ /* 0x002fc60000000f00 */
[----:B------:R-:W-:Y:S01]  /*3da10*/  IMAD.X R20, R20, 0x1, R0, P5 ;  /* 0x0000000114147824 */ /* 0x000fe200028e0600 */
[----:B------:R1:W-:Y:S01]  /*3da20*/  STL [R1+0x1be0], R21 ;  /* 0x001be01501007387 */ /* 0x0003e20000100800 */
[----:B------:R-:W-:-:S03]  /*3da30*/  ISETP.NE.U32.AND P2, PT, R5, RZ, PT ;  /* 0x000000ff0500720c */ /* 0x000fc60003f45070 */
[----:B------:R-:W-:Y:S04]  /*3da40*/  STL [R1+0x1cac], R19 ;  /* 0x001cac1301007387 */ /* 0x000fe80000100800 */
[----:B---3--:R-:W4:Y:S04]  /*3da50*/  LDL.LU R10, [R1+0x1cd0] ;  /* 0x001cd000010a7983 */ /* 0x008f280000300800 */
[----:B------:R-:W-:Y:S04]  /*3da60*/  STL [R1+0x1ca8], R20 ;  /* 0x001ca81401007387 */ /* 0x000fe80000100800 */
[----:B------:R-:W4:Y:S01]  /*3da70*/  LDL.LU R5, [R1+0x1cd8] ;  /* 0x001cd80001057983 */ /* 0x000f220000300800 */
[----:B------:R-:W-:-:S05]  /*3da80*/  IMAD.MOV.U32 R7, RZ, RZ, R21 ;  /* 0x000000ffff077224 */ /* 0x000fca00078e0015 */
[----:B------:R1:W-:Y:S01]  /*3da90*/  LDGSTS.E [R3+0x1380], [R6.64], P3 ;  /* 0x0138000006037fae */ /* 0x0003e20009921844 */
[----:B------:R-:W-:Y:S01]  /*3daa0*/  IADD3 R17, P3, R17, R22, RZ ;  /* 0x0000001611117210 */ /* 0x000fe20007f7e0ff */
[----:B-1----:R-:W-:-:S03]  /*3dab0*/  IMAD.MOV.U32 R6, RZ, RZ, R19 ;  /* 0x000000ffff067224 */ /* 0x002fc600078e0013 */
[----:B------:R-:W-:Y:S01]  /*3dac0*/  IADD3.X R18, R18, R0, RZ, P3, !PT ;  /* 0x0000000012127210 */ /* 0x000fe20001ffe4ff */
        /* <DEDUP_REMOVED lines=12> */
[----:B-1----:R-:W-:-:S03]  /*3db90*/  MOV R6, R12 ;  /* 0x0000000c00067202 */ /* 0x002fc60000000f00 */
[----:B------:R-:W4:Y:S01]  /*3dba0*/  LDL.LU R12, [R1+0x1ce4] ;  /* 0x001ce400010c7983 */ /* 0x000f220000300800 */
[----:B------:R-:W-:-:S03]  /*3dbb0*/  IMAD.MOV.U32 R7, RZ, RZ, R16 ;  /* 0x000000ffff077224 */ /* 0x000fc600078e0010 */
[----:B------:R-:W4:Y:S04]  /*3dbc0*/  LDL.LU R20, [R1+0x1da8] ;  /* 0x001da80001147983 */ /* 0x000f280000300800 */
[----:B------:R-:W4:Y:S04]  /*3dbd0*/  LDL.LU R19, [R1+0x1dac] ;  /* 0x001dac0001137983 */ /* 0x000f280000300800 */
[----:B------:R1:W-:Y:S01]  /*3dbe0*/  LDGSTS.E [R3+0x2100], [R6.64], P2 ;  /* 0x0210000006037fae */ /* 0x0003e20009121844 */
[----:B----4-:R-:W-:-:S05]  /*3dbf0*/  IADD3 R14, P3, R14, R22, RZ ;  /* 0x000000160e0e7210 */ /* 0x010fca0007f7e0ff */
[--C-:B------:R-:W-:Y:S01]  /*3dc00*/  IMAD.X R15, R15, 0x1, R0.reuse, P3 ;  /* 0x000000010f0f7824 */ /* 0x100fe200018e0600 */
[----:B------:R-:W-:Y:S01]  /*3dc10*/  IADD3 R11, P4, R11, R22, RZ ;  /* 0x000000160b0b7210 */ /* 0x000fe20007f9e0ff */
[----:B------:R-:W-:Y:S04]  /*3dc20*/  STL [R1+0x1cc4], R14 ;  /* 0x001cc40e01007387 */ /* 0x000fe80000100800 */
[----:B------:R-:W-:Y:S01]  /*3dc30*/  IMAD.X R13, R13, 0x1, R0, P4 ;  /* 0x000000010d0d7824 */ /* 0x000fe200020e0600 */
[----:B------:R-:W-:Y:S01]  /*3dc40*/  STL [R1+0x1cc0], R15 ;  /* 0x001cc00f01007387 */ /* 0x000fe20000100800 */
[----:B-1----:R-:W-:Y:S01]  /*3dc50*/  MOV R6, R14 ;  /* 0x0000000e00067202 */ /* 0x002fe20000000f00 */
[----:B------:R-:W-:Y:S02]  /*3dc60*/  IMAD.MOV.U32 R7, RZ, RZ, R15 ;  /* 0x000000ffff077224 */ /* 0x000fe400078e000f */
[----:B------:R1:W-:Y:S04]  /*3dc70*/  STL [R1+0x1ccc], R11 ;  /* 0x001ccc0b01007387 */ /* 0x0003e80000100800 */
[----:B------:R4:W-:Y:S04]  /*3dc80*/  STL [R1+0x1cc8], R13 ;  /* 0x001cc80d01007387 */ /* 0x0009e80000100800 */
[----:B------:R-:W3:Y:S04]  /*3dc90*/  LDL.LU R18, [R1+0x1db0] ;  /* 0x001db00001127983 */ /* 0x000ee80000300800 */
[----:B------:R-:W3:Y:S01]  /*3dca0*/  LDL.LU R17, [R1+0x1db4] ;  /* 0x001db40001117983 */ /* 0x000ee20000300800 */
[----:B------:R-:W-:-:S03]  /*3dcb0*/  IADD3 R9, P3, R9, R22, RZ ;  /* 0x0000001609097210 */ /* 0x000fc60007f7e0ff */
[----:B------:R1:W-:Y:S01]  /*3dcc0*/  LDGSTS.E [R3+0x2180], [R6.64], P2 ;  /* 0x0218000006037fae */ /* 0x0003e20009121844 */
[----:B--2---:R-:W-:-:S03]  /*3dcd0*/  IADD3 R8, P4, R8, R22, RZ ;  /* 0x0000001608087210 */ /* 0x004fc60007f9e0ff */
[----:B------:R-:W2:Y:S01]  /*3dce0*/  LDL.LU R16, [R1+0x1db8] ;  /* 0x001db80001107983 */ /* 0x000ea20000300800 */
[----:B-1----:R-:W-:-:S03]  /*3dcf0*/  IMAD.MOV.U32 R6, RZ, RZ, R11 ;  /* 0x000000ffff067224 */ /* 0x002fc600078e000b */
[----:B------:R-:W2:Y:S01]  /*3dd00*/  LDL.LU R11, [R1+0x1dbc] ;  /* 0x001dbc00010b7983 */ /* 0x000ea20000300800 */
[----:B------:R-:W-:-:S03]  /*3dd10*/  IMAD.MOV.U32 R7, RZ, RZ, R13 ;  /* 0x000000ffff077224 */ /* 0x000fc600078e000d */
[----:B------:R-:W-:Y:S04]  /*3dd20*/  STL [R1+0x1cd4], R9 ;  /* 0x001cd40901007387 */ /* 0x000fe80000100800 */
[----:B------:R1:W-:Y:S01]  /*3dd30*/  LDGSTS.E [R3+0x2200], [R6.64], P2 ;  /* 0x0220000006037fae */ /* 0x0003e20009121844 */
[----:B----4-:R-:W-:-:S05]  /*3dd40*/  IADD3.X R10, R10, R0, RZ, P3, !PT ;  /* 0x000000000a0a7210 */ /* 0x010fca0001ffe4ff */
[----:B------:R4:W-:Y:S01]  /*3dd50*/  STL [R1+0x1cd0], R10 ;  /* 0x001cd00a01007387 */ /* 0x0009e20000100800 */
[----:B------:R-:W-:-:S03]  /*3dd60*/  IMAD.X R5, R5, 0x1, R0, P4 ;  /* 0x0000000105057824 */ /* 0x000fc600020e0600 */
[----:B------:R-:W-:Y:S01]  /*3dd70*/  STL [R1+0x1cdc], R8 ;  /* 0x001cdc0801007387 */ /* 0x000fe20000100800 */
[----:B-1----:R-:W-:-:S03]  /*3dd80*/  IMAD.MOV.U32 R7, RZ, RZ, R10 ;  /* 0x000000ffff077224 */ /* 0x002fc600078e000a */
[----:B------:R1:W-:Y:S04]  /*3dd90*/  STL [R1+0x1cd8], R5 ;  /* 0x001cd80501007387 */ /* 0x0003e80000100800 */
[----:B------:R-:W2:Y:S04]  /*3dda0*/  LDL.LU R15, [R1+0x1dc0] ;  /* 0x001dc000010f7983 */ /* 0x000ea80000300800 */
[----:B------:R-:W2:Y:S04]  /*3ddb0*/  LDL.LU R14, [R1+0x1dc4] ;  /* 0x001dc400010e7983 */ /* 0x000ea80000300800 */
[----:B------:R-:W2:Y:S04]  /*3ddc0*/  LDL.LU R13, [R1+0x1dc8] ;  /* 0x001dc800010d7983 */ /* 0x000ea80000300800 */
[----:B----4-:R-:W4:Y:S01]  /*3ddd0*/  LDL.LU R10, [R1+0x1dcc] ;  /* 0x001dcc00010a7983 */ /* 0x010f220000300800 */
[----:B------:R-:W-:Y:S01]  /*3dde0*/  IMAD.MOV.U32 R6, RZ, RZ, R9 ;  /* 0x000000ffff067224 */ /* 0x000fe200078e0009 */
[----:B------:R-:W-:-:S02]  /*3ddf0*/  ISETP.GT.AND P3, PT, R4, 0xc, PT ;  /* 0x0000000c0400780c */ /* 0x000fc40003f64270 */
[----:B------:R-:W4:Y:S04]  /*3de00*/  LDL.LU R9, [R1+0x1dd4] ;  /* 0x001dd40001097983 */ /* 0x000f280000300800 */
[----:B------:R1:W-:Y:S02]  /*3de10*/  LDGSTS.E [R3+0x2280], [R6.64], P2 ;  /* 0x0228000006037fae */ /* 0x0003e40009121844 */
[----:B-1----:R-:W-:Y:S01]  /*3de20*/  IMAD.MOV.U32 R7, RZ, RZ, R5 ;  /* 0x000000ffff077224 */ /* 0x002fe200078e0005 */
[----:B------:R-:W-:Y:S02]  /*3de30*/  SEL R5, RZ, 0x4, !P3 ;  /* 0x00000004ff057807 */ /* 0x000fe40005800000 */
[----:B------:R-:W-:Y:S02]  /*3de40*/  MOV R6, R8 ;  /* 0x0000000800067202 */ /* 0x000fe40000000f00 */
[----:B------:R-:W-:Y:S01]  /*3de50*/  SEL R5, R5, RZ, !P0 ;  /* 0x000000ff05057207 */ /* 0x000fe20004000000 */
[----:B------:R-:W4:Y:S04]  /*3de60*/  LDL.LU R8, [R1+0x1ddc] ;  /* 0x001ddc0001087983 */ /* 0x000f280000300800 */
[----:B------:R1:W-:Y:S01]  /*3de70*/  LDGSTS.E [R3+0x2300], [R6.64], P2 ;  /* 0x0230000006037fae */ /* 0x0003e20009121844 */
[----:B------:R-:W-:-:S05]  /*3de80*/  IADD3 R12, P4, R12, R22, RZ ;  /* 0x000000160c0c7210 */ /* 0x000fca0007f9e0ff */
[----:B------:R-:W-:Y:S01]  /*3de90*/  IMAD.X R21, R21, 0x1, R0, P4 ;  /* 0x0000000115157824 */ /* 0x000fe200020e0600 */
[----:B-1----:R-:W-:Y:S02]  /*3dea0*/  MOV R6, R12 ;  /* 0x0000000c00067202 */ /* 0x002fe40000000f00 */
[----:B------:R-:W-:Y:S01]  /*3deb0*/  IADD3 R19, P5, R19, R22, RZ ;  /* 0x0000001613137210 */ /* 0x000fe20007fbe0ff */
[----:B------:R-:W-:Y:S01]  /*3dec0*/  IMAD.MOV.U32 R7, RZ, RZ, R21 ;  /* 0x000000ffff077224 */ /* 0x000fe200078e0015 */
[----:B------:R-:W-:-:S03]  /*3ded0*/  ISETP.NE.U32.AND P3, PT, R5, RZ, PT ;  /* 0x000000ff0500720c */ /* 0x000fc60003f65070 */
[----:B------:R-:W-:Y:S01]  /*3dee0*/  IMAD.X R20, R20, 0x1, R0, P5 ;  /* 0x0000000114147824 */ /* 0x000fe200028e0600 */
[----:B------:R1:W-:Y:S04]  /*3def0*/  LDGSTS.E [R3+0x2380], [R6.64], P2 ;  /* 0x0238000006037fae */ /* 0x0003e80009121844 */
[----:B------:R1:W-:Y:S04]  /*3df00*/  STL [R1+0x1ce4], R12 ;  /* 0x001ce40c01007387 */ /* 0x0003e80000100800 */
[----:B------:R2:W-:Y:S01]  /*3df10*/  STL [R1+0x1ce0], R21 ;  /* 0x001ce01501007387 */ /* 0x0005e20000100800 */
[----:B-1----:R-:W-:-:S02]  /*3df20*/  IMAD.MOV.U32 R6, RZ, RZ, R19 ;  /* 0x000000ffff067224 */ /* 0x002fc400078e0013 */
[----:B------:R-:W-:Y:S01]  /*3df30*/  IMAD.MOV.U32 R7, RZ, RZ, R20 ;  /* 0x000000ffff077224 */ /* 0x000fe200078e0014 */
[----:B------:R-:W-:Y:S04]  /*3df40*/  STL [R1+0x1dac], R19 ;  /* 0x001dac1301007387 */ /* 0x000fe80000100800 */
[----:B------:R-:W4:Y:S04]  /*3df50*/  LDL.LU R12, [R1+0x1dd0] ;  /* 0x001dd000010c7983 */ /* 0x000f280000300800 */
[----:B------:R-:W-:Y:S04]  /*3df60*/  STL [R1+0x1da8], R20 ;  /* 0x001da81401007387 */ /* 0x000fe80000100800 */
[----:B------:R-:W4:Y:S04]  /*3df70*/  LDL.LU R5, [R1+0x1dd8] ;  /* 0x001dd80001057983 */ /* 0x000f280000300800 */
[----:B------:R1:W-:Y:S01]  /*3df80*/  LDGSTS.E [R3+0x3000], [R6.64], P3 ;  /* 0x0300000006037fae */ /* 0x0003e20009921844 */
[----:B---3--:R-:W-:-:S04]  /*3df90*/  IADD3 R17, P2, R17, R22, RZ ;  /* 0x0000001611117210 */ /* 0x008fc80007f5e0ff */
[----:B------:R-:W-:Y:S01]  /*3dfa0*/  IADD3.X R18, R18, R0, RZ, P2, !PT ;  /* 0x0000000012127210 */ /* 0x000fe200017fe4ff */
[----:B-1----:R-:W-:Y:S01]  /*3dfb0*/  IMAD.MOV.U32 R6, RZ, RZ, R17 ;  /* 0x000000ffff067224 */ /* 0x002fe200078e0011 */
[----:B------:R-:W-:Y:S03]  /*3dfc0*/  STL [R1+0x1db4], R17 ;  /* 0x001db41101007387 */ /* 0x000fe60000100800 */
[----:B------:R-:W-:Y:S01]  /*3dfd0*/  IMAD.MOV.U32 R7, RZ, RZ, R18 ;  /* 0x000000ffff077224 */ /* 0x000fe200078e0012 */
[----:B------:R-:W-:Y:S04]  /*3dfe0*/  STL [R1+0x1db0], R18 ;  /* 0x001db01201007387 */ /* 0x000fe80000100800 */
[----:B------:R1:W-:Y:S01]  /*3dff0*/  LDGSTS.E [R3+0x3080], [R6.64], P3 ;  /* 0x0308000006037fae */ /* 0x0003e20009921844 */
[----:B--2---:R-:W-:-:S05]  /*3e000*/  IADD3 R11, P4, R11, R22, RZ ;  /* 0x000000160b0b7210 */ /* 0x004fca0007f9e0ff */
[----:B------:R-:W-:Y:S01]  /*3e010*/  IMAD.X R16, R16, 0x1, R0, P4 ;  /* 0x0000000110107824 */ /* 0x000fe200020e0600 */
[----:B------:R2:W-:Y:S01]  /*3e020*/  STL [R1+0x1dbc], R11 ;  /* 0x001dbc0b01007387 */ /* 0x0005e20000100800 */
[----:B-1----:R-:W-:-:S03]  /*3e030*/  MOV R6, R11 ;  /* 0x0000000b00067202 */ /* 0x002fc60000000f00 */
[----:B------:R1:W-:Y:S04]  /*3e040*/  STL [R1+0x1db8], R16 ;  /* 0x001db81001007387 */ /* 0x0003e80000100800 */
[----:B------:R-:W3:Y:S04]  /*3e050*/  LDL.LU R21, [R1+0x1de0] ;  /* 0x001de00001157983 */ /* 0x000ee80000300800 */
[----:B--2---:R-:W2:Y:S01]  /*3e060*/  LDL.LU R11, [R1+0x1de4] ;  /* 0x001de400010b7983 */ /* 0x004ea20000300800 */
[----:B------:R-:W-:-:S03]  /*3e070*/  IMAD.MOV.U32 R7, RZ, RZ, R16 ;  /* 0x000000ffff077224 */ /* 0x000fc600078e0010 */
[----:B------:R-:W3:Y:S04]  /*3e080*/  LDL.LU R20, [R1+0x1ea8] ;  /* 0x001ea80001147983 */ /* 0x000ee80000300800 */
[----:B------:R-:W3:Y:S04]  /*3e090*/  LDL.LU R19, [R1+0x1eac] ;  /* 0x001eac0001137983 */ /* 0x000ee80000300800 */
[----:B------:R1:W-:Y:S01]  /*3e0a0*/  LDGSTS.E [R3+0x3100], [R6.64], P3 ;  /* 0x0310000006037fae */ /* 0x0003e20009921844 */
[----:B------:R-:W-:-:S05]  /*3e0b0*/  IADD3 R14, P2, R14, R22, RZ ;  /* 0x000000160e0e7210 */ /* 0x000fca0007f5e0ff */
[--C-:B------:R-:W-:Y:S01]  /*3e0c0*/  IMAD.X R15, R15, 0x1, R0.reuse, P2 ;  /* 0x000000010f0f7824 */ /* 0x100fe200010e0600 */
[----:B----4-:R-:W-:Y:S01]  /*3e0d0*/  IADD3 R10, P4, R10, R22, RZ ;  /* 0x000000160a0a7210 */ /* 0x010fe20007f9e0ff */
        /* <DEDUP_REMOVED lines=8> */
[----:B------:R-:W3:Y:S04]  /*3e160*/  LDL.LU R17, [R1+0x1eb4] ;  /* 0x001eb40001117983 */ /* 0x000ee80000300800 */
[----:B------:R1:W-:Y:S04]  /*3e170*/  LDGSTS.E [R3+0x3180], [R6.64], P3 ;  /* 0x0318000006037fae */ /* 0x0003e80009921844 */
[----:B------:R-:W3:Y:S01]  /*3e180*/  LDL.LU R16, [R1+0x1eb8] ;  /* 0x001eb80001107983 */ /* 0x000ee20000300800 */
[----:B-1----:R-:W-:-:S03]  /*3e190*/  IMAD.MOV.U32 R6, RZ, RZ, R10 ;  /* 0x000000ffff067224 */ /* 0x002fc600078e000a */
[----:B------:R-:W3:Y:S01]  /*3e1a0*/  LDL.LU R10, [R1+0x1ebc] ;  /* 0x001ebc00010a7983 */ /* 0x000ee20000300800 */
[-C--:B------:R-:W-:Y:S02]  /*3e1b0*/  IADD3 R9, P2, R9, R22.reuse, RZ ;  /* 0x0000001609097210 */ /* 0x080fe40007f5e0ff */
[----:B------:R-:W-:Y:S01]  /*3e1c0*/  IADD3 R8, P4, R8, R22, RZ ;  /* 0x0000001608087210 */ /* 0x000fe20007f9e0ff */
[----:B------:R-:W-:Y:S02]  /*3e1d0*/  IMAD.MOV.U32 R7, RZ, RZ, R13 ;  /* 0x000000ffff077224 */ /* 0x000fe400078e000d */
[----:B------:R-:W-:Y:S04]  /*3e1e0*/  STL [R1+0x1dd4], R9 ;  /* 0x001dd40901007387 */ /* 0x000fe80000100800 */
[----:B------:R1:W-:Y:S02]  /*3e1f0*/  LDGSTS.E [R3+0x3200], [R6.64], P3 ;  /* 0x0320000006037fae */ /* 0x0003e40009921844 */
[----:B-1----:R-:W-:Y:S01]  /*3e200*/  IMAD.MOV.U32 R6, RZ, RZ, R9 ;  /* 0x000000ffff067224 */ /* 0x002fe200078e0009 */
[----:B------:R-:W-:-:S05]  /*3e210*/  IADD3.X R12, R12, R0, RZ, P2, !PT ;  /* 0x000000000c0c7210 */ /* 0x000fca00017fe4ff */
[----:B------:R1:W-:Y:S01]  /*3e220*/  STL [R1+0x1dd0], R12 ;  /* 0x001dd00c01007387 */ /* 0x0003e20000100800 */
[----:B------:R-:W-:-:S03]  /*3e230*/  IMAD.X R5, R5, 0x1, R0, P4 ;  /* 0x0000000105057824 */ /* 0x000fc600020e0600 */
[----:B------:R-:W-:Y:S01]  /*3e240*/  STL [R1+0x1ddc], R8 ;  /* 0x001ddc0801007387 */ /* 0x000fe20000100800 */
[----:B------:R-:W-:Y:S01]  /*3e250*/  IMAD.MOV.U32 R7, RZ, RZ, R12 ;  /* 0x000000ffff077224 */ /* 0x000fe200078e000c */
[----:B------:R-:W-:Y:S02]  /*3e260*/  ISETP.GT.AND P2, PT, R4, 0x10, PT ;  /* 0x000000100400780c */ /* 0x000fe40003f44270 */
[----:B------:R1:W-:Y:S04]  /*3e270*/  STL [R1+0x1dd8], R5 ;  /* 0x001dd80501007387 */ /* 0x0003e80000100800 */
[----:B------:R-:W3:Y:S04]  /*3e280*/  LDL.LU R15, [R1+0x1ec0] ;  /* 0x001ec000010f7983 */ /* 0x000ee80000300800 */
[----:B------:R-:W3:Y:S04]  /*3e290*/  LDL.LU R14, [R1+0x1ec4] ;  /* 0x001ec400010e7983 */ /* 0x000ee80000300800 */
[----:B----4-:R-:W4:Y:S04]  /*3e2a0*/  LDL.LU R13, [R1+0x1ec8] ;  /* 0x001ec800010d7983 */ /* 0x010f280000300800 */
[----:B------:R1:W-:Y:S04]  /*3e2b0*/  LDGSTS.E [R3+0x3280], [R6.64], P3 ;  /* 0x0328000006037fae */ /* 0x0003e80009921844 */
[----:B-1----:R-:W4:Y:S04]  /*3e2c0*/  LDL.LU R12, [R1+0x1ecc] ;  /* 0x001ecc00010c7983 */ /* 0x002f280000300800 */
[----:B------:R-:W4:Y:S01]  /*3e2d0*/  LDL.LU R9, [R1+0x1ed4] ;  /* 0x001ed40001097983 */ /* 0x000f220000300800 */
[----:B------:R-:W-:Y:S01]  /*3e2e0*/  IMAD.MOV.U32 R7, RZ, RZ, R5 ;  /* 0x000000ffff077224 */ /* 0x000fe200078e0005 */
[----:B------:R-:W-:-:S02]  /*3e2f0*/  SEL R5, RZ, 0x4, !P2 ;  /* 0x00000004ff057807 */ /* 0x000fc40005000000 */
[----:B------:R-:W-:Y:S02]  /*3e300*/  MOV R6, R8 ;  /* 0x0000000800067202 */ /* 0x000fe40000000f00 */
[----:B------:R-:W-:Y:S01]  /*3e310*/  SEL R5, R5, RZ, !P0 ;  /* 0x000000ff05057207 */ /* 0x000fe20004000000 */
[----:B------:R-:W4:Y:S04]  /*3e320*/  LDL.LU R8, [R1+0x1edc] ;  /* 0x001edc0001087983 */ /* 0x000f280000300800 */
[----:B------:R1:W-:Y:S01]  /*3e330*/  LDGSTS.E [R3+0x3300], [R6.64], P3 ;  /* 0x0330000006037fae */ /* 0x0003e20009921844 */
[----:B------:R-:W-:Y:S02]  /*3e340*/  ISETP.NE.U32.AND P2, PT, R5, RZ, PT ;  /* 0x000000ff0500720c */ /* 0x000fe40003f45070 */
[----:B--2---:R-:W-:-:S05]  /*3e350*/  IADD3 R11, P4, R11, R22, RZ ;  /* 0x000000160b0b7210 */ /* 0x004fca0007f9e0ff */
[--C-:B---3--:R-:W-:Y:S01]  /*3e360*/  IMAD.X R21, R21, 0x1, R0.reuse, P4 ;  /* 0x0000000115157824 */ /* 0x108fe200020e0600 */
[----:B------:R-:W-:Y:S01]  /*3e370*/  IADD3 R19, P5, R19, R22, RZ ;  /* 0x0000001613137210 */ /* 0x000fe20007fbe0ff */
[----:B------:R2:W-:Y:S01]  /*3e380*/  STL [R1+0x1de4], R11 ;  /* 0x001de40b01007387 */ /* 0x0005e20000100800 */
[----:B-1----:R-:W-:Y:S01]  /*3e390*/  MOV R6, R11 ;  /* 0x0000000b00067202 */ /* 0x002fe20000000f00 */
[----:B------:R-:W-:Y:S02]  /*3e3a0*/  IMAD.MOV.U32 R7, RZ, RZ, R21 ;  /* 0x000000ffff077224 */ /* 0x000fe400078e0015 */
[----:B------:R1:W-:Y:S01]  /*3e3b0*/  STL [R1+0x1de0], R21 ;  /* 0x001de01501007387 */ /* 0x0003e20000100800 */
[----:B------:R-:W-:-:S03]  /*3e3c0*/  IMAD.X R20, R20, 0x1, R0, P5 ;  /* 0x0000000114147824 */ /* 0x000fc600028e0600 */
[----:B------:R-:W-:Y:S04]  /*3e3d0*/  STL [R1+0x1eac], R19 ;  /* 0x001eac1301007387 */ /* 0x000fe80000100800 */
[----:B--2---:R-:W2:Y:S04]  /*3e3e0*/  LDL.LU R11, [R1+0x1ed0] ;  /* 0x001ed000010b7983 */ /* 0x004ea80000300800 */
[----:B------:R3:W-:Y:S04]  /*3e3f0*/  LDGSTS.E [R3+0x3380], [R6.64], P3 ;  /* 0x0338000006037fae */ /* 0x0007e80009921844 */
[----:B------:R-:W-:Y:S04]  /*3e400*/  STL [R1+0x1ea8], R20 ;  /* 0x001ea81401007387 */ /* 0x000fe80000100800 */
[----:B------:R-:W2:Y:S01]  /*3e410*/  LDL.LU R5, [R1+0x1ed8] ;  /* 0x001ed80001057983 */ /* 0x000ea20000300800 */
[----:B---3--:R-:W-:-:S02]  /*3e420*/  IMAD.MOV.U32 R6, RZ, RZ, R19 ;  /* 0x000000ffff067224 */ /* 0x008fc400078e0013 */
[----:B------:R-:W-:-:S05]  /*3e430*/  IMAD.MOV.U32 R7, RZ, RZ, R20 ;  /* 0x000000ffff077224 */ /* 0x000fca00078e0014 */
[----:B------:R3:W-:Y:S01]  /*3e440*/  LDGSTS.E [R3+0x4000], [R6.64], P2 ;  /* 0x0400000006037fae */ /* 0x0007e20009121844 */
[----:B------:R-:W-:-:S04]  /*3e450*/  IADD3 R17, P3, R17, R22, RZ ;  /* 0x0000001611117210 */ /* 0x000fc80007f7e0ff */
[----:B------:R-:W-:Y:S01]  /*3e460*/  IADD3.X R18, R18, R0, RZ, P3, !PT ;  /* 0x0000000012127210 */ /* 0x000fe20001ffe4ff */
[----:B---3--:R-:W-:Y:S01]  /*3e470*/  IMAD.MOV.U32 R6, RZ, RZ, R17 ;  /* 0x000000ffff067224 */ /* 0x008fe200078e0011 */
[----:B------:R-:W-:Y:S03]  /*3e480*/  STL [R1+0x1eb4], R17 ;  /* 0x001eb41101007387 */ /* 0x000fe60000100800 */
[----:B------:R-:W-:Y:S01]  /*3e490*/  IMAD.MOV.U32 R7, RZ, RZ, R18 ;  /* 0x000000ffff077224 */ /* 0x000fe200078e0012 */
[----:B------:R-:W-:Y:S01]  /*3e4a0*/  IADD3 R10, P4, R10, R22, RZ ;  /* 0x000000160a0a7210 */ /* 0x000fe20007f9e0ff */
[----:B------:R-:W-:Y:S04]  /*3e4b0*/  STL [R1+0x1eb0], R18 ;  /* 0x001eb01201007387 */ /* 0x000fe80000100800 */
[----:B------:R-:W-:Y:S01]  /*3e4c0*/  IMAD.X R16, R16, 0x1, R0, P4 ;  /* 0x0000000110107824 */ /* 0x000fe200020e0600 */
[----:B------:R3:W-:Y:S04]  /*3e4d0*/  STL [R1+0x1ebc], R10 ;  /* 0x001ebc0a01007387 */ /* 0x0007e80000100800 */
[----:B------:R3:W-:Y:S04]  /*3e4e0*/  LDGSTS.E [R3+0x4080], [R6.64], P2 ;  /* 0x0408000006037fae */ /* 0x0007e80009121844 */
[----:B------:R3:W-:Y:S04]  /*3e4f0*/  STL [R1+0x1eb8], R16 ;  /* 0x001eb81001007387 */ /* 0x0007e80000100800 */
[----:B-1----:R-:W2:Y:S01]  /*3e500*/  LDL.LU R21, [R1+0x1ee0] ;  /* 0x001ee00001157983 */ /* 0x002ea20000300800 */
[----:B---3--:R-:W-:-:S03]  /*3e510*/  MOV R6, R10 ;  /* 0x0000000a00067202 */ /* 0x008fc60000000f00 */
[----:B------:R-:W3:Y:S04]  /*3e520*/  LDL.LU R10, [R1+0x1ee4] ;  /* 0x001ee400010a7983 */ /* 0x000ee80000300800 */
[----:B------:R-:W3:Y:S04]  /*3e530*/  LDL.LU R20, [R1+0x1fa8] ;  /* 0x001fa80001147983 */ /* 0x000ee80000300800 */
[----:B------:R-:W3:Y:S01]  /*3e540*/  LDL.LU R19, [R1+0x1fac] ;  /* 0x001fac0001137983 */ /* 0x000ee20000300800 */
[----:B------:R-:W-:-:S05]  /*3e550*/  IMAD.MOV.U32 R7, RZ, RZ, R16 ;  /* 0x000000ffff077224 */ /* 0x000fca00078e0010 */
[----:B------:R1:W-:Y:S01]  /*3e560*/  LDGSTS.E [R3+0x4100], [R6.64], P2 ;  /* 0x0410000006037fae */ /* 0x0003e20009121844 */
[----:B------:R-:W-:-:S05]  /*3e570*/  IADD3 R14, P3, R14, R22, RZ ;  /* 0x000000160e0e7210 */ /* 0x000fca0007f7e0ff */
[--C-:B------:R-:W-:Y:S01]  /*3e580*/  IMAD.X R15, R15, 0x1, R0.reuse, P3 ;  /* 0x000000010f0f7824 */ /* 0x100fe200018e0600 */
[-C--:B----4-:R-:W-:Y:S01]  /*3e590*/  IADD3 R12, P4, R12, R22.reuse, RZ ;  /* 0x000000160c0c7210 */ /* 0x090fe20007f9e0ff */
[----:B------:R-:W-:Y:S04]  /*3e5a0*/  STL [R1+0x1ec4], R14 ;  /* 0x001ec40e01007387 */ /* 0x000fe80000100800 */
[----:B------:R-:W-:Y:S01]  /*3e5b0*/  IMAD.X R13, R13, 0x1, R0, P4 ;  /* 0x000000010d0d7824 */ /* 0x000fe200020e0600 */
[----:B------:R-:W-:Y:S01]  /*3e5c0*/  IADD3 R9, P3, R9, R22, RZ ;  /* 0x0000001609097210 */ /* 0x000fe20007f7e0ff */
[----:B------:R4:W-:Y:S01]  /*3e5d0*/  STL [R1+0x1ec0], R15 ;  /* 0x001ec00f01007387 */ /* 0x0009e20000100800 */
[----:B-1----:R-:W-:Y:S01]  /*3e5e0*/  MOV R6, R14 ;  /* 0x0000000e00067202 */ /* 0x002fe20000000f00 */
[----:B------:R-:W-:-:S02]  /*3e5f0*/  IMAD.MOV.U32 R7, RZ, RZ, R15 ;  /* 0x000000ffff077224 */ /* 0x000fc400078e000f */
[----:B------:R-:W-:Y:S01]  /*3e600*/  STL [R1+0x1ecc], R12 ;  /* 0x001ecc0c01007387 */ /* 0x000fe20000100800 */
[----:B------:R-:W-:-:S03]  /*3e610*/  IADD3 R8, P4, R8, R22, RZ ;  /* 0x0000001608087210 */ /* 0x000fc60007f9e0ff */
[----:B------:R1:W-:Y:S04]  /*3e620*/  STL [R1+0x1ec8], R13 ;  /* 0x001ec80d01007387 */ /* 0x0003e80000100800 */
[----:B------:R-:W3:Y:S04]  /*3e630*/  LDL.LU R18, [R1+0x1fb0] ;  /* 0x001fb00001127983 */ /* 0x000ee80000300800 */
[----:B------:R-:W3:Y:S04]  /*3e640*/  LDL.LU R17, [R1+0x1fb4] ;  /* 0x001fb40001117983 */ /* 0x000ee80000300800 */
[----:B------:R-:W3:Y:S04]  /*3e650*/  LDL.LU R16, [R1+0x1fb8] ;  /* 0x001fb80001107983 */ /* 0x000ee80000300800 */
[----:B------:R1:W-:Y:S04]  /*3e660*/  LDGSTS.E [R3+0x4180], [R6.64], P2 ;  /* 0x0418000006037fae */ /* 0x0003e80009121844 */
[----:B----4-:R-:W4:Y:S04]  /*3e670*/  LDL.LU R15, [R1+0x1fbc] ;  /* 0x001fbc00010f7983 */ /* 0x010f280000300800 */
[----:B------:R-:W-:Y:S01]  /*3e680*/  STL [R1+0x1ed4], R9 ;  /* 0x001ed40901007387 */ /* 0x000fe20000100800 */
[----:B-1----:R-:W-:-:S02]  /*3e690*/  IMAD.MOV.U32 R6, RZ, RZ, R12 ;  /* 0x000000ffff067224 */ /* 0x002fc400078e000c */
[----:B------:R-:W-:-:S05]  /*3e6a0*/  IMAD.MOV.U32 R7, RZ, RZ, R13 ;  /* 0x000000ffff077224 */ /* 0x000fca00078e000d */
[----:B------:R1:W-:Y:S02]  /*3e6b0*/  LDGSTS.E [R3+0x4200], [R6.64], P2 ;  /* 0x0420000006037fae */ /* 0x0003e40009121844 */
[----:B-1----:R-:W-:Y:S01]  /*3e6c0*/  IMAD.MOV.U32 R6, RZ, RZ, R9 ;  /* 0x000000ffff067224 */ /* 0x002fe200078e0009 */
[----:B--2---:R-:W-:-:S05]  /*3e6d0*/  IADD3.X R11, R11, R0, RZ, P3, !PT ;  /* 0x000000000b0b7210 */ /* 0x004fca0001ffe4ff */
[----:B------:R1:W-:Y:S04]  /*3e6e0*/  STL [R1+0x1ed0], R11 ;  /* 0x001ed00b01007387 */ /* 0x0003e80000100800 */
[----:B------:R-:W-:Y:S01]  /*3e6f0*/  STL [R1+0x1edc], R8 ;  /* 0x001edc0801007387 */ /* 0x000fe20000100800 */
[----:B------:R-:W-:-:S03]  /*3e700*/  IMAD.X R5, R5, 0x1, R0, P4 ;  /* 0x0000000105057824 */ /* 0x000fc600020e0600 */
[----:B------:R-:W2:Y:S01]  /*3e710*/  LDL.LU R13, [R1+0x1fc4] ;  /* 0x001fc400010d7983 */ /* 0x000ea20000300800 */
[----:B------:R-:W-:-:S03]  /*3e720*/  IMAD.MOV.U32 R7, RZ, RZ, R11 ;  /* 0x000000ffff077224 */ /* 0x000fc600078e000b */
[----:B------:R1:W-:Y:S04]  /*3e730*/  STL [R1+0x1ed8], R5 ;  /* 0x001ed80501007387 */ /* 0x0003e80000100800 */
[----:B-1----:R-:W2:Y:S04]  /*3e740*/  LDL.LU R11, [R1+0x1fcc] ;  /* 0x001fcc00010b7983 */ /* 0x002ea80000300800 */
[----:B------:R-:W2:Y:S01]  /*3e750*/  LDL.LU R14, [R1+0x1fc0] ;  /* 0x001fc000010e7983 */ /* 0x000ea20000300800 */
[----:B------:R-:W-:-:S03]  /*3e760*/  ISETP.GT.AND P3, PT, R4, 0x14, PT ;  /* 0x000000140400780c */ /* 0x000fc60003f64270 */
[----:B------:R-:W2:Y:S04]  /*3e770*/  LDL.LU R12, [R1+0x1fc8] ;  /* 0x001fc800010c7983 */ /* 0x000ea80000300800 */
[----:B------:R1:W-:Y:S04]  /*3e780*/  LDGSTS.E [R3+0x4280], [R6.64], P2 ;  /* 0x0428000006037fae */ /* 0x0003e80009121844 */
[----:B------:R-:W2:Y:S01]  /*3e790*/  LDL.LU R9, [R1+0x1fd4] ;  /* 0x001fd40001097983 */ /* 0x000ea20000300800 */
[----:B-1----:R-:W-:Y:S01]  /*3e7a0*/  IMAD.MOV.U32 R7, RZ, RZ, R5 ;  /* 0x000000ffff077224 */ /* 0x002fe200078e0005 */
[----:B------:R-:W-:-:S02]  /*3e7b0*/  SEL R5, RZ, 0x4, !P3 ;  /* 0x00000004ff057807 */ /* 0x000fc40005800000 */
[----:B------:R-:W-:Y:S02]  /*3e7c0*/  MOV R6, R8 ;  /* 0x0000000800067202 */ /* 0x000fe40000000f00 */
[----:B------:R-:W2:Y:S01]  /*3e7d0*/  LDL.LU R8, [R1+0x1fdc] ;  /* 0x001fdc0001087983 */ /* 0x000ea20000300800 */
[----:B------:R-:W-:-:S03]  /*3e7e0*/  SEL R5, R5, RZ, !P0 ;  /* 0x000000ff05057207 */ /* 0x000fc60004000000 */
[----:B------:R1:W-:Y:S01]  /*3e7f0*/  LDGSTS.E [R3+0x4300], [R6.64], P2 ;  /* 0x0430000006037fae */ /* 0x0003e20009121844 */
[----:B------:R-:W-:Y:S02]  /*3e800*/  ISETP.NE.U32.AND P3, PT, R5, RZ, PT ;  /* 0x000000ff0500720c */ /* 0x000fe40003f65070 */
[----:B---3--:R-:W-:-:S05]  /*3e810*/  IADD3 R10, P4, R10, R22, RZ ;  /* 0x000000160a0a7210 */ /* 0x008fca0007f9e0ff */
[----:B------:R-:W-:Y:S01]  /*3e820*/  IMAD.X R21, R21, 0x1, R0, P4 ;  /* 0x0000000115157824 */ /* 0x000fe200020e0600 */
[----:B------:R-:W-:Y:S01]  /*3e830*/  IADD3 R19, P5, R19, R22, RZ ;  /* 0x0000001613137210 */ /* 0x000fe20007fbe0ff */
[----:B------:R3:W-:Y:S01]  /*3e840*/  STL [R1+0x1ee4], R10 ;  /* 0x001ee40a01007387 */ /* 0x0007e20000100800 */
[----:B-1----:R-:W-:-:S03]  /*3e850*/  MOV R6, R10 ;  /* 0x0000000a00067202 */ /* 0x002fc60000000f00 */
[----:B------:R-:W-:Y:S01]  /*3e860*/  IMAD.X R20, R20, 0x1, R0, P5 ;  /* 0x0000000114147824 */ /* 0x000fe200028e0600 */
[----:B------:R-:W-:Y:S04]  /*3e870*/  STL [R1+0x1ee0], R21 ;  /* 0x001ee01501007387 */ /* 0x000fe80000100800 */
[----:B------:R-:W-:Y:S04]  /*3e880*/  STL [R1+0x1fac], R19 ;  /* 0x001fac1301007387 */ /* 0x000fe80000100800 */
[----:B---3--:R-:W2:Y:S04]  /*3e890*/  LDL.LU R10, [R1+0x1fd0] ;  /* 0x001fd000010a7983 */ /* 0x008ea80000300800 */
[----:B------:R1:W-:Y:S04]  /*3e8a0*/  STL [R1+0x1fa8], R20 ;  /* 0x001fa81401007387 */ /* 0x0003e80000100800 */
[----:B------:R-:W2:Y:S01]  /*3e8b0*/  LDL.LU R5, [R1+0x1fd8] ;  /* 0x001fd80001057983 */ /* 0x000ea20000300800 */
[----:B------:R-:W-:-:S05]  /*3e8c0*/  IMAD.MOV.U32 R7, RZ, RZ, R21 ;  /* 0x000000ffff077224 */ /* 0x000fca00078e0015 */
[----:B------:R1:W-:Y:S02]  /*3e8d0*/  LDGSTS.E [R3+0x4380], [R6.64], P2 ;  /* 0x0438000006037fae */ /* 0x0003e40009121844 */
[----:B-1----:R-:W-:Y:S01]  /*3e8e0*/  IMAD.MOV.U32 R7, RZ, RZ, R20 ;  /* 0x000000ffff077224 */ /* 0x002fe200078e0014 */
[----:B------:R-:W-:-:S04]  /*3e8f0*/  IADD3 R17, P2, R17, R22, RZ ;  /* 0x0000001611117210 */ /* 0x000fc80007f5e0ff */
[----:B------:R-:W-:Y:S01]  /*3e900*/  IADD3.X R18, R18, R0, RZ, P2, !PT ;  /* 0x0000000012127210 */ /* 0x000fe200017fe4ff */
[----:B------:R-:W-:Y:S01]  /*3e910*/  STL [R1+0x1fb4], R17 ;  /* 0x001fb41101007387 */ /* 0x000fe20000100800 */
[----:B----4-:R-:W-:-:S03]  /*3e920*/  IADD3 R15, P4, R15, R22, RZ ;  /* 0x000000160f0f7210 */ /* 0x010fc60007f9e0ff */
[----:B------:R1:W-:Y:S02]  /*3e930*/  STL [R1+0x1fb0], R18 ;  /* 0x001fb01201007387 */ /* 0x0003e40000100800 */
[----:B------:R-:W-:Y:S02]  /*3e940*/  IMAD.X R16, R16, 0x1, R0, P4 ;  /* 0x0000000110107824 */ /* 0x000fe400020e0600 */
[----:B------:R-:W-:Y:S04]  /*3e950*/  STL [R1+0x1fbc], R15 ;  /* 0x001fbc0f01007387 */ /* 0x000fe80000100800 */
[----:B------:R4:W-:Y:S04]  /*3e960*/  STL [R1+0x1fb8], R16 ;  /* 0x001fb81001007387 */ /* 0x0009e80000100800 */
[----:B------:R-:W2:Y:S04]  /*3e970*/  LDL.LU R23, [R1+0x1fe4] ;  /* 0x001fe40001177983 */ /* 0x000ea80000300800 */
[----:B------:R-:W2:Y:S01]  /*3e980*/  LDL.LU R20, [R1+0x20ac] ;  /* 0x0020ac0001147983 */ /* 0x000ea20000300800 */
[----:B------:R-:W-:-:S05]  /*3e990*/  IMAD.MOV.U32 R6, RZ, RZ, R19 ;  /* 0x000000ffff067224 */ /* 0x000fca00078e0013 */
[----:B------:R1:W-:Y:S02]  /*3e9a0*/  LDGSTS.E [R3+0x5000], [R6.64], P3 ;  /* 0x0500000006037fae */ /* 0x0003e40009921844 */
[----:B-1----:R-:W-:Y:S02]  /*3e9b0*/  IMAD.MOV.U32 R6, RZ, RZ, R17 ;  /* 0x000000ffff067224 */ /* 0x002fe400078e0011 */
[----:B------:R-:W-:-:S05]  /*3e9c0*/  IMAD.MOV.U32 R7, RZ, RZ, R18 ;  /* 0x000000ffff077224 */ /* 0x000fca00078e0012 */
[----:B------:R1:W-:Y:S02]  /*3e9d0*/  LDGSTS.E [R3+0x5080], [R6.64], P3 ;  /* 0x0508000006037fae */ /* 0x0003e40009921844 */
[----:B-1----:R-:W-:Y:S01]  /*3e9e0*/  IMAD.MOV.U32 R7, RZ, RZ, R16 ;  /* 0x000000ffff077224 */ /* 0x002fe200078e0010 */
[----:B------:R-:W-:-:S05]  /*3e9f0*/  MOV R6, R15 ;  /* 0x0000000f00067202 */ /* 0x000fca0000000f00 */
[----:B------:R1:W-:Y:S01]  /*3ea00*/  LDGSTS.E [R3+0x5100], [R6.64], P3 ;  /* 0x0510000006037fae */ /* 0x0003e20009921844 */
[----:B--2---:R-:W-:-:S05]  /*3ea10*/  IADD3 R13, P2, R13, R22, RZ ;  /* 0x000000160d0d7210 */ /* 0x004fca0007f5e0ff */
[----:B------:R-:W-:Y:S01]  /*3ea20*/  STL [R1+0x1fc4], R13 ;  /* 0x001fc40d01007387 */ /* 0x000fe20000100800 */
[----:B------:R-:W-:Y:S01]  /*3ea30*/  IADD3 R11, P4, R11, R22, RZ ;  /* 0x000000160b0b7210 */ /* 0x000fe20007f9e0ff */
[----:B------:R-:W-:-:S05]  /*3ea40*/  IMAD.X R14, R14, 0x1, R0, P2 ;  /* 0x000000010e0e7824 */ /* 0x000fca00010e0600 */
[----:B------:R2:W-:Y:S01]  /*3ea50*/  STL [R1+0x1fc0], R14 ;  /* 0x001fc00e01007387 */ /* 0x0005e20000100800 */
[----:B------:R-:W-:-:S03]  /*3ea60*/  IMAD.X R12, R12, 0x1, R0, P4 ;  /* 0x000000010c0c7824 */ /* 0x000fc600020e0600 */
[----:B------:R-:W-:Y:S04]  /*3ea70*/  STL [R1+0x1fcc], R11 ;  /* 0x001fcc0b01007387 */ /* 0x000fe80000100800 */
[----:B------:R-:W3:Y:S01]  /*3ea80*/  LDL.LU R24, [R1+0x1fe0] ;  /* 0x001fe00001187983 */ /* 0x000ee20000300800 */
[----:B------:R-:W-:-:S03]  /*3ea90*/  IADD3 R9, P2, R9, R22, RZ ;  /* 0x0000001609097210 */ /* 0x000fc60007f5e0ff */
[----:B------:R1:W-:Y:S04]  /*3eaa0*/  STL [R1+0x1fc8], R12 ;  /* 0x001fc80c01007387 */ /* 0x0003e80000100800 */
[----:B------:R-:W3:Y:S04]  /*3eab0*/  LDL.LU R21, [R1+0x20a8] ;  /* 0x0020a80001157983 */ /* 0x000ee80000300800 */
[----:B------:R-:W3:Y:S01]  /*3eac0*/  LDL.LU R19, [R1+0x20b0] ;  /* 0x0020b00001137983 */ /* 0x000ee20000300800 */
[----:B------:R-:W-:-:S03]  /*3ead0*/  IADD3 R8, P4, R8, R22, RZ ;  /* 0x0000001608087210 */ /* 0x000fc60007f9e0ff */
[----:B------:R-:W3:Y:S04]  /*3eae0*/  LDL.LU R18, [R1+0x20b4] ;  /* 0x0020b40001127983 */ /* 0x000ee80000300800 */
[----:B------:R-:W3:Y:S04]  /*3eaf0*/  LDL.LU R17, [R1+0x20b8] ;  /* 0x0020b80001117983 */ /* 0x000ee80000300800 */
[----:B----4-:R-:W4:Y:S01]  /*3eb00*/  LDL.LU R16, [R1+0x20bc] ;  /* 0x0020bc0001107983 */ /* 0x010f220000300800 */
[----:B-1----:R-:W-:-:S03]  /*3eb10*/  MOV R6, R13 ;  /* 0x0000000d00067202 */ /* 0x002fc60000000f00 */
[----:B------:R-:W-:Y:S01]  /*3eb20*/  STL [R1+0x1fd4], R9 ;  /* 0x001fd40901007387 */ /* 0x000fe20000100800 */
[----:B------:R-:W-:-:S05]  /*3eb30*/  IMAD.MOV.U32 R7, RZ, RZ, R14 ;  /* 0x000000ffff077224 */ /* 0x000fca00078e000e */
[----:B------:R1:W-:Y:S01]  /*3eb40*/  LDGSTS.E [R3+0x5180], [R6.64], P3 ;  /* 0x0518000006037fae */ /* 0x0003e20009921844 */
[----:B--2---:R-:W-:-:S05]  /*3eb50*/  IADD3.X R10, R10, R0, RZ, P2, !PT ;  /* 0x000000000a0a7210 */ /* 0x004fca00017fe4ff */
[----:B------:R2:W-:Y:S01]  /*3eb60*/  STL [R1+0x1fd0], R10 ;  /* 0x001fd00a01007387 */ /* 0x0005e20000100800 */
[----:B------:R-:W-:-:S03]  /*3eb70*/  IMAD.X R5, R5, 0x1, R0, P4 ;  /* 0x0000000105057824 */ /* 0x000fc600020e0600 */
[----:B------:R1:W-:Y:S04]  /*3eb80*/  STL [R1+0x1fdc], R8 ;  /* 0x001fdc0801007387 */ /* 0x0003e80000100800 */
[----:B------:R2:W-:Y:S04]  /*3eb90*/  STL [R1+0x1fd8], R5 ;  /* 0x001fd80501007387 */ /* 0x0005e80000100800 */
[----:B------:R-:W4:Y:S04]  /*3eba0*/  LDL.LU R15, [R1+0x20c0] ;  /* 0x0020c000010f7983 */ /* 0x000f280000300800 */
[----:B------:R-:W4:Y:S01]  /*3ebb0*/  LDL.LU R14, [R1+0x20c4] ;  /* 0x0020c400010e7983 */ /* 0x000f220000300800 */
[----:B-1----:R-:W-:-:S02]  /*3ebc0*/  IMAD.MOV.U32 R6, RZ, RZ, R11 ;  /* 0x000000ffff067224 */ /* 0x002fc400078e000b */
[----:B------:R-:W-:Y:S01]  /*3ebd0*/  IMAD.MOV.U32 R7, RZ, RZ, R12 ;  /* 0x000000ffff077224 */ /* 0x000fe200078e000c */
[----:B------:R-:W4:Y:S04]  /*3ebe0*/  LDL.LU R13, [R1+0x20c8] ;  /* 0x0020c800010d7983 */ /* 0x000f280000300800 */
[----:B------:R-:W4:Y:S04]  /*3ebf0*/  LDL.LU R12, [R1+0x20cc] ;  /* 0x0020cc00010c7983 */ /* 0x000f280000300800 */
[----:B------:R1:W-:Y:S04]  /*3ec00*/  LDGSTS.E [R3+0x5200], [R6.64], P3 ;  /* 0x0520000006037fae */ /* 0x0003e80009921844 */
[----:B------:R-:W4:Y:S01]  /*3ec10*/  LDL.LU R11, [R1+0x20d0] ;  /* 0x0020d000010b7983 */ /* 0x000f220000300800 */
[----:B-1----:R-:W-:-:S02]  /*3ec20*/  IMAD.MOV.U32 R6, RZ, RZ, R9 ;  /* 0x000000ffff067224 */ /* 0x002fc400078e0009 */
[----:B------:R-:W-:Y:S02]  /*3ec30*/  IMAD.MOV.U32 R7, RZ, RZ, R10 ;  /* 0x000000ffff077224 */ /* 0x000fe400078e000a */
[----:B--2---:R-:W2:Y:S04]  /*3ec40*/  LDL.LU R10, [R1+0x20d4] ;  /* 0x0020d400010a7983 */ /* 0x004ea80000300800 */
[----:B------:R1:W-:Y:S04]  /*3ec50*/  LDGSTS.E [R3+0x5280], [R6.64], P3 ;  /* 0x0528000006037fae */ /* 0x0003e80009921844 */
[----:B------:R-:W2:Y:S01]  /*3ec60*/  LDL.LU R9, [R1+0x20d8] ;  /* 0x0020d80001097983 */ /* 0x000ea20000300800 */
[----:B-1----:R-:W-:-:S03]  /*3ec70*/  MOV R6, R8 ;  /* 0x0000000800067202 */ /* 0x002fc60000000f00 */
[----:B------:R-:W2:Y:S01]  /*3ec80*/  LDL.LU R8, [R1+0x20dc] ;  /* 0x0020dc0001087983 */ /* 0x000ea20000300800 */
[----:B------:R-:W-:Y:S01]  /*3ec90*/  ISETP.GT.AND P2, PT, R4, 0x18, PT ;  /* 0x000000180400780c */ /* 0x000fe20003f44270 */
[----:B------:R-:W-:Y:S01]  /*3eca0*/  IMAD.MOV.U32 R7, RZ, RZ, R5 ;  /* 0x000000ffff077224 */ /* 0x000fe200078e0005 */
[-C--:B------:R-:W-:Y:S02]  /*3ecb0*/  IADD3 R23, P4, R23, R22.reuse, RZ ;  /* 0x0000001617177210 */ /* 0x080fe40007f9e0ff */
[----:B------:R-:W-:Y:S02]  /*3ecc0*/  SEL R5, RZ, 0x4, !P2 ;  /* 0x00000004ff057807 */ /* 0x000fe40005000000 */
[----:B------:R1:W-:Y:S02]  /*3ecd0*/  LDGSTS.E [R3+0x5300], [R6.64], P3 ;  /* 0x0530000006037fae */ /* 0x0003e40009921844 */
[----:B------:R-:W-:Y:S02]  /*3ece0*/  SEL R5, R5, RZ, !P0 ;  /* 0x000000ff05057207 */ /* 0x000fe40004000000 */
[----:B------:R-:W-:-:S02]  /*3ecf0*/  IADD3 R20, P5, R20, R22, RZ ;  /* 0x0000001614147210 */ /* 0x000fc40007fbe0ff */
[----:B------:R-:W-:Y:S02]  /*3ed00*/  ISETP.NE.U32.AND P2, PT, R5, RZ, PT ;  /* 0x000000ff0500720c */ /* 0x000fe40003f45070 */
[----:B-1----:R-:W-:Y:S01]  /*3ed10*/  MOV R6, R23 ;  /* 0x0000001700067202 */ /* 0x002fe20000000f00 */
[----:B------:R-:W-:Y:S01]  /*3ed20*/  STL [R1+0x1fe4], R23 ;  /* 0x001fe41701007387 */ /* 0x000fe20000100800 */
[----:B---3--:R-:W-:-:S04]  /*3ed30*/  IMAD.X R24, R24, 0x1, R0, P4 ;  /* 0x0000000118187824 */ /* 0x008fc800020e0600 */
[----:B------:R-:W-:Y:S02]  /*3ed40*/  IMAD.MOV.U32 R7, RZ, RZ, R24 ;  /* 0x000000ffff077224 */ /* 0x000fe400078e0018 */
[----:B------:R-:W-:-:S03]  /*3ed50*/  IMAD.X R21, R21, 0x1, R0, P5 ;  /* 0x0000000115157824 */ /* 0x000fc600028e0600 */
[----:B------:R1:W-:Y:S01]  /*3ed60*/  LDGSTS.E [R3+0x5380], [R6.64], P3 ;  /* 0x0538000006037fae */ /* 0x0003e20009921844 */
[----:B------:R-:W-:-:S04]  /*3ed70*/  IADD3 R18, P3, R18, R22, RZ ;  /* 0x0000001612127210 */ /* 0x000fc80007f7e0ff */
[----:B------:R-:W-:Y:S01]  /*3ed80*/  IADD3.X R19, R19, R0, RZ, P3, !PT ;  /* 0x0000000013137210 */ /* 0x000fe20001ffe4ff */
[----:B-1----:R-:W-:Y:S02]  /*3ed90*/  IMAD.MOV.U32 R6, RZ, RZ, R20 ;  /* 0x000000ffff067224 */ /* 0x002fe400078e0014 */
[----:B------:R-:W-:Y:S01]  /*3eda0*/  IMAD.MOV.U32 R7, RZ, RZ, R21 ;  /* 0x000000ffff077224 */ /* 0x000fe200078e0015 */
[----:B----4-:R-:W-:Y:S01]  /*3edb0*/  IADD3 R16, P4, R16, R22, RZ ;  /* 0x0000001610107210 */ /* 0x010fe20007f9e0ff */
[----:B------:R-:W-:Y:S04]  /*3edc0*/  STL [R1+0x1fe0], R24 ;  /* 0x001fe01801007387 */ /* 0x000fe80000100800 */
[----:B------:R1:W-:Y:S01]  /*3edd0*/  LDGSTS.E [R3+0x6000], [R6.64], P2 ;  /* 0x0600000006037fae */ /* 0x0003e20009121844 */
[----:B------:R-:W-:-:S03]  /*3ede0*/  IMAD.X R17, R17, 0x1, R0, P4 ;  /* 0x0000000111117824 */ /* 0x000fc600020e0600 */
[----:B------:R-:W-:Y:S04]  /*3edf0*/  STL [R1+0x20ac], R20 ;  /* 0x0020ac1401007387 */ /* 0x000fe80000100800 */
[----:B------:R3:W-:Y:S01]  /*3ee00*/  STL [R1+0x20a8], R21 ;  /* 0x0020a81501007387 */ /* 0x0007e20000100800 */
[----:B-1----:R-:W-:Y:S02]  /*3ee10*/  IMAD.MOV.U32 R6, RZ, RZ, R18 ;  /* 0x000000ffff067224 */ /* 0x002fe400078e0012 */
[----:B------:R-:W-:Y:S01]  /*3ee20*/  IMAD.MOV.U32 R7, RZ, RZ, R19 ;  /* 0x000000ffff077224 */ /* 0x000fe200078e0013 */
[----:B------:R-:W-:Y:S04]  /*3ee30*/  STL [R1+0x20b4], R18 ;  /* 0x0020b41201007387 */ /* 0x000fe80000100800 */
[----:B------:R1:W-:Y:S04]  /*3ee40*/  STL [R1+0x20b0], R19 ;  /* 0x0020b01301007387 */ /* 0x0003e80000100800 */
[----:B------:R-:W-:Y:S04]  /*3ee50*/  STL [R1+0x20bc], R16 ;  /* 0x0020bc1001007387 */ /* 0x000fe80000100800 */
[----:B------:R4:W-:Y:S04]  /*3ee60*/  LDGSTS.E [R3+0x6080], [R6.64], P2 ;  /* 0x0608000006037fae */ /* 0x0009e80009121844 */
[----:B------:R-:W-:Y:S04]  /*3ee70*/  STL [R1+0x20b8], R17 ;  /* 0x0020b81101007387 */ /* 0x000fe80000100800 */
[----:B---3--:R-:W3:Y:S01]  /*3ee80*/  LDL.LU R21, [R1+0x20e0] ;  /* 0x0020e00001157983 */ /* 0x008ee20000300800 */
[----:B----4-:R-:W-:Y:S01]  /*3ee90*/  MOV R6, R16 ;  /* 0x0000001000067202 */ /* 0x010fe20000000f00 */
[----:B------:R-:W-:-:S02]  /*3eea0*/  IMAD.MOV.U32 R7, RZ, RZ, R17 ;  /* 0x000000ffff077224 */ /* 0x000fc400078e0011 */
[----:B------:R-:W4:Y:S04]  /*3eeb0*/  LDL.LU R20, [R1+0x20e4] ;  /* 0x0020e40001147983 */ /* 0x000f280000300800 */
[----:B------:R1:W-:Y:S01]  /*3eec0*/  LDGSTS.E [R3+0x6100], [R6.64], P2 ;  /* 0x0610000006037fae */ /* 0x0003e20009121844 */
[----:B------:R-:W-:-:S03]  /*3eed0*/  IADD3 R14, P3, R14, R22, RZ ;  /* 0x000000160e0e7210 */ /* 0x000fc60007f7e0ff */
[----:B-1----:R-:W3:Y:S02]  /*3eee0*/  LDL.LU R19, [R1+0x21a8] ;  /* 0x0021a80001137983 */ /* 0x002ee40000300800 */
[--C-:B------:R-:W-:Y:S02]  /*3eef0*/  IMAD.X R15, R15, 0x1, R0.reuse, P3 ;  /* 0x000000010f0f7824 */ /* 0x100fe400018e0600 */
[----:B------:R-:W3:Y:S01]  /*3ef00*/  LDL.LU R18, [R1+0x21ac] ;  /* 0x0021ac0001127983 */ /* 0x000ee20000300800 */
[----:B------:R-:W-:Y:S02]  /*3ef10*/  IADD3 R12, P4, R12, R22, RZ ;  /* 0x000000160c0c7210 */ /* 0x000fe40007f9e0ff */
[----:B------:R-:W-:Y:S01]  /*3ef20*/  MOV R6, R14 ;  /* 0x0000000e00067202 */ /* 0x000fe20000000f00 */
[----:B------:R-:W-:Y:S02]  /*3ef30*/  IMAD.MOV.U32 R7, RZ, RZ, R15 ;  /* 0x000000ffff077224 */ /* 0x000fe400078e000f */
[----:B------:R-:W-:-:S03]  /*3ef40*/  IMAD.X R13, R13, 0x1, R0, P4 ;  /* 0x000000010d0d7824 */ /* 0x000fc600020e0600 */
[----:B------:R1:W-:Y:S04]  /*3ef50*/  LDGSTS.E [R3+0x6180], [R6.64], P2 ;  /* 0x0618000006037fae */ /* 0x0003e80009121844 */
[----:B------:R-:W-:Y:S01]  /*3ef60*/  STL [R1+0x20c4], R14 ;  /* 0x0020c40e01007387 */ /* 0x000fe20000100800 */
[----:B--2---:R-:W-:Y:S01]  /*3ef70*/  IADD3 R10, P3, R10, R22, RZ ;  /* 0x000000160a0a7210 */ /* 0x004fe20007f7e0ff */
[----:B-1----:R-:W-:Y:S02]  /*3ef80*/  IMAD.MOV.U32 R6, RZ, RZ, R12 ;  /* 0x000000ffff067224 */ /* 0x002fe400078e000c */
[----:B------:R-:W-:Y:S01]  /*3ef90*/  IMAD.MOV.U32 R7, RZ, RZ, R13 ;  /* 0x000000ffff077224 */ /* 0x000fe200078e000d */
[----:B------:R-:W-:Y:S01]  /*3efa0*/  IADD3.X R11, R11, R0, RZ, P3, !PT ;  /* 0x000000000b0b7210 */ /* 0x000fe20001ffe4ff */
[----:B------:R-:W-:Y:S04]  /*3efb0*/  STL [R1+0x20c0], R15 ;  /* 0x0020c00f01007387 */ /* 0x000fe80000100800 */
[----:B------:R1:W-:Y:S04]  /*3efc0*/  LDGSTS.E [R3+0x6200], [R6.64], P2 ;  /* 0x0620000006037fae */ /* 0x0003e80009121844 */
[----:B------:R-:W-:Y:S01]  /*3efd0*/  STL [R1+0x20cc], R12 ;  /* 0x0020cc0c01007387 */ /* 0x000fe20000100800 */
[----:B------:R-:W-:-:S03]  /*3efe0*/  IADD3 R8, P4, R8, R22, RZ ;  /* 0x0000001608087210 */ /* 0x000fc60007f9e0ff */
[----:B------:R-:W-:Y:S01]  /*3eff0*/  STL [R1+0x20c8], R13 ;  /* 0x0020c80d01007387 */ /* 0x000fe20000100800 */
[----:B-1----:R-:W-:Y:S02]  /*3f000*/  IMAD.MOV.U32 R6, RZ, RZ, R10 ;  /* 0x000000ffff067224 */ /* 0x002fe400078e000a */
[----:B------:R-:W-:Y:S02]  /*3f010*/  IMAD.MOV.U32 R7, RZ, RZ, R11 ;  /* 0x000000ffff077224 */ /* 0x000fe400078e000b */
[----:B------:R-:W-:Y:S01]  /*3f020*/  IMAD.X R9, R9, 0x1, R0, P4 ;  /* 0x0000000109097824 */ /* 0x000fe200020e0600 */
[----:B------:R-:W-:Y:S04]  /*3f030*/  STL [R1+0x20d4], R10 ;  /* 0x0020d40a01007387 */ /* 0x000fe80000100800 */
[----:B------:R-:W-:Y:S04]  /*3f040*/  STL [R1+0x20d0], R11 ;  /* 0x0020d00b01007387 */ /* 0x000fe80000100800 */
[----:B------:R-:W-:Y:S04]  /*3f050*/  STL [R1+0x20dc], R8 ;  /* 0x0020dc0801007387 */ /* 0x000fe80000100800 */
[----:B------:R1:W-:Y:S04]  /*3f060*/  LDGSTS.E [R3+0x6280], [R6.64], P2 ;  /* 0x0628000006037fae */ /* 0x0003e80009121844 */
[----:B------:R2:W-:Y:S01]  /*3f070*/  STL [R1+0x20d8], R9 ;  /* 0x0020d80901007387 */ /* 0x0005e20000100800 */
[----:B-1----:R-:W-:Y:S01]  /*3f080*/  MOV R6, R8 ;  /* 0x0000000800067202 */ /* 0x002fe20000000f00 */
[----:B------:R-:W-:-:S02]  /*3f090*/  IMAD.MOV.U32 R7, RZ, RZ, R9 ;  /* 0x000000ffff077224 */ /* 0x000fc400078e0009 */
[----:B--2---:R-:W2:Y:S04]  /*3f0a0*/  LDL.LU.64 R8, [R1+0x1a78] ;  /* 0x001a780001087983 */ /* 0x004ea80000300a00 */
[----:B------:R-:W2:Y:S04]  /*3f0b0*/  LDL.LU.64 R10, [R1+0x1a70] ;  /* 0x001a7000010a7983 */ /* 0x000ea80000300a00 */
[----:B------:R-:W2:Y:S04]  /*3f0c0*/  LDL.LU.64 R12, [R1+0x1a68] ;  /* 0x001a6800010c7983 */ /* 0x000ea80000300a00 */
[----:B------:R-:W2:Y:S04]  /*3f0d0*/  LDL.LU.64 R14, [R1+0x1a60] ;  /* 0x001a6000010e7983 */ /* 0x000ea80000300a00 */
[----:B------:R-:W2:Y:S04]  /*3f0e0*/  LDL.LU.64 R16, [R1+0x1a58] ;  /* 0x001a580001107983 */ /* 0x000ea80000300a00 */
[----:B------:R-:W2:Y:S04]  /*3f0f0*/  LDL.LU.64 R34, [R1+0x1a50] ;  /* 0x001a500001227983 */ /* 0x000ea80000300a00 */
[----:B------:R-:W2:Y:S04]  /*3f100*/  LDL.LU.64 R30, [R1+0x1a48] ;  /* 0x001a4800011e7983 */ /* 0x000ea80000300a00 */
[----:B------:R-:W2:Y:S01]  /*3f110*/  LDL.LU R26, [R1+0x1aec] ;  /* 0x001aec00011a7983 */ /* 0x000ea20000300800 */
[----:B------:R-:W-:-:S03]  /*3f120*/  ISETP.GT.AND P3, PT, R4, 0x1c, PT ;  /* 0x0000001c0400780c */ /* 0x000fc60003f64270 */
[----:B------:R1:W-:Y:S01]  /*3f130*/  LDGSTS.E [R3+0x6300], [R6.64], P2 ;  /* 0x0630000006037fae */ /* 0x0003e20009121844 */
[----:B------:R-:W-:-:S04]  /*3f140*/  SEL R5, RZ, 0x4, !P3 ;  /* 0x00000004ff057807 */ /* 0x000fc80005800000 */
[----:B------:R-:W-:-:S04]  /*3f150*/  SEL R5, R5, RZ, !P0 ;  /* 0x000000ff05057207 */ /* 0x000fc80004000000 */
[----:B------:R-:W-:Y:S02]  /*3f160*/  ISETP.NE.U32.AND P3, PT, R5, RZ, PT ;  /* 0x000000ff0500720c */ /* 0x000fe40003f65070 */
[----:B----4-:R-:W-:-:S05]  /*3f170*/  IADD3 R20, P4, R20, R22, RZ ;  /* 0x0000001614147210 */ /* 0x010fca0007f9e0ff */
[----:B---3--:R-:W-:Y:S01]  /*3f180*/  IMAD.X R21, R21, 0x1, R0, P4 ;  /* 0x0000000115157824 */ /* 0x008fe200020e0600 */
[----:B-1----:R-:W-:-:S03]  /*3f190*/  MOV R6, R20 ;  /* 0x0000001400067202 */ /* 0x002fc60000000f00 */
[----:B------:R-:W-:Y:S01]  /*3f1a0*/  IMAD.MOV.U32 R7, RZ, RZ, R21 ;  /* 0x000000ffff077224 */ /* 0x000fe200078e0015 */
[----:B------:R-:W-:-:S04]  /*3f1b0*/  IADD3 R18, P5, R18, R22, RZ ;  /* 0x0000001612127210 */ /* 0x000fc80007fbe0ff */
[----:B------:R1:W-:Y:S01]  /*3f1c0*/  LDGSTS.E [R3+0x6380], [R6.64], P2 ;  /* 0x0638000006037fae */ /* 0x0003e20009121844 */
[----:B------:R-:W-:Y:S01]  /*3f1d0*/  ISETP.GT.AND P2, PT, R4, 0x1, PT ;  /* 0x000000010400780c */ /* 0x000fe20003f44270 */
[----:B------:R-:W-:-:S03]  /*3f1e0*/  IMAD.X R19, R19, 0x1, R0, P5 ;  /* 0x0000000113137824 */ /* 0x000fc600028e0600 */
[----:B------:R-:W-:Y:S01]  /*3f1f0*/  SEL R5, RZ, 0x4, !P2 ;  /* 0x00000004ff057807 */ /* 0x000fe20005000000 */
[----:B-1----:R-:W-:Y:S02]  /*3f200*/  IMAD.MOV.U32 R6, RZ, RZ, R18 ;  /* 0x000000ffff067224 */ /* 0x002fe400078e0012 */
[----:B------:R-:W-:Y:S01]  /*3f210*/  IMAD.MOV.U32 R7, RZ, RZ, R19 ;  /* 0x000000ffff077224 */ /* 0x000fe200078e0013 */
[----:B------:R-:W-:-:S04]  /*3f220*/  SEL R5, R5, RZ, !P0 ;  /* 0x000000ff05057207 */ /* 0x000fc80004000000 */
[----:B------:R2:W-:Y:S01]  /*3f230*/  LDGSTS.E [R3+0x7000], [R6.64], P3 ;  /* 0x0700000006037fae */ /* 0x0005e20009921844 */
[----:B------:R-:W-:-:S03]  /*3f240*/  ISETP.NE.U32.AND P2, PT, R5, RZ, PT ;  /* 0x000000ff0500720c */ /* 0x000fc60003f45070 */
[----:B------:R-:W-:Y:S04]  /*3f250*/  STL [R1+0x20e4], R20 ;  /* 0x0020e41401007387 */ /* 0x000fe80000100800 */
[----:B------:R1:W-:Y:S04]  /*3f260*/  STL [R1+0x20e0], R21 ;  /* 0x0020e01501007387 */ /* 0x0003e80000100800 */
[----:B------:R-:W-:Y:S04]  /*3f270*/  STL [R1+0x21ac], R18 ;  /* 0x0021ac1201007387 */ /* 0x000fe80000100800 */
[----:B------:R3:W-:Y:S04]  /*3f280*/  STL [R1+0x21a8], R19 ;  /* 0x0021a81301007387 */ /* 0x0007e80000100800 */
[----:B------:R-:W4:Y:S04]  /*3f290*/  LDL.LU R27, [R1+0x1ae8] ;  /* 0x001ae800011b7983 */ /* 0x000f280000300800 */
[----:B------:R-:W4:Y:S04]  /*3f2a0*/  LDL.LU R25, [R1+0x1af0] ;  /* 0x001af00001197983 */ /* 0x000f280000300800 */
[----:B-1----:R-:W4:Y:S04]  /*3f2b0*/  LDL.LU R21, [R1+0x1af4] ;  /* 0x001af40001157983 */ /* 0x002f280000300800 */
[----:B------:R-:W4:Y:S04]  /*3f2c0*/  LDL.LU R20, [R1+0x1af8] ;  /* 0x001af80001147983 */ /* 0x000f280000300800 */
[----:B---3--:R-:W3:Y:S04]  /*3f2d0*/  LDL.LU R19, [R1+0x1afc] ;  /* 0x001afc0001137983 */ /* 0x008ee80000300800 */
[----:B------:R-:W3:Y:S04]  /*3f2e0*/  LDL.LU R24, [R1+0x1b04] ;  /* 0x001b040001187983 */ /* 0x000ee80000300800 */
[----:B------:R-:W3:Y:S01]  /*3f2f0*/  LDL.LU R23, [R1+0x1b0c] ;  /* 0x001b0c0001177983 */ /* 0x000ee20000300800 */
[----:B--2---:R-:W-:-:S04]  /*3f300*/  IADD3 R6, P4, R8, R22, RZ ;  /* 0x0000001608067210 */ /* 0x004fc80007f9e0ff */
[----:B------:R-:W-:Y:S02]  /*3f310*/  IADD3.X R5, R9, R0, RZ, P4, !PT ;  /* 0x0000000009057210 */ /* 0x000fe400027fe4ff */
[----:B------:R-:W-:-:S05]  /*3f320*/  IADD3 R8, P4, R10, R22, RZ ;  /* 0x000000160a087210 */ /* 0x000fca0007f9e0ff */
[----:B------:R-:W-:Y:S01]  /*3f330*/  IMAD.X R7, R11, 0x1, R0, P4 ;  /* 0x000000010b077824 */ /* 0x000fe200020e0600 */
[----:B------:R-:W-:-:S05]  /*3f340*/  IADD3 R10, P4, R12, R22, RZ ;  /* 0x000000160c0a7210 */ /* 0x000fca0007f9e0ff */
[----:B------:R-:W-:Y:S01]  /*3f350*/  IMAD.X R9, R13, 0x1, R0, P4 ;  /* 0x000000010d097824 */ /* 0x000fe200020e0600 */
[----:B------:R-:W-:-:S05]  /*3f360*/  IADD3 R12, P4, R14, R22, RZ ;  /* 0x000000160e0c7210 */ /* 0x000fca0007f9e0ff */
[----:B------:R-:W-:Y:S01]  /*3f370*/  IMAD.X R11, R15, 0x1, R0, P4 ;  /* 0x000000010f0b7824 */ /* 0x000fe200020e0600 */
[----:B------:R-:W-:-:S04]  /*3f380*/  IADD3 R14, P4, R16, R22, RZ ;  /* 0x00000016100e7210 */ /* 0x000fc80007f9e0ff */
[----:B------:R-:W-:Y:S02]  /*3f390*/  IADD3.X R13, R17, R0, RZ, P4, !PT ;  /* 0x00000000110d7210 */ /* 0x000fe400027fe4ff */
[----:B------:R-:W-:-:S05]  /*3f3a0*/  IADD3 R16, P4, R34, R22, RZ ;  /* 0x0000001622107210 */ /* 0x000fca0007f9e0ff */
[----:B------:R-:W-:Y:S01]  /*3f3b0*/  IMAD.X R15, R35, 0x1, R0, P4 ;  /* 0x00000001230f7824 */ /* 0x000fe200020e0600 */
[----:B------:R-:W-:Y:S01]  /*3f3c0*/  IADD3 R18, P4, R30, R22, RZ ;  /* 0x000000161e127210 */ /* 0x000fe20007f9e0ff */
[----:B------:R-:W-:Y:S01]  /*3f3d0*/  IMAD.MOV.U32 R44, RZ, RZ, R6 ;  /* 0x000000ffff2c7224 */ /* 0x000fe200078e0006 */
[----:B------:R-:W-:-:S03]  /*3f3e0*/  MOV R45, R5 ;  /* 0x00000005002d7202 */ /* 0x000fc60000000f00 */
[----:B------:R-:W-:Y:S01]  /*3f3f0*/  IMAD.X R17, R31, 0x1, R0, P4 ;  /* 0x000000011f117824 */ /* 0x000fe200020e0600 */
[----:B------:R-:W-:Y:S01]  /*3f400*/  IADD3 R26, P4, R26, R22, RZ ;  /* 0x000000161a1a7210 */ /* 0x000fe20007f9e0ff */
[----:B------:R-:W-:Y:S01]  /*3f410*/  IMAD.MOV.U32 R42, RZ, RZ, R8 ;  /* 0x000000ffff2a7224 */ /* 0x000fe200078e0008 */
[----:B------:R-:W-:Y:S01]  /*3f420*/  MOV R41, R9 ;  /* 0x0000000900297202 */ /* 0x000fe20000000f00 */
[----:B------:R-:W-:Y:S02]  /*3f430*/  IMAD.MOV.U32 R43, RZ, RZ, R7 ;  /* 0x000000ffff2b7224 */ /* 0x000fe400078e0007 */
[----:B------:R-:W-:Y:S01]  /*3f440*/  IMAD.MOV.U32 R40, RZ, RZ, R10 ;  /* 0x000000ffff287224 */ /* 0x000fe200078e000a */
[----:B------:R-:W-:Y:S01]  /*3f450*/  STL [R1+0x1aec], R26 ;  /* 0x001aec1a01007387 */ /* 0x000fe20000100800 */
[----:B------:R-:W-:Y:S01]  /*3f460*/  IMAD.MOV.U32 R38, RZ, RZ, R12 ;  /* 0x000000ffff267224 */ /* 0x000fe200078e000c */
[----:B------:R-:W-:Y:S01]  /*3f470*/  MOV R37, R13 ;  /* 0x0000000d00257202 */ /* 0x000fe20000000f00 */
[----:B------:R-:W-:Y:S01]  /*3f480*/  IMAD.MOV.U32 R39, RZ, RZ, R11 ;  /* 0x000000ffff277224 */ /* 0x000fe200078e000b */
[----:B------:R-:W-:Y:S01]  /*3f490*/  STL.64 [R1+0x1a78], R44 ;  /* 0x001a782c01007387 */ /* 0x000fe20000100a00 */
[----:B------:R-:W-:-:S02]  /*3f4a0*/  IMAD.MOV.U32 R36, RZ, RZ, R14 ;  /* 0x000000ffff247224 */ /* 0x000fc400078e000e */
[----:B------:R-:W-:Y:S01]  /*3f4b0*/  IMAD.MOV.U32 R34, RZ, RZ, R16 ;  /* 0x000000ffff227224 */ /* 0x000fe200078e0010 */
[----:B------:R-:W-:Y:S01]  /*3f4c0*/  STL.64 [R1+0x1a70], R42 ;  /* 0x001a702a01007387 */ /* 0x000fe20000100a00 */
[----:B------:R-:W-:-:S03]  /*3f4d0*/  IMAD.MOV.U32 R35, RZ, RZ, R15 ;  /* 0x000000ffff237224 */ /* 0x000fc600078e000f */
[----:B------:R-:W-:Y:S04]  /*3f4e0*/  STL.64 [R1+0x1a68], R40 ;  /* 0x001a682801007387 */ /* 0x000fe80000100a00 */
[----:B------:R-:W-:Y:S04]  /*3f4f0*/  STL.64 [R1+0x1a60], R38 ;  /* 0x001a602601007387 */ /* 0x000fe80000100a00 */
[----:B------:R-:W-:Y:S04]  /*3f500*/  STL.64 [R1+0x1a58], R36 ;  /* 0x001a582401007387 */ /* 0x000fe80000100a00 */
[----:B------:R-:W3:Y:S04]  /*3f510*/  LDL.LU R13, [R1+0x1b00] ;  /* 0x001b0000010d7983 */ /* 0x000ee80000300800 */
[----:B------:R-:W-:Y:S04]  /*3f520*/  STL.64 [R1+0x1a50], R34 ;  /* 0x001a502201007387 */ /* 0x000fe80000100a00 */
[----:B------:R-:W3:Y:S01]  /*3f530*/  LDL.LU R10, [R1+0x1b08] ;  /* 0x001b0800010a7983 */ /* 0x000ee20000300800 */
[----:B------:R-:W-:Y:S01]  /*3f540*/  IMAD.MOV.U32 R30, RZ, RZ, R18 ;  /* 0x000000ffff1e7224 */ /* 0x000fe200078e0012 */
[----:B------:R-:W-:-:S02]  /*3f550*/  MOV R31, R17 ;  /* 0x00000011001f7202 */ /* 0x000fc40000000f00 */
[----:B------:R-:W-:Y:S01]  /*3f560*/  LOP3.LUT R29, R29, 0x1f, RZ, 0xc0, !PT ;  /* 0x0000001f1d1d7812 */ /* 0x000fe200078ec0ff */
[----:B------:R1:W-:Y:S04]  /*3f570*/  LDGSTS.E [R3+0x7080], [R44.64], P3 ;  /* 0x070800002c037fae */ /* 0x0003e80009921844 */
[----:B------:R-:W-:Y:S04]  /*3f580*/  STL.64 [R1+0x1a48], R30 ;  /* 0x001a481e01007387 */ /* 0x000fe80000100a00 */
[----:B------:R-:W3:Y:S04]  /*3f590*/  LDL.LU R9, [R1+0x1b14] ;  /* 0x001b140001097983 */ /* 0x000ee80000300800 */
[----:B------:R-:W3:Y:S04]  /*3f5a0*/  LDL.LU R5, [R1+0x1b1c] ;  /* 0x001b1c0001057983 */ /* 0x000ee80000300800 */
[----:B------:R-:W3:Y:S04]  /*3f5b0*/  LDL.LU R12, [R1+0x1b10] ;  /* 0x001b1000010c7983 */ /* 0x000ee80000300800 */
[----:B------:R-:W3:Y:S01]  /*3f5c0*/  LDL.LU R8, [R1+0x1b18] ;  /* 0x001b180001087983 */ /* 0x000ee20000300800 */
[----:B------:R-:W-:-:S03]  /*3f5d0*/  IMAD.SHL.U32 R29, R29, 0x4, RZ ;  /* 0x000000041d1d7824 */ /* 0x000fc600078e00ff */
[----:B------:R1:W-:Y:S04]  /*3f5e0*/  LDGSTS.E [R3+0x7100], [R42.64], P3 ;  /* 0x071000002a037fae */ /* 0x0003e80009921844 */
[----:B------:R1:W-:Y:S01]  /*3f5f0*/  LDGSTS.E [R3+0x7180], [R40.64], P3 ;  /* 0x0718000028037fae */ /* 0x0003e20009921844 */
[----:B------:R-:W-:-:S03]  /*3f600*/  LOP3.LUT R29, R29, 0x20, RZ, 0x3c, !PT ;  /* 0x000000201d1d7812 */ /* 0x000fc600078e3cff */
[----:B------:R1:W-:Y:S04]  /*3f610*/  LDGSTS.E [R3+0x7200], [R38.64], P3 ;  /* 0x0720000026037fae */ /* 0x0003e80009921844 */
[----:B------:R1:W-:Y:S04]  /*3f620*/  LDGSTS.E [R3+0x7280], [R36.64], P3 ;  /* 0x0728000024037fae */ /* 0x0003e80009921844 */
[----:B------:R1:W-:Y:S04]  /*3f630*/  LDGSTS.E [R3+0x7300], [R34.64], P3 ;  /* 0x0730000022037fae */ /* 0x0003e80009921844 */
[----:B------:R1:W-:Y:S01]  /*3f640*/  LDGSTS.E [R3+0x7380], [R30.64], P3 ;  /* 0x073800001e037fae */ /* 0x0003e20009921844 */
[----:B------:R-:W-:Y:S01]  /*3f650*/  MOV R6, R26 ;  /* 0x0000001a00067202 */ /* 0x000fe20000000f00 */
[----:B-1----:R-:W-:-:S02]  /*3f660*/  IMAD R3, R70, 0x8000, R29 ;  /* 0x0000800046037824 */ /* 0x002fc400078e021d */
[----:B----4-:R-:W-:-:S04]  /*3f670*/  IMAD.X R27, R27, 0x1, R0, P4 ;  /* 0x000000011b1b7824 */ /* 0x010fc800020e0600 */
[----:B------:R-:W-:Y:S01]  /*3f680*/  IMAD.MOV.U32 R7, RZ, RZ, R27 ;  /* 0x000000ffff077224 */ /* 0x000fe200078e001b */
[----:B------:R-:W-:-:S04]  /*3f690*/  IADD3 R21, P3, R21, R22, RZ ;  /* 0x0000001615157210 */ /* 0x000fc80007f7e0ff */
[----:B------:R1:W-:Y:S01]  /*3f6a0*/  LDGSTS.E [R3+0x400], [R6.64], P2 ;  /* 0x0040000006037fae */ /* 0x0003e20009121844 */
[--C-:B------:R-:W-:Y:S01]  /*3f6b0*/  IMAD.X R25, R25, 0x1, R0.reuse, P3 ;  /* 0x0000000119197824 */ /* 0x100fe200018e0600 */
[-C--:B---3--:R-:W-:Y:S02]  /*3f6c0*/  IADD3 R19, P4, R19, R22.reuse, RZ ;  /* 0x0000001613137210 */ /* 0x088fe40007f9e0ff */
[----:B------:R-:W-:Y:S03]  /*3f6d0*/  STL [R1+0x1ae8], R27 ;  /* 0x001ae81b01007387 */ /* 0x000fe60000100800 */
[----:B------:R-:W-:Y:S01]  /*3f6e0*/  IMAD.X R20, R20, 0x1, R0, P4 ;  /* 0x0000000114147824 */ /* 0x000fe200020e0600 */
[----:B-1----:R-:W-:Y:S01]  /*3f6f0*/  MOV R6, R21 ;  /* 0x0000001500067202 */ /* 0x002fe20000000f00 */
[----:B------:R-:W-:Y:S01]  /*3f700*/  IMAD.MOV.U32 R7, RZ, RZ, R25 ;  /* 0x000000ffff077224 */ /* 0x000fe200078e0019 */
[----:B------:R1:W-:Y:S04]  /*3f710*/  STL [R1+0x1af4], R21 ;  /* 0x001af41501007387 */ /* 0x0003e80000100800 */
[----:B------:R-:W-:Y:S04]  /*3f720*/  STL [R1+0x1af0], R25 ;  /* 0x001af01901007387 */ /* 0x000fe80000100800 */
[----:B------:R-:W-:Y:S04]  /*3f730*/  STL [R1+0x1afc], R19 ;  /* 0x001afc1301007387 */ /* 0x000fe80000100800 */
[----:B------:R3:W-:Y:S01]  /*3f740*/  STL [R1+0x1af8], R20 ;  /* 0x001af81401007387 */ /* 0x0007e20000100800 */
[----:B------:R-:W-:-:S03]  /*3f750*/  IADD3 R24, P3, R24, R22, RZ ;  /* 0x0000001618187210 */ /* 0x000fc60007f7e0ff */
[----:B------:R4:W-:Y:S04]  /*3f760*/  LDGSTS.E [R3+0x480], [R6.64], P2 ;  /* 0x0048000006037fae */ /* 0x0009e80009121844 */
[----:B-1----:R-:W2:Y:S01]  /*3f770*/  LDL.LU R21, [R1+0x1b20] ;  /* 0x001b200001157983 */ /* 0x002ea20000300800 */
[----:B------:R-:W-:-:S03]  /*3f780*/  IADD3 R23, P4, R23, R22, RZ ;  /* 0x0000001617177210 */ /* 0x000fc60007f9e0ff */
[----:B------:R-:W2:Y:S01]  /*3f790*/  LDL.LU R11, [R1+0x1b24] ;  /* 0x001b2400010b7983 */ /* 0x000ea20000300800 */
[----:B----4-:R-:W-:Y:S02]  /*3f7a0*/  IMAD.MOV.U32 R7, RZ, RZ, R20 ;  /* 0x000000ffff077224 */ /* 0x010fe400078e0014 */
[----:B------:R-:W-:Y:S01]  /*3f7b0*/  IMAD.MOV.U32 R6, RZ, RZ, R19 ;  /* 0x000000ffff067224 */ /* 0x000fe200078e0013 */
[----:B---3--:R-:W3:Y:S04]  /*3f7c0*/  LDL.LU R20, [R1+0x1be8] ;  /* 0x001be80001147983 */ /* 0x008ee80000300800 */
[----:B------:R-:W4:Y:S04]  /*3f7d0*/  LDL.LU R19, [R1+0x1bec] ;  /* 0x001bec0001137983 */ /* 0x000f280000300800 */
[----:B------:R-:W-:Y:S04]  /*3f7e0*/  STL [R1+0x1b04], R24 ;  /* 0x001b041801007387 */ /* 0x000fe80000100800 */
[----:B------:R1:W-:Y:S02]  /*3f7f0*/  LDGSTS.E [R3+0x500], [R6.64], P2 ;  /* 0x0050000006037fae */ /* 0x0003e40009121844 */
[----:B-1----:R-:W-:Y:S01]  /*3f800*/  IMAD.MOV.U32 R6, RZ, RZ, R24 ;  /* 0x000000ffff067224 */ /* 0x002fe200078e0018 */
[----:B------:R-:W-:-:S05]  /*3f810*/  IADD3.X R13, R13, R0, RZ, P3, !PT ;  /* 0x000000000d0d7210 */ /* 0x000fca0001ffe4ff */
[----:B------:R-:W-:Y:S01]  /*3f820*/  STL [R1+0x1b00], R13 ;  /* 0x001b000d01007387 */ /* 0x000fe20000100800 */
[----:B------:R-:W-:-:S03]  /*3f830*/  IMAD.X R10, R10, 0x1, R0, P4 ;  /* 0x000000010a0a7824 */ /* 0x000fc600020e0600 */
[----:B------:R-:W-:Y:S01]  /*3f840*/  STL [R1+0x1b0c], R23 ;  /* 0x001b0c1701007387 */ /* 0x000fe20000100800 */
[----:B------:R-:W-:-:S03]  /*3f850*/  IMAD.MOV.U32 R7, RZ, RZ, R13 ;  /* 0x000000ffff077224 */ /* 0x000fc600078e000d */
[----:B------:R1:W-:Y:S04]  /*3f860*/  STL [R1+0x1b08], R10 ;  /* 0x001b080a01007387 */ /* 0x0003e80000100800 */
[----:B------:R-:W3:Y:S04]  /*3f870*/  LDL.LU R18, [R1+0x1bf0] ;  /* 0x001bf00001127983 */ /* 0x000ee80000300800 */
[----:B------:R-:W3:Y:S04]  /*3f880*/  LDL.LU R17, [R1+0x1bf4] ;  /* 0x001bf40001117983 */ /* 0x000ee80000300800 */
[----:B------:R1:W-:Y:S01]  /*3f890*/  LDGSTS.E [R3+0x580], [R6.64], P2 ;  /* 0x0058000006037fae */ /* 0x0003e20009121844 */
[----:B------:R-:W-:-:S03]  /*3f8a0*/  IADD3 R9, P3, R9, R22, RZ ;  /* 0x0000001609097210 */ /* 0x000fc60007f7e0ff */
[----:B------:R-:W3:Y:S01]  /*3f8b0*/  LDL.LU R16, [R1+0x1bf8] ;  /* 0x001bf80001107983 */ /* 0x000ee20000300800 */
[----:B------:R-:W-:Y:S01]  /*3f8c0*/  IADD3 R5, P4, R5, R22, RZ ;  /* 0x0000001605057210 */ /* 0x000fe20007f9e0ff */
[----:B-1----:R-:W-:Y:S02]  /*3f8d0*/  IMAD.MOV.U32 R7, RZ, RZ, R10 ;  /* 0x000000ffff077224 */ /* 0x002fe400078e000a */
[----:B------:R-:W3:Y:S01]  /*3f8e0*/  LDL.LU R10, [R1+0x1bfc] ;  /* 0x001bfc00010a7983 */ /* 0x000ee20000300800 */
[--C-:B------:R-:W-:Y:S02]  /*3f8f0*/  IMAD.X R12, R12, 0x1, R0.reuse, P3 ;  /* 0x000000010c0c7824 */ /* 0x100fe400018e0600 */
[----:B------:R-:W-:Y:S01]  /*3f900*/  IMAD.X R8, R8, 0x1, R0, P4 ;  /* 0x0000000108087824 */ /* 0x000fe200020e0600 */
[----:B------:R-:W-:Y:S01]  /*3f910*/  MOV R6, R23 ;  /* 0x0000001700067202 */ /* 0x000fe20000000f00 */
[----:B------:R-:W-:Y:S04]  /*3f920*/  STL [R1+0x1b14], R9 ;  /* 0x001b140901007387 */ /* 0x000fe80000100800 */
[----:B------:R1:W-:Y:S04]  /*3f930*/  STL [R1+0x1b10], R12 ;  /* 0x001b100c01007387 */ /* 0x0003e80000100800 */
[----:B------:R1:W-:Y:S04]  /*3f940*/  STL [R1+0x1b1c], R5 ;  /* 0x001b1c0501007387 */ /* 0x0003e80000100800 */
[----:B------:R1:W-:Y:S04]  /*3f950*/  STL [R1+0x1b18], R8 ;  /* 0x001b180801007387 */ /* 0x0003e80000100800 */
[----:B------:R-:W3:Y:S04]  /*3f960*/  LDL.LU R15, [R1+0x1c00] ;  /* 0x001c0000010f7983 */ /* 0x000ee80000300800 */
[----:B------:R1:W-:Y:S04]  /*3f970*/  LDGSTS.E [R3+0x600], [R6.64], P2 ;  /* 0x0060000006037fae */ /* 0x0003e80009121844 */
[----:B------:R-:W3:Y:S04]  /*3f980*/  LDL.LU R14, [R1+0x1c04] ;  /* 0x001c0400010e7983 */ /* 0x000ee80000300800 */
[----:B------:R-:W3:Y:S01]  /*3f990*/  LDL.LU R13, [R1+0x1c08] ;  /* 0x001c0800010d7983 */ /* 0x000ee20000300800 */
[----:B-1----:R-:W-:-:S03]  /*3f9a0*/  IMAD.MOV.U32 R7, RZ, RZ, R12 ;  /* 0x000000ffff077224 */ /* 0x002fc600078e000c */
[----:B------:R-:W3:Y:S01]  /*3f9b0*/  LDL.LU R12, [R1+0x1c0c] ;  /* 0x001c0c00010c7983 */ /* 0x000ee20000300800 */
[----:B------:R-:W-:Y:S02]  /*3f9c0*/  MOV R6, R9 ;  /* 0x0000000900067202 */ /* 0x000fe40000000f00 */
[----:B------:R-:W-:Y:S01]  /*3f9d0*/  ISETP.GT.AND P3, PT, R4, 0x5, PT ;  /* 0x000000050400780c */ /* 0x000fe20003f64270 */
[----:B------:R-:W3:Y:S04]  /*3f9e0*/  LDL.LU R9, [R1+0x1c14] ;  /* 0x001c140001097983 */ /* 0x000ee80000300800 */
[----:B------:R1:W-:Y:S02]  /*3f9f0*/  LDGSTS.E [R3+0x680], [R6.64], P2 ;  /* 0x0068000006037fae */ /* 0x0003e40009121844 */
[----:B-1----:R-:W-:Y:S01]  /*3fa00*/  IMAD.MOV.U32 R6, RZ, RZ, R5 ;  /* 0x000000ffff067224 */ /* 0x002fe200078e0005 */
[----:B------:R-:W-:Y:S01]  /*3fa10*/  SEL R5, RZ, 0x4, !P3 ;  /* 0x00000004ff057807 */ /* 0x000fe20005800000 */
[----:B------:R-:W-:-:S02]  /*3fa20*/  IMAD.MOV.U32 R7, RZ, RZ, R8 ;  /* 0x000000ffff077224 */ /* 0x000fc400078e0008 */
[----:B------:R-:W3:Y:S01]  /*3fa30*/  LDL.LU R8, [R1+0x1c1c] ;  /* 0x001c1c0001087983 */ /* 0x000ee20000300800 */
[----:B------:R-:W-:-:S03]  /*3fa40*/  SEL R5, R5, RZ, !P0 ;  /* 0x000000ff05057207 */ /* 0x000fc60004000000 */
[----:B------:R1:W-:Y:S01]  /*3fa50*/  LDGSTS.E [R3+0x700], [R6.64], P2 ;  /* 0x0070000006037fae */ /* 0x0003e20009121844 */
[----:B------:R-:W-:Y:S02]  /*3fa60*/  ISETP.NE.U32.AND P3, PT, R5, RZ, PT ;  /* 0x000000ff0500720c */ /* 0x000fe40003f65070 */
[----:B--2---:R-:W-:-:S04]  /*3fa70*/  IADD3 R11, P4, R11, R22, RZ ;  /* 0x000000160b0b7210 */ /* 0x004fc80007f9e0ff */
[----:B------:R-:W-:Y:S01]  /*3fa80*/  IADD3.X R21, R21, R0, RZ, P4, !PT ;  /* 0x0000000015157210 */ /* 0x000fe200027fe4ff */
[----:B------:R2:W-:Y:S01]  /*3fa90*/  STL [R1+0x1b24], R11 ;  /* 0x001b240b01007387 */ /* 0x0005e20000100800 */
[----:B----4-:R-:W-:-:S03]  /*3faa0*/  IADD3 R19, P5, R19, R22, RZ ;  /* 0x0000001613137210 */ /* 0x010fc60007fbe0ff */
[----:B------:R4:W-:Y:S01]  /*3fab0*/  STL [R1+0x1b20], R21 ;  /* 0x001b201501007387 */ /* 0x0009e20000100800 */
[----:B-1----:R-:W-:Y:S02]  /*3fac0*/  IMAD.MOV.U32 R6, RZ, RZ, R11 ;  /* 0x000000ffff067224 */ /* 0x002fe400078e000b */
[----:B---3--:R-:W-:Y:S01]  /*3fad0*/  IMAD.X R20, R20, 0x1, R0, P5 ;  /* 0x0000000114147824 */ /* 0x008fe200028e0600 */
[----:B------:R-:W-:Y:S01]  /*3fae0*/  STL [R1+0x1bec], R19 ;  /* 0x001bec1301007387 */ /* 0x000fe20000100800 */
[----:B------:R-:W-:-:S03]  /*3faf0*/  IMAD.MOV.U32 R7, RZ, RZ, R21 ;  /* 0x000000ffff077224 */ /* 0x000fc600078e0015 */
[----:B--2---:R-:W2:Y:S04]  /*3fb00*/  LDL.LU R11, [R1+0x1c10] ;  /* 0x001c1000010b7983 */ /* 0x004ea80000300800 */
[----:B------:R-:W-:Y:S04]  /*3fb10*/  STL [R1+0x1be8], R20 ;  /* 0x001be81401007387 */ /* 0x000fe80000100800 */
[----:B------:R-:W3:Y:S04]  /*3fb20*/  LDL.LU R5, [R1+0x1c18] ;  /* 0x001c180001057983 */ /* 0x000ee80000300800 */
[----:B------:R1:W-:Y:S02]  /*3fb30*/  LDGSTS.E [R3+0x780], [R6.64], P2 ;  /* 0x0078000006037fae */ /* 0x0003e40009121844 */
[----:B-1----:R-:W-:Y:S01]  /*3fb40*/  MOV R6, R19 ;  /* 0x0000001300067202 */ /* 0x002fe20000000f00 */
[----:B------:R-:W-:-:S05]  /*3fb50*/  IMAD.MOV.U32 R7, RZ, RZ, R20 ;  /* 0x000000ffff077224 */ /* 0x000fca00078e0014 */
[----:B------:R1:W-:Y:S01]  /*3fb60*/  LDGSTS.E [R3+0x1400], [R6.64], P3 ;  /* 0x0140000006037fae */ /* 0x0003e20009921844 */
[----:B------:R-:W-:-:S05]  /*3fb70*/  IADD3 R17, P2, R17, R22, RZ ;  /* 0x0000001611117210 */ /* 0x000fca0007f5e0ff */
[----:B------:R-:W-:Y:S01]  /*3fb80*/  IMAD.X R18, R18, 0x1, R0, P2 ;  /* 0x0000000112127824 */ /* 0x000fe200010e0600 */
[----:B-1----:R-:W-:Y:S01]  /*3fb90*/  MOV R6, R17 ;  /* 0x0000001100067202 */ /* 0x002fe20000000f00 */
[----:B------:R-:W-:Y:S02]  /*3fba0*/  STL [R1+0x1bf4], R17 ;  /* 0x001bf41101007387 */ /* 0x000fe40000100800 */
[----:B------:R-:W-:Y:S01]  /*3fbb0*/  IMAD.MOV.U32 R7, RZ, RZ, R18 ;  /* 0x000000ffff077224 */ /* 0x000fe200078e0012 */
[----:B------:R-:W-:Y:S01]  /*3fbc0*/  IADD3 R10, P4, R10, R22, RZ ;  /* 0x000000160a0a7210 */ /* 0x000fe20007f9e0ff */
[----:B------:R-:W-:Y:S04]  /*3fbd0*/  STL [R1+0x1bf0], R18 ;  /* 0x001bf01201007387 */ /* 0x000fe80000100800 */
[----:B------:R-:W-:Y:S01]  /*3fbe0*/  IMAD.X R16, R16, 0x1, R0, P4 ;  /* 0x0000000110107824 */ /* 0x000fe200020e0600 */
[----:B------:R1:W-:Y:S04]  /*3fbf0*/  STL [R1+0x1bfc], R10 ;  /* 0x001bfc0a01007387 */ /* 0x0003e80000100800 */
[----:B------:R1:W-:Y:S04]  /*3fc00*/  LDGSTS.E [R3+0x1480], [R6.64], P3 ;  /* 0x0148000006037fae */ /* 0x0003e80009921844 */
[----:B------:R1:W-:Y:S04]  /*3fc10*/  STL [R1+0x1bf8], R16 ;  /* 0x001bf81001007387 */ /* 0x0003e80000100800 */
[----:B----4-:R-:W4:Y:S01]  /*3fc20*/  LDL.LU R21, [R1+0x1c20] ;  /* 0x001c200001157983 */ /* 0x010f220000300800 */
[----:B-1----:R-:W-:-:S03]  /*3fc30*/  IMAD.MOV.U32 R6, RZ, RZ, R10 ;  /* 0x000000ffff067224 */ /* 0x002fc600078e000a */
[----:B------:R-:W4:Y:S04]  /*3fc40*/  LDL.LU R10, [R1+0x1c24] ;  /* 0x001c2400010a7983 */ /* 0x000f280000300800 */
[----:B------:R-:W4:Y:S01]  /*3fc50*/  LDL.LU R20, [R1+0x1ce8] ;  /* 0x001ce80001147983 */ /* 0x000f220000300800 */
[----:B------:R-:W-:-:S03]  /*3fc60*/  IADD3 R14, P2, R14, R22, RZ ;  /* 0x000000160e0e7210 */ /* 0x000fc60007f5e0ff */
[----:B------:R-:W4:Y:S01]  /*3fc70*/  LDL.LU R19, [R1+0x1cec] ;  /* 0x001cec0001137983 */ /* 0x000f220000300800 */
[----:B------:R-:W-:Y:S01]  /*3fc80*/  IMAD.MOV.U32 R7, RZ, RZ, R16 ;  /* 0x000000ffff077224 */ /* 0x000fe200078e0010 */
[----:B------:R-:W-:Y:S02]  /*3fc90*/  IADD3.X R15, R15, R0, RZ, P2, !PT ;  /* 0x000000000f0f7210 */ /* 0x000fe400017fe4ff */
[----:B------:R-:W-:Y:S01]  /*3fca0*/  IADD3 R12, P4, R12, R22, RZ ;  /* 0x000000160c0c7210 */ /* 0x000fe20007f9e0ff */
[----:B------:R-:W-:Y:S04]  /*3fcb0*/  STL [R1+0x1c04], R14 ;  /* 0x001c040e01007387 */ /* 0x000fe80000100800 */
[----:B------:R-:W-:Y:S01]  /*3fcc0*/  IMAD.X R13, R13, 0x1, R0, P4 ;  /* 0x000000010d0d7824 */ /* 0x000fe200020e0600 */
[----:B------:R1:W-:Y:S04]  /*3fcd0*/  LDGSTS.E [R3+0x1500], [R6.64], P3 ;  /* 0x0150000006037fae */ /* 0x0003e80009921844 */
[----:B------:R-:W-:Y:S04]  /*3fce0*/  STL [R1+0x1c00], R15 ;  /* 0x001c000f01007387 */ /* 0x000fe80000100800 */
[----:B------:R1:W-:Y:S02]  /*3fcf0*/  STL [R1+0x1c0c], R12 ;  /* 0x001c0c0c01007387 */ /* 0x0003e40000100800 */
[----:B-1----:R-:W-:-:S02]  /*3fd00*/  IMAD.MOV.U32 R6, RZ, RZ, R14 ;  /* 0x000000ffff067224 */ /* 0x002fc400078e000e */
[----:B------:R1:W-:Y:S01]  /*3fd10*/  STL [R1+0x1c08], R13 ;  /* 0x001c080d01007387 */ /* 0x0003e20000100800 */
[----:B------:R-:W-:-:S03]  /*3fd20*/  IMAD.MOV.U32 R7, RZ, RZ, R15 ;  /* 0x000000ffff077224 */ /* 0x000fc600078e000f */
[----:B------:R-:W4:Y:S04]  /*3fd30*/  LDL.LU R18, [R1+0x1cf0] ;  /* 0x001cf00001127983 */ /* 0x000f280000300800 */
[----:B------:R-:W4:Y:S04]  /*3fd40*/  LDL.LU R17, [R1+0x1cf4] ;  /* 0x001cf40001117983 */ /* 0x000f280000300800 */
[----:B------:R1:W-:Y:S04]  /*3fd50*/  LDGSTS.E [R3+0x1580], [R6.64], P3 ;  /* 0x0158000006037fae */ /* 0x0003e80009921844 */
[----:B------:R-:W4:Y:S01]  /*3fd60*/  LDL.LU R16, [R1+0x1cf8] ;  /* 0x001cf80001107983 */ /* 0x000f220000300800 */
[----:B-1----:R-:W-:-:S03]  /*3fd70*/  MOV R6, R12 ;  /* 0x0000000c00067202 */ /* 0x002fc60000000f00 */
[----:B------:R-:W4:Y:S01]  /*3fd80*/  LDL.LU R12, [R1+0x1cfc] ;  /* 0x001cfc00010c7983 */ /* 0x000f220000300800 */
[-C--:B------:R-:W-:Y:S02]  /*3fd90*/  IADD3 R9, P2, R9, R22.reuse, RZ ;  /* 0x0000001609097210 */ /* 0x080fe40007f5e0ff */
[----:B------:R-:W-:Y:S01]  /*3fda0*/  IADD3 R8, P4, R8, R22, RZ ;  /* 0x0000001608087210 */ /* 0x000fe20007f9e0ff */
[----:B------:R-:W-:Y:S02]  /*3fdb0*/  IMAD.MOV.U32 R7, RZ, RZ, R13 ;  /* 0x000000ffff077224 */ /* 0x000fe400078e000d */
[----:B------:R-:W-:Y:S04]  /*3fdc0*/  STL [R1+0x1c14], R9 ;  /* 0x001c140901007387 */ /* 0x000fe80000100800 */
[----:B------:R1:W-:Y:S02]  /*3fdd0*/  LDGSTS.E [R3+0x1600], [R6.64], P3 ;  /* 0x0160000006037fae */ /* 0x0003e40009921844 */
[----:B-1----:R-:W-:Y:S01]  /*3fde0*/  MOV R6, R9 ;  /* 0x0000000900067202 */ /* 0x002fe20000000f00 */
[----:B--2---:R-:W-:-:S05]  /*3fdf0*/  IMAD.X R11, R11, 0x1, R0, P2 ;  /* 0x000000010b0b7824 */ /* 0x004fca00010e0600 */
[----:B------:R1:W-:Y:S01]  /*3fe00*/  STL [R1+0x1c10], R11 ;  /* 0x001c100b01007387 */ /* 0x0003e20000100800 */
[----:B---3--:R-:W-:-:S03]  /*3fe10*/  IMAD.X R5, R5, 0x1, R0, P4 ;  /* 0x0000000105057824 */ /* 0x008fc600020e0600 */
[----:B------:R-:W-:Y:S01]  /*3fe20*/  STL [R1+0x1c1c], R8 ;  /* 0x001c1c0801007387 */ /* 0x000fe20000100800 */
[----:B------:R-:W-:-:S03]  /*3fe30*/  IMAD.MOV.U32 R7, RZ, RZ, R11 ;  /* 0x000000ffff077224 */ /* 0x000fc600078e000b */
[----:B------:R2:W-:Y:S04]  /*3fe40*/  STL [R1+0x1c18], R5 ;  /* 0x001c180501007387 */ /* 0x0005e80000100800 */
[----:B------:R-:W3:Y:S04]  /*3fe50*/  LDL.LU R15, [R1+0x1d00] ;  /* 0x001d0000010f7983 */ /* 0x000ee80000300800 */
[----:B------:R-:W3:Y:S04]  /*3fe60*/  LDL.LU R14, [R1+0x1d04] ;  /* 0x001d0400010e7983 */ /* 0x000ee80000300800 */
[----:B------:R-:W3:Y:S04]  /*3fe70*/  LDL.LU R13, [R1+0x1d08] ;  /* 0x001d0800010d7983 */ /* 0x000ee80000300800 */
[----:B-1----:R-:W3:Y:S01]  /*3fe80*/  LDL.LU R11, [R1+0x1d0c] ;  /* 0x001d0c00010b7983 */ /* 0x002ee20000300800 */
[----:B------:R-:W-:-:S03]  /*3fe90*/  ISETP.GT.AND P2, PT, R4, 0x9, PT ;  /* 0x000000090400780c */ /* 0x000fc60003f44270 */
[----:B------:R1:W-:Y:S04]  /*3fea0*/  LDGSTS.E [R3+0x1680], [R6.64], P3 ;  /* 0x0168000006037fae */ /* 0x0003e80009921844 */
[----:B------:R-:W3:Y:S01]  /*3feb0*/  LDL.LU R9, [R1+0x1d14] ;  /* 0x001d140001097983 */ /* 0x000ee20000300800 */
[----:B-1----:R-:W-:Y:S01]  /*3fec0*/  IMAD.MOV.U32 R7, RZ, RZ, R5 ;  /* 0x000000ffff077224 */ /* 0x002fe200078e0005 */
[----:B--2---:R-:W-:Y:S01]  /*3fed0*/  SEL R5, RZ, 0x4, !P2 ;  /* 0x00000004ff057807 */ /* 0x004fe20005000000 */
[----:B------:R-:W-:Y:S02]  /*3fee0*/  IMAD.MOV.U32 R6, RZ, RZ, R8 ;  /* 0x000000ffff067224 */ /* 0x000fe400078e0008 */
[----:B------:R-:W2:Y:S01]  /*3fef0*/  LDL.LU R8, [R1+0x1d1c] ;  /* 0x001d1c0001087983 */ /* 0x000ea20000300800 */
[----:B------:R-:W-:-:S03]  /*3ff00*/  SEL R5, R5, RZ, !P0 ;  /* 0x000000ff05057207 */ /* 0x000fc60004000000 */
[----:B------:R1:W-:Y:S01]  /*3ff10*/  LDGSTS.E [R3+0x1700], [R6.64], P3 ;  /* 0x0170000006037fae */ /* 0x0003e20009921844 */
[----:B------:R-:W-:Y:S02]  /*3ff20*/  ISETP.NE.U32.AND P2, PT, R5, RZ, PT ;  /* 0x000000ff0500720c */ /* 0x000fe40003f45070 */
[----:B----4-:R-:W-:-:S04]  /*3ff30*/  IADD3 R10, P4, R10, R22, RZ ;  /* 0x000000160a0a7210 */ /* 0x010fc80007f9e0ff */
[----:B------:R-:W-:Y:S02]  /*3ff40*/  IADD3.X R21, R21, R0, RZ, P4, !PT ;  /* 0x0000000015157210 */ /* 0x000fe400027fe4ff */
[----:B------:R-:W-:Y:S01]  /*3ff50*/  IADD3 R19, P5, R19, R22, RZ ;  /* 0x0000001613137210 */ /* 0x000fe20007fbe0ff */
[----:B------:R4:W-:Y:S01]  /*3ff60*/  STL [R1+0x1c24], R10 ;  /* 0x001c240a01007387 */ /* 0x0009e20000100800 */
[----:B-1----:R-:W-:-:S03]  /*3ff70*/  IMAD.MOV.U32 R6, RZ, RZ, R10 ;  /* 0x000000ffff067224 */ /* 0x002fc600078e000a */
[----:B------:R-:W-:Y:S01]  /*3ff80*/  IMAD.X R20, R20, 0x1, R0, P5 ;  /* 0x0000000114147824 */ /* 0x000fe200028e0600 */
[----:B------:R1:W-:Y:S01]  /*3ff90*/  STL [R1+0x1c20], R21 ;  /* 0x001c201501007387 */ /* 0x0003e20000100800 */
[----:B------:R-:W-:-:S03]  /*3ffa0*/  IMAD.MOV.U32 R7, RZ, RZ, R21 ;  /* 0x000000ffff077224 */ /* 0x000fc600078e0015 */
[----:B------:R-:W-:Y:S04]  /*3ffb0*/  STL [R1+0x1cec], R19 ;  /* 0x001cec1301007387 */ /* 0x000fe80000100800 */
[----:B----4-:R-:W3:Y:S04]  /*3ffc0*/  LDL.LU R10, [R1+0x1d10] ;  /* 0x001d1000010a7983 */ /* 0x010ee80000300800 */
[----:B------:R-:W-:Y:S04]  /*3ffd0*/  STL [R1+0x1ce8], R20 ;  /* 0x001ce81401007387 */ /* 0x000fe80000100800 */
[----:B------:R-:W3:Y:S04]  /*3ffe0*/  LDL.LU R5, [R1+0x1d18] ;  /* 0x001d180001057983 */ /* 0x000ee80000300800 */
[----:B------:R1:W-:Y:S01]  /*3fff0*/  LDGSTS.E [R3+0x1780], [R6.64], P3 ;  /* 0x0178000006037fae */ /* 0x0003e20009921844 */
[----:B------:R-:W-:-:S02]  /*40000*/  IADD3 R17, P3, R17, R22, RZ ;  /* 0x0000001611117210 */ /* 0x000fc40007f7e0ff */
[----:B-1----:R-:W-:Y:S01]  /*40010*/  MOV R6, R19 ;  /* 0x0000001300067202 */ /* 0x002fe20000000f00 */
[----:B------:R-:W-:Y:S02]  /*40020*/  IMAD.MOV.U32 R7, RZ, RZ, R20 ;  /* 0x000000ffff077224 */ /* 0x000fe400078e0014 */
[----:B------:R-:W-:-:S03]  /*40030*/  IMAD.X R18, R18, 0x1, R0, P3 ;  /* 0x0000000112127824 */ /* 0x000fc600018e0600 */
[----:B------:R1:W-:Y:S01]  /*40040*/  LDGSTS.E [R3+0x2400], [R6.64], P2 ;  /* 0x0240000006037fae */ /* 0x0003e20009121844 */
[----:B------:R-:W-:-:S03]  /*40050*/  IADD3 R12, P4, R12, R22, RZ ;  /* 0x000000160c0c7210 */ /* 0x000fc60007f9e0ff */
[----:B------:R-:W-:Y:S01]  /*40060*/  STL [R1+0x1cf4], R17 ;  /* 0x001cf41101007387 */ /* 0x000fe20000100800 */
[----:B-1----:R-:W-:Y:S01]  /*40070*/  MOV R6, R17 ;  /* 0x0000001100067202 */ /* 0x002fe20000000f00 */
[----:B------:R-:W-:Y:S02]  /*40080*/  IMAD.X R16, R16, 0x1, R0, P4 ;  /* 0x0000000110107824 */ /* 0x000fe400020e0600 */
[----:B------:R-:W-:Y:S01]  /*40090*/  IMAD.MOV.U32 R7, RZ, RZ, R18 ;  /* 0x000000ffff077224 */ /* 0x000fe200078e0012 */
[----:B------:R-:W-:Y:S04]  /*400a0*/  STL [R1+0x1cf0], R18 ;  /* 0x001cf01201007387 */ /* 0x000fe80000100800 */
[----:B------:R1:W-:Y:S04]  /*400b0*/  STL [R1+0x1cfc], R12 ;  /* 0x001cfc0c01007387 */ /* 0x0003e80000100800 */
[----:B------:R1:W-:Y:S04]  /*400c0*/  LDGSTS.E [R3+0x2480], [R6.64], P2 ;  /* 0x0248000006037fae */ /* 0x0003e80009121844 */
[----:B------:R2:W-:Y:S04]  /*400d0*/  STL [R1+0x1cf8], R16 ;  /* 0x001cf81001007387 */ /* 0x0005e80000100800 */
[----:B------:R-:W3:Y:S01]  /*400e0*/  LDL.LU R21, [R1+0x1d20] ;  /* 0x001d200001157983 */ /* 0x000ee20000300800 */
[----:B-1----:R-:W-:-:S03]  /*400f0*/  IMAD.MOV.U32 R6, RZ, RZ, R12 ;  /* 0x000000ffff067224 */ /* 0x002fc600078e000c */
[----:B------:R-:W3:Y:S04]  /*40100*/  LDL.LU R12, [R1+0x1d24] ;  /* 0x001d2400010c7983 */ /* 0x000ee80000300800 */
[----:B------:R-:W3:Y:S04]  /*40110*/  LDL.LU R20, [R1+0x1de8] ;  /* 0x001de80001147983 */ /* 0x000ee80000300800 */
[----:B------:R-:W3:Y:S01]  /*40120*/  LDL.LU R19, [R1+0x1dec] ;  /* 0x001dec0001137983 */ /* 0x000ee20000300800 */
[----:B------:R-:W-:-:S05]  /*40130*/  IMAD.MOV.U32 R7, RZ, RZ, R16 ;  /* 0x000000ffff077224 */ /* 0x000fca00078e0010 */
[----:B------:R1:W-:Y:S01]  /*40140*/  LDGSTS.E [R3+0x2500], [R6.64], P2 ;  /* 0x0250000006037fae */ /* 0x0003e20009121844 */
[----:B---3--:R-:W-:-:S04]  /*40150*/  IADD3 R14, P3, R14, R22, RZ ;  /* 0x000000160e0e7210 */ /* 0x008fc80007f7e0ff */
[----:B------:R-:W-:Y:S02]  /*40160*/  IADD3.X R15, R15, R0, RZ, P3, !PT ;  /* 0x000000000f0f7210 */ /* 0x000fe40001ffe4ff */
[-C--:B------:R-:W-:Y:S01]  /*40170*/  IADD3 R11, P4, R11, R22.reuse, RZ ;  /* 0x000000160b0b7210 */ /* 0x080fe20007f9e0ff */
[----:B------:R-:W-:Y:S04]  /*40180*/  STL [R1+0x1d04], R14 ;  /* 0x001d040e01007387 */ /* 0x000fe80000100800 */
[----:B------:R-:W-:Y:S01]  /*40190*/  IMAD.X R13, R13, 0x1, R0, P4 ;  /* 0x000000010d0d7824 */ /* 0x000fe200020e0600 */
[----:B------:R-:W-:Y:S01]  /*401a0*/  STL [R1+0x1d00], R15 ;  /* 0x001d000f01007387 */ /* 0x000fe20000100800 */
[----:B-1----:R-:W-:Y:S02]  /*401b0*/  IMAD.MOV.U32 R6, RZ, RZ, R14 ;  /* 0x000000ffff067224 */ /* 0x002fe400078e000e */
[----:B------:R-:W-:Y:S01]  /*401c0*/  IMAD.MOV.U32 R7, RZ, RZ, R15 ;  /* 0x000000ffff077224 */ /* 0x000fe200078e000f */
[----:B------:R1:W-:Y:S04]  /*401d0*/  STL [R1+0x1d0c], R11 ;  /* 0x001d0c0b01007387 */ /* 0x0003e80000100800 */
[----:B------:R3:W-:Y:S04]  /*401e0*/  STL [R1+0x1d08], R13 ;  /* 0x001d080d01007387 */ /* 0x0007e80000100800 */
[----:B------:R-:W4:Y:S01]  /*401f0*/  LDL.LU R18, [R1+0x1df0] ;  /* 0x001df00001127983 */ /* 0x000f220000300800 */
[----:B------:R-:W-:-:S03]  /*40200*/  IADD3 R9, P3, R9, R22, RZ ;  /* 0x0000001609097210 */ /* 0x000fc60007f7e0ff */
[----:B------:R-:W4:Y:S01]  /*40210*/  LDL.LU R17, [R1+0x1df4] ;  /* 0x001df40001117983 */ /* 0x000f220000300800 */
[----:B--2---:R-:W-:-:S03]  /*40220*/  IADD3 R8, P4, R8, R22, RZ ;  /* 0x0000001608087210 */ /* 0x004fc60007f9e0ff */
[----:B------:R2:W-:Y:S04]  /*40230*/  LDGSTS.E [R3+0x2580], [R6.64], P2 ;  /* 0x0258000006037fae */ /* 0x0005e80009121844 */
[----:B------:R-:W4:Y:S01]  /*40240*/  LDL.LU R16, [R1+0x1df8] ;  /* 0x001df80001107983 */ /* 0x000f220000300800 */
[----:B--2---:R-:W-:-:S03]  /*40250*/  MOV R6, R11 ;  /* 0x0000000b00067202 */ /* 0x004fc60000000f00 */
[----:B-1----:R-:W2:Y:S01]  /*40260*/  LDL.LU R11, [R1+0x1dfc] ;  /* 0x001dfc00010b7983 */ /* 0x002ea20000300800 */
[----:B------:R-:W-:-:S03]  /*40270*/  IMAD.MOV.U32 R7, RZ, RZ, R13 ;  /* 0x000000ffff077224 */ /* 0x000fc600078e000d */
[----:B------:R-:W-:Y:S04]  /*40280*/  STL [R1+0x1d14], R9 ;  /* 0x001d140901007387 */ /* 0x000fe80000100800 */
[----:B------:R1:W-:Y:S02]  /*40290*/  LDGSTS.E [R3+0x2600], [R6.64], P2 ;  /* 0x0260000006037fae */ /* 0x0003e40009121844 */
[----:B-1----:R-:W-:Y:S01]  /*402a0*/  MOV R6, R9 ;  /* 0x0000000900067202 */ /* 0x002fe20000000f00 */
[----:B---3--:R-:W-:-:S05]  /*402b0*/  IMAD.X R10, R10, 0x1, R0, P3 ;  /* 0x000000010a0a7824 */ /* 0x008fca00018e0600 */
[----:B------:R1:W-:Y:S01]  /*402c0*/  STL [R1+0x1d10], R10 ;  /* 0x001d100a01007387 */ /* 0x0003e20000100800 */
[----:B------:R-:W-:-:S03]  /*402d0*/  IMAD.X R5, R5, 0x1, R0, P4 ;  /* 0x0000000105057824 */ /* 0x000fc600020e0600 */
[----:B------:R-:W-:Y:S01]  /*402e0*/  STL [R1+0x1d1c], R8 ;  /* 0x001d1c0801007387 */ /* 0x000fe20000100800 */
[----:B------:R-:W-:-:S03]  /*402f0*/  IMAD.MOV.U32 R7, RZ, RZ, R10 ;  /* 0x000000ffff077224 */ /* 0x000fc600078e000a */
[----:B------:R3:W-:Y:S04]  /*40300*/  STL [R1+0x1d18], R5 ;  /* 0x001d180501007387 */ /* 0x0007e80000100800 */
[----:B------:R-:W2:Y:S04]  /*40310*/  LDL.LU R15, [R1+0x1e00] ;  /* 0x001e0000010f7983 */ /* 0x000ea80000300800 */
[----:B------:R-:W2:Y:S04]  /*40320*/  LDL.LU R14, [R1+0x1e04] ;  /* 0x001e0400010e7983 */ /* 0x000ea80000300800 */
[----:B------:R-:W2:Y:S04]  /*40330*/  LDL.LU R13, [R1+0x1e08] ;  /* 0x001e0800010d7983 */ /* 0x000ea80000300800 */
[----:B-1----:R-:W2:Y:S01]  /*40340*/  LDL.LU R10, [R1+0x1e0c] ;  /* 0x001e0c00010a7983 */ /* 0x002ea20000300800 */
[----:B------:R-:W-:-:S03]  /*40350*/  ISETP.GT.AND P3, PT, R4, 0xd, PT ;  /* 0x0000000d0400780c */ /* 0x000fc60003f64270 */
[----:B------:R1:W-:Y:S04]  /*40360*/  LDGSTS.E [R3+0x2680], [R6.64], P2 ;  /* 0x0268000006037fae */ /* 0x0003e80009121844 */
[----:B------:R-:W2:Y:S01]  /*40370*/  LDL.LU R9, [R1+0x1e14] ;  /* 0x001e140001097983 */ /* 0x000ea20000300800 */
[----:B-1----:R-:W-:Y:S01]  /*40380*/  IMAD.MOV.U32 R7, RZ, RZ, R5 ;  /* 0x000000ffff077224 */ /* 0x002fe200078e0005 */
[----:B---3--:R-:W-:Y:S01]  /*40390*/  SEL R5, RZ, 0x4, !P3 ;  /* 0x00000004ff057807 */ /* 0x008fe20005800000 */
[----:B------:R-:W-:Y:S02]  /*403a0*/  IMAD.MOV.U32 R6, RZ, RZ, R8 ;  /* 0x000000ffff067224 */ /* 0x000fe400078e0008 */
[----:B------:R-:W4:Y:S01]  /*403b0*/  LDL.LU R8, [R1+0x1e1c] ;  /* 0x001e1c0001087983 */ /* 0x000f220000300800 */
[----:B------:R-:W-:-:S03]  /*403c0*/  SEL R5, R5, RZ, !P0 ;  /* 0x000000ff05057207 */ /* 0x000fc60004000000 */
[----:B------:R1:W-:Y:S01]  /*403d0*/  LDGSTS.E [R3+0x2700], [R6.64], P2 ;  /* 0x0270000006037fae */ /* 0x0003e20009121844 */
[----:B------:R-:W-:Y:S02]  /*403e0*/  ISETP.NE.U32.AND P3, PT, R5, RZ, PT ;  /* 0x000000ff0500720c */ /* 0x000fe40003f65070 */
[----:B------:R-:W-:-:S04]  /*403f0*/  IADD3 R12, P4, R12, R22, RZ ;  /* 0x000000160c0c7210 */ /* 0x000fc80007f9e0ff */
[----:B------:R-:W-:Y:S02]  /*40400*/  IADD3.X R21, R21, R0, RZ, P4, !PT ;  /* 0x0000000015157210 */ /* 0x000fe400027fe4ff */
[----:B------:R-:W-:Y:S01]  /*40410*/  IADD3 R19, P5, R19, R22, RZ ;  /* 0x0000001613137210 */ /* 0x000fe20007fbe0ff */
[----:B------:R1:W-:Y:S02]  /*40420*/  STL [R1+0x1d24], R12 ;  /* 0x001d240c01007387 */ /* 0x0003e40000100800 */
[----:B-1----:R-:W-:Y:S02]  /*40430*/  IMAD.MOV.U32 R6, RZ, RZ, R12 ;  /* 0x000000ffff067224 */ /* 0x002fe400078e000c */
[----:B------:R-:W-:Y:S01]  /*40440*/  IMAD.X R20, R20, 0x1, R0, P5 ;  /* 0x0000000114147824 */ /* 0x000fe200028e0600 */
[----:B------:R1:W-:Y:S04]  /*40450*/  STL [R1+0x1d20], R21 ;  /* 0x001d201501007387 */ /* 0x0003e80000100800 */
[----:B------:R-:W-:Y:S04]  /*40460*/  STL [R1+0x1dec], R19 ;  /* 0x001dec1301007387 */ /* 0x000fe80000100800 */
[----:B------:R-:W4:Y:S04]  /*40470*/  LDL.LU R12, [R1+0x1e10] ;  /* 0x001e1000010c7983 */ /* 0x000f280000300800 */
[----:B------:R-:W-:Y:S04]  /*40480*/  STL [R1+0x1de8], R20 ;  /* 0x001de81401007387 */ /* 0x000fe80000100800 */
[----:B------:R-:W4:Y:S01]  /*40490*/  LDL.LU R5, [R1+0x1e18] ;  /* 0x001e180001057983 */ /* 0x000f220000300800 */
[----:B------:R-:W-:-:S05]  /*404a0*/  IMAD.MOV.U32 R7, RZ, RZ, R21 ;  /* 0x000000ffff077224 */ /* 0x000fca00078e0015 */
[----:B------:R1:W-:Y:S02]  /*404b0*/  LDGSTS.E [R3+0x2780], [R6.64], P2 ;  /* 0x0278000006037fae */ /* 0x0003e40009121844 */
[----:B-1----:R-:W-:Y:S01]  /*404c0*/  MOV R6, R19 ;  /* 0x0000001300067202 */ /* 0x002fe20000000f00 */
[----:B------:R-:W-:-:S05]  /*404d0*/  IMAD.MOV.U32 R7, RZ, RZ, R20 ;  /* 0x000000ffff077224 */ /* 0x000fca00078e0014 */
[----:B------:R1:W-:Y:S01]  /*404e0*/  LDGSTS.E [R3+0x3400], [R6.64], P3 ;  /* 0x0340000006037fae */ /* 0x0003e20009921844 */
[----:B----4-:R-:W-:-:S05]  /*404f0*/  IADD3 R17, P2, R17, R22, RZ ;  /* 0x0000001611117210 */ /* 0x010fca0007f5e0ff */
[----:B------:R-:W-:Y:S01]  /*40500*/  IMAD.X R18, R18, 0x1, R0, P2 ;  /* 0x0000000112127824 */ /* 0x000fe200010e0600 */
[----:B-1----:R-:W-:Y:S01]  /*40510*/  MOV R6, R17 ;  /* 0x0000001100067202 */ /* 0x002fe20000000f00 */
[----:B------:R-:W-:Y:S02]  /*40520*/  STL [R1+0x1df4], R17 ;  /* 0x001df41101007387 */ /* 0x000fe40000100800 */
[----:B------:R-:W-:Y:S01]  /*40530*/  IMAD.MOV.U32 R7, RZ, RZ, R18 ;  /* 0x000000ffff077224 */ /* 0x000fe200078e0012 */
[----:B--2---:R-:W-:Y:S01]  /*40540*/  IADD3 R11, P4, R11, R22, RZ ;  /* 0x000000160b0b7210 */ /* 0x004fe20007f9e0ff */
[----:B------:R-:W-:Y:S04]  /*40550*/  STL [R1+0x1df0], R18 ;  /* 0x001df01201007387 */ /* 0x000fe80000100800 */
[----:B------:R-:W-:Y:S01]  /*40560*/  IMAD.X R16, R16, 0x1, R0, P4 ;  /* 0x0000000110107824 */ /* 0x000fe200020e0600 */
[----:B------:R1:W-:Y:S04]  /*40570*/  STL [R1+0x1dfc], R11 ;  /* 0x001dfc0b01007387 */ /* 0x0003e80000100800 */
[----:B------:R2:W-:Y:S04]  /*40580*/  LDGSTS.E [R3+0x3480], [R6.64], P3 ;  /* 0x0348000006037fae */ /* 0x0005e80009921844 */
[----:B------:R4:W-:Y:S04]  /*40590*/  STL [R1+0x1df8], R16 ;  /* 0x001df81001007387 */ /* 0x0009e80000100800 */
[----:B------:R-:W3:Y:S01]  /*405a0*/  LDL.LU R21, [R1+0x1e20] ;  /* 0x001e200001157983 */ /* 0x000ee20000300800 */
[----:B--2---:R-:W-:-:S03]  /*405b0*/  IMAD.MOV.U32 R6, RZ, RZ, R11 ;  /* 0x000000ffff067224 */ /* 0x004fc600078e000b */
[----:B-1----:R-:W2:Y:S04]  /*405c0*/  LDL.LU R11, [R1+0x1e24] ;  /* 0x001e2400010b7983 */ /* 0x002ea80000300800 */
[----:B------:R-:W3:Y:S01]  /*405d0*/  LDL.LU R20, [R1+0x1ee8] ;  /* 0x001ee80001147983 */ /* 0x000ee20000300800 */
[----:B------:R-:W-:-:S03]  /*405e0*/  IMAD.MOV.U32 R7, RZ, RZ, R16 ;  /* 0x000000ffff077224 */ /* 0x000fc600078e0010 */
[----:B------:R-:W3:Y:S04]  /*405f0*/  LDL.LU R19, [R1+0x1eec] ;  /* 0x001eec0001137983 */ /* 0x000ee80000300800 */
[----:B------:R1:W-:Y:S01]  /*40600*/  LDGSTS.E [R3+0x3500], [R6.64], P3 ;  /* 0x0350000006037fae */ /* 0x0003e20009921844 */
[----:B------:R-:W-:-:S04]  /*40610*/  IADD3 R14, P2, R14, R22, RZ ;  /* 0x000000160e0e7210 */ /* 0x000fc80007f5e0ff */
        /* <DEDUP_REMOVED lines=9> */
[----:B------:R-:W3:Y:S04]  /*406b0*/  LDL.LU R18, [R1+0x1ef0] ;  /* 0x001ef00001127983 */ /* 0x000ee80000300800 */
[----:B------:R-:W3:Y:S04]  /*406c0*/  LDL.LU R17, [R1+0x1ef4] ;  /* 0x001ef40001117983 */ /* 0x000ee80000300800 */
[----:B------:R1:W-:Y:S01]  /*406d0*/  LDGSTS.E [R3+0x3580], [R6.64], P3 ;  /* 0x0358000006037fae */ /* 0x0003e20009921844 */
[----:B------:R-:W-:-:S03]  /*406e0*/  IADD3 R9, P2, R9, R22, RZ ;  /* 0x0000001609097210 */ /* 0x000fc60007f5e0ff */
[----:B----4-:R-:W4:Y:S01]  /*406f0*/  LDL.LU R16, [R1+0x1ef8] ;  /* 0x001ef80001107983 */ /* 0x010f220000300800 */
[----:B------:R-:W-:Y:S02]  /*40700*/  IADD3 R8, P4, R8, R22, RZ ;  /* 0x0000001608087210 */ /* 0x000fe40007f9e0ff */
[----:B-1----:R-:W-:Y:S02]  /*40710*/  MOV R6, R10 ;  /* 0x0000000a00067202 */ /* 0x002fe40000000f00 */
[----:B------:R-:W4:Y:S01]  /*40720*/  LDL.LU R10, [R1+0x1efc] ;  /* 0x001efc00010a7983 */ /* 0x000f220000300800 */
[----:B------:R-:W-:-:S03]  /*40730*/  IMAD.MOV.U32 R7, RZ, RZ, R13 ;  /* 0x000000ffff077224 */ /* 0x000fc600078e000d */
[----:B------:R-:W-:Y:S04]  /*40740*/  STL [R1+0x1e14], R9 ;  /* 0x001e140901007387 */ /* 0x000fe80000100800 */
[----:B------:R1:W-:Y:S01]  /*40750*/  LDGSTS.E [R3+0x3600], [R6.64], P3 ;  /* 0x0360000006037fae */ /* 0x0003e20009921844 */
[----:B------:R-:W-:-:S05]  /*40760*/  IMAD.X R12, R12, 0x1, R0, P2 ;  /* 0x000000010c0c7824 */ /* 0x000fca00010e0600 */
[----:B------:R1:W-:Y:S01]  /*40770*/  STL [R1+0x1e10], R12 ;  /* 0x001e100c01007387 */ /* 0x0003e20000100800 */
[----:B------:R-:W-:-:S03]  /*40780*/  IMAD.X R5, R5, 0x1, R0, P4 ;  /* 0x0000000105057824 */ /* 0x000fc600020e0600 */
[----:B------:R-:W-:Y:S01]  /*40790*/  STL [R1+0x1e1c], R8 ;  /* 0x001e1c0801007387 */ /* 0x000fe20000100800 */
[----:B-1----:R-:W-:-:S03]  /*407a0*/  IMAD.MOV.U32 R7, RZ, RZ, R12 ;  /* 0x000000ffff077224 */ /* 0x002fc600078e000c */
[----:B------:R1:W-:Y:S04]  /*407b0*/  STL [R1+0x1e18], R5 ;  /* 0x001e180501007387 */ /* 0x0003e80000100800 */
[----:B------:R-:W4:Y:S04]  /*407c0*/  LDL.LU R15, [R1+0x1f00] ;  /* 0x001f0000010f7983 */ /* 0x000f280000300800 */
[----:B------:R-:W4:Y:S04]  /*407d0*/  LDL.LU R14, [R1+0x1f04] ;  /* 0x001f0400010e7983 */ /* 0x000f280000300800 */
[----:B------:R-:W4:Y:S04]  /*407e0*/  LDL.LU R13, [R1+0x1f08] ;  /* 0x001f0800010d7983 */ /* 0x000f280000300800 */
[----:B------:R-:W4:Y:S01]  /*407f0*/  LDL.LU R12, [R1+0x1f0c] ;  /* 0x001f0c00010c7983 */ /* 0x000f220000300800 */
[----:B------:R-:W-:-:S02]  /*40800*/  MOV R6, R9 ;  /* 0x0000000900067202 */ /* 0x000fc40000000f00 */
[----:B------:R-:W-:Y:S01]  /*40810*/  ISETP.GT.AND P2, PT, R4, 0x11, PT ;  /* 0x000000110400780c */ /* 0x000fe20003f44270 */
[----:B------:R-:W4:Y:S04]  /*40820*/  LDL.LU R9, [R1+0x1f14] ;  /* 0x001f140001097983 */ /* 0x000f280000300800 */
[----:B------:R1:W-:Y:S02]  /*40830*/  LDGSTS.E [R3+0x3680], [R6.64], P3 ;  /* 0x0368000006037fae */ /* 0x0003e40009921844 */
[----:B-1----:R-:W-:Y:S01]  /*40840*/  IMAD.MOV.U32 R7, RZ, RZ, R5 ;  /* 0x000000ffff077224 */ /* 0x002fe200078e0005 */
[----:B------:R-:W-:Y:S01]  /*40850*/  SEL R5, RZ, 0x4, !P2 ;  /* 0x00000004ff057807 */ /* 0x000fe20005000000 */
[----:B------:R-:W-:Y:S02]  /*40860*/  IMAD.MOV.U32 R6, RZ, RZ, R8 ;  /* 0x000000ffff067224 */ /* 0x000fe400078e0008 */
[----:B------:R-:W4:Y:S01]  /*40870*/  LDL.LU R8, [R1+0x1f1c] ;  /* 0x001f1c0001087983 */ /* 0x000f220000300800 */
[----:B------:R-:W-:-:S03]  /*40880*/  SEL R5, R5, RZ, !P0 ;  /* 0x000000ff05057207 */ /* 0x000fc60004000000 */
[----:B------:R1:W-:Y:S01]  /*40890*/  LDGSTS.E [R3+0x3700], [R6.64], P3 ;  /* 0x0370000006037fae */ /* 0x0003e20009921844 */
[----:B------:R-:W-:Y:S02]  /*408a0*/  ISETP.NE.U32.AND P2, PT, R5, RZ, PT ;  /* 0x000000ff0500720c */ /* 0x000fe40003f45070 */
[----:B--2---:R-:W-:-:S04]  /*408b0*/  IADD3 R11, P4, R11, R22, RZ ;  /* 0x000000160b0b7210 */ /* 0x004fc80007f9e0ff */
[----:B---3--:R-:W-:Y:S02]  /*408c0*/  IADD3.X R21, R21, R0, RZ, P4, !PT ;  /* 0x0000000015157210 */ /* 0x008fe400027fe4ff */
[----:B------:R-:W-:Y:S01]  /*408d0*/  IADD3 R19, P5, R19, R22, RZ ;  /* 0x0000001613137210 */ /* 0x000fe20007fbe0ff */
[----:B------:R2:W-:Y:S01]  /*408e0*/  STL [R1+0x1e24], R11 ;  /* 0x001e240b01007387 */ /* 0x0005e20000100800 */
[----:B-1----:R-:W-:Y:S02]  /*408f0*/  IMAD.MOV.U32 R6, RZ, RZ, R11 ;  /* 0x000000ffff067224 */ /* 0x002fe400078e000b */
[----:B------:R-:W-:Y:S01]  /*40900*/  IMAD.MOV.U32 R7, RZ, RZ, R21 ;  /* 0x000000ffff077224 */ /* 0x000fe200078e0015 */
[----:B------:R1:W-:Y:S01]  /*40910*/  STL [R1+0x1e20], R21 ;  /* 0x001e201501007387 */ /* 0x0003e20000100800 */
[----:B------:R-:W-:-:S03]  /*40920*/  IMAD.X R20, R20, 0x1, R0, P5 ;  /* 0x0000000114147824 */ /* 0x000fc600028e0600 */
[----:B------:R-:W-:Y:S04]  /*40930*/  STL [R1+0x1eec], R19 ;  /* 0x001eec1301007387 */ /* 0x000fe80000100800 */
        /* <DEDUP_REMOVED lines=12> */
[----:B----4-:R-:W-:Y:S01]  /*40a00*/  IADD3 R10, P4, R10, R22, RZ ;  /* 0x000000160a0a7210 */ /* 0x010fe20007f9e0ff */
[----:B------:R-:W-:Y:S04]  /*40a10*/  STL [R1+0x1ef0], R18 ;  /* 0x001ef01201007387 */ /* 0x000fe80000100800 */
[----:B------:R-:W-:Y:S01]  /*40a20*/  IMAD.X R16, R16, 0x1, R0, P4 ;  /* 0x0000000110107824 */ /* 0x000fe200020e0600 */
[----:B------:R1:W-:Y:S04]  /*40a30*/  STL [R1+0x1efc], R10 ;  /* 0x001efc0a01007387 */ /* 0x0003e80000100800 */
[----:B------:R4:W-:Y:S04]  /*40a40*/  LDGSTS.E [R3+0x4480], [R6.64], P2 ;  /* 0x0448000006037fae */ /* 0x0009e80009121844 */
[----:B------:R-:W-:Y:S04]  /*40a50*/  STL [R1+0x1ef8], R16 ;  /* 0x001ef81001007387 */ /* 0x000fe80000100800 */
[----:B------:R-:W3:Y:S01]  /*40a60*/  LDL.LU R21, [R1+0x1f20] ;  /* 0x001f200001157983 */ /* 0x000ee20000300800 */
[----:B----4-:R-:W-:-:S03]  /*40a70*/  IMAD.MOV.U32 R6, RZ, RZ, R10 ;  /* 0x000000ffff067224 */ /* 0x010fc600078e000a */
[----:B-1----:R-:W4:Y:S04]  /*40a80*/  LDL.LU R10, [R1+0x1f24] ;  /* 0x001f2400010a7983 */ /* 0x002f280000300800 */
[----:B------:R-:W4:Y:S04]  /*40a90*/  LDL.LU R20, [R1+0x1fe8] ;  /* 0x001fe80001147983 */ /* 0x000f280000300800 */
[----:B------:R-:W4:Y:S01]  /*40aa0*/  LDL.LU R19, [R1+0x1fec] ;  /* 0x001fec0001137983 */ /* 0x000f220000300800 */
[----:B------:R-:W-:-:S04]  /*40ab0*/  IADD3 R14, P3, R14, R22, RZ ;  /* 0x000000160e0e7210 */ /* 0x000fc80007f7e0ff */
[----:B------:R-:W-:Y:S02]  /*40ac0*/  IADD3.X R15, R15, R0, RZ, P3, !PT ;  /* 0x000000000f0f7210 */ /* 0x000fe40001ffe4ff */
[----:B------:R-:W-:Y:S01]  /*40ad0*/  IADD3 R12, P4, R12, R22, RZ ;  /* 0x000000160c0c7210 */ /* 0x000fe20007f9e0ff */
[----:B------:R-:W-:Y:S04]  /*40ae0*/  STL [R1+0x1f04], R14 ;  /* 0x001f040e01007387 */ /* 0x000fe80000100800 */
[----:B------:R-:W-:Y:S01]  /*40af0*/  IMAD.X R13, R13, 0x1, R0, P4 ;  /* 0x000000010d0d7824 */ /* 0x000fe200020e0600 */
[----:B------:R1:W-:Y:S01]  /*40b00*/  STL [R1+0x1f00], R15 ;  /* 0x001f000f01007387 */ /* 0x0003e20000100800 */
[----:B------:R-:W-:-:S03]  /*40b10*/  IMAD.MOV.U32 R7, RZ, RZ, R16 ;  /* 0x000000ffff077224 */ /* 0x000fc600078e0010 */
[----:B------:R-:W-:Y:S04]  /*40b20*/  STL [R1+0x1f0c], R12 ;  /* 0x001f0c0c01007387 */ /* 0x000fe80000100800 */
[----:B------:R1:W-:Y:S04]  /*40b30*/  STL [R1+0x1f08], R13 ;  /* 0x001f080d01007387 */ /* 0x0003e80000100800 */
[----:B------:R-:W4:Y:S04]  /*40b40*/  LDL.LU R18, [R1+0x1ff0] ;  /* 0x001ff00001127983 */ /* 0x000f280000300800 */
[----:B------:R-:W4:Y:S04]  /*40b50*/  LDL.LU R17, [R1+0x1ff4] ;  /* 0x001ff40001117983 */ /* 0x000f280000300800 */
[----:B------:R1:W-:Y:S02]  /*40b60*/  LDGSTS.E [R3+0x4500], [R6.64], P2 ;  /* 0x0450000006037fae */ /* 0x0003e40009121844 */
[----:B-1----:R-:W-:-:S02]  /*40b70*/  IMAD.MOV.U32 R7, RZ, RZ, R15 ;  /* 0x000000ffff077224 */ /* 0x002fc400078e000f */
[----:B------:R-:W-:Y:S01]  /*40b80*/  IMAD.MOV.U32 R6, RZ, RZ, R14 ;  /* 0x000000ffff067224 */ /* 0x000fe200078e000e */
[----:B------:R-:W4:Y:S04]  /*40b90*/  LDL.LU R15, [R1+0x1ff8] ;  /* 0x001ff800010f7983 */ /* 0x000f280000300800 */
[----:B------:R-:W4:Y:S01]  /*40ba0*/  LDL.LU R14, [R1+0x1ffc] ;  /* 0x001ffc00010e7983 */ /* 0x000f220000300800 */
[-C--:B------:R-:W-:Y:S02]  /*40bb0*/  IADD3 R9, P3, R9, R22.reuse, RZ ;  /* 0x0000001609097210 */ /* 0x080fe40007f7e0ff */
[----:B------:R-:W-:Y:S01]  /*40bc0*/  IADD3 R8, P4, R8, R22, RZ ;  /* 0x0000001608087210 */ /* 0x000fe20007f9e0ff */
[----:B------:R1:W-:Y:S04]  /*40bd0*/  LDGSTS.E [R3+0x4580], [R6.64], P2 ;  /* 0x0458000006037fae */ /* 0x0003e80009121844 */
[----:B------:R-:W-:Y:S01]  /*40be0*/  STL [R1+0x1f14], R9 ;  /* 0x001f140901007387 */ /* 0x000fe20000100800 */
[----:B-1----:R-:W-:Y:S01]  /*40bf0*/  MOV R6, R12 ;  /* 0x0000000c00067202 */ /* 0x002fe20000000f00 */
[----:B------:R-:W-:-:S05]  /*40c00*/  IMAD.MOV.U32 R7, RZ, RZ, R13 ;  /* 0x000000ffff077224 */ /* 0x000fca00078e000d */
[----:B------:R1:W-:Y:S02]  /*40c10*/  LDGSTS.E [R3+0x4600], [R6.64], P2 ;  /* 0x0460000006037fae */ /* 0x0003e40009121844 */
[----:B-1----:R-:W-:Y:S01]  /*40c20*/  MOV R6, R9 ;  /* 0x0000000900067202 */ /* 0x002fe20000000f00 */
[----:B--2---:R-:W-:-:S05]  /*40c30*/  IMAD.X R11, R11, 0x1, R0, P3 ;  /* 0x000000010b0b7824 */ /* 0x004fca00018e0600 */
[----:B------:R1:W-:Y:S01]  /*40c40*/  STL [R1+0x1f10], R11 ;  /* 0x001f100b01007387 */ /* 0x0003e20000100800 */
[----:B---3--:R-:W-:-:S03]  /*40c50*/  IMAD.X R5, R5, 0x1, R0, P4 ;  /* 0x0000000105057824 */ /* 0x008fc600020e0600 */
[----:B------:R-:W-:Y:S01]  /*40c60*/  STL [R1+0x1f1c], R8 ;  /* 0x001f1c0801007387 */ /* 0x000fe20000100800 */
[----:B------:R-:W-:-:S03]  /*40c70*/  IMAD.MOV.U32 R7, RZ, RZ, R11 ;  /* 0x000000ffff077224 */ /* 0x000fc600078e000b */
[----:B------:R-:W2:Y:S04]  /*40c80*/  LDL.LU R13, [R1+0x2004] ;  /* 0x00200400010d7983 */ /* 0x000ea80000300800 */
[----:B------:R3:W-:Y:S04]  /*40c90*/  STL [R1+0x1f18], R5 ;  /* 0x001f180501007387 */ /* 0x0007e80000100800 */
[----:B-1----:R-:W2:Y:S04]  /*40ca0*/  LDL.LU R11, [R1+0x200c] ;  /* 0x00200c00010b7983 */ /* 0x002ea80000300800 */
[----:B------:R-:W2:Y:S04]  /*40cb0*/  LDL.LU R16, [R1+0x2000] ;  /* 0x0020000001107983 */ /* 0x000ea80000300800 */
[----:B------:R-:W2:Y:S01]  /*40cc0*/  LDL.LU R12, [R1+0x2008] ;  /* 0x00200800010c7983 */ /* 0x000ea20000300800 */
[----:B------:R-:W-:-:S03]  /*40cd0*/  ISETP.GT.AND P3, PT, R4, 0x15, PT ;  /* 0x000000150400780c */ /* 0x000fc60003f64270 */
[----:B------:R1:W-:Y:S04]  /*40ce0*/  LDGSTS.E [R3+0x4680], [R6.64], P2 ;  /* 0x0468000006037fae */ /* 0x0003e80009121844 */
[----:B------:R-:W2:Y:S01]  /*40cf0*/  LDL.LU R9, [R1+0x2014] ;  /* 0x0020140001097983 */ /* 0x000ea20000300800 */
[----:B-1----:R-:W-:Y:S02]  /*40d00*/  IMAD.MOV.U32 R6, RZ, RZ, R8 ;  /* 0x000000ffff067224 */ /* 0x002fe400078e0008 */
[----:B------:R-:W-:Y:S01]  /*40d10*/  IMAD.MOV.U32 R7, RZ, RZ, R5 ;  /* 0x000000ffff077224 */ /* 0x000fe200078e0005 */
[----:B---3--:R-:W-:Y:S01]  /*40d20*/  SEL R5, RZ, 0x4, !P3 ;  /* 0x00000004ff057807 */ /* 0x008fe20005800000 */
[----:B------:R-:W3:Y:S03]  /*40d30*/  LDL.LU R8, [R1+0x201c] ;  /* 0x00201c0001087983 */ /* 0x000ee60000300800 */
[----:B------:R-:W-:Y:S01]  /*40d40*/  SEL R5, R5, RZ, !P0 ;  /* 0x000000ff05057207 */ /* 0x000fe20004000000 */
[----:B------:R1:W-:Y:S03]  /*40d50*/  LDGSTS.E [R3+0x4700], [R6.64], P2 ;  /* 0x0470000006037fae */ /* 0x0003e60009121844 */
[----:B------:R-:W-:-:S02]  /*40d60*/  ISETP.NE.U32.AND P3, PT, R5, RZ, PT ;  /* 0x000000ff0500720c */ /* 0x000fc40003f65070 */
[----:B----4-:R-:W-:-:S04]  /*40d70*/  IADD3 R10, P4, R10, R22, RZ ;  /* 0x000000160a0a7210 */ /* 0x010fc80007f9e0ff */
[----:B------:R-:W-:Y:S01]  /*40d80*/  IADD3.X R21, R21, R0, RZ, P4, !PT ;  /* 0x0000000015157210 */ /* 0x000fe200027fe4ff */
[----:B------:R4:W-:Y:S01]  /*40d90*/  STL [R1+0x1f24], R10 ;  /* 0x001f240a01007387 */ /* 0x0009e20000100800 */
[----:B------:R-:W-:-:S03]  /*40da0*/  IADD3 R19, P5, R19, R22, RZ ;  /* 0x0000001613137210 */ /* 0x000fc60007fbe0ff */
[----:B------:R-:W-:Y:S01]  /*40db0*/  STL [R1+0x1f20], R21 ;  /* 0x001f201501007387 */ /* 0x000fe20000100800 */
[----:B-1----:R-:W-:-:S03]  /*40dc0*/  IMAD.MOV.U32 R6, RZ, RZ, R10 ;  /* 0x000000ffff067224 */ /* 0x002fc600078e000a */
[----:B------:R-:W-:Y:S01]  /*40dd0*/  STL [R1+0x1fec], R19 ;  /* 0x001fec1301007387 */ /* 0x000fe20000100800 */
[----:B------:R-:W-:Y:S02]  /*40de0*/  IMAD.X R20, R20, 0x1, R0, P5 ;  /* 0x0000000114147824 */ /* 0x000fe400028e0600 */
[----:B------:R-:W-:Y:S01]  /*40df0*/  IMAD.MOV.U32 R7, RZ, RZ, R21 ;  /* 0x000000ffff077224 */ /* 0x000fe200078e0015 */
[----:B----4-:R-:W2:Y:S04]  /*40e00*/  LDL.LU R10, [R1+0x2010] ;  /* 0x00201000010a7983 */ /* 0x010ea80000300800 */
[----:B------:R-:W-:Y:S04]  /*40e10*/  STL [R1+0x1fe8], R20 ;  /* 0x001fe81401007387 */ /* 0x000fe80000100800 */
[----:B------:R-:W2:Y:S04]  /*40e20*/  LDL.LU R5, [R1+0x2018] ;  /* 0x0020180001057983 */ /* 0x000ea80000300800 */
[----:B------:R1:W-:Y:S02]  /*40e30*/  LDGSTS.E [R3+0x4780], [R6.64], P2 ;  /* 0x0478000006037fae */ /* 0x0003e40009121844 */
[----:B-1----:R-:W-:Y:S01]  /*40e40*/  MOV R6, R19 ;  /* 0x0000001300067202 */ /* 0x002fe20000000f00 */
[----:B------:R-:W-:-:S05]  /*40e50*/  IMAD.MOV.U32 R7, RZ, RZ, R20 ;  /* 0x000000ffff077224 */ /* 0x000fca00078e0014 */
[----:B------:R1:W-:Y:S01]  /*40e60*/  LDGSTS.E [R3+0x5400], [R6.64], P3 ;  /* 0x0540000006037fae */ /* 0x0003e20009921844 */
[----:B------:R-:W-:-:S05]  /*40e70*/  IADD3 R17, P2, R17, R22, RZ ;  /* 0x0000001611117210 */ /* 0x000fca0007f5e0ff */
[----:B------:R-:W-:Y:S01]  /*40e80*/  IMAD.X R18, R18, 0x1, R0, P2 ;  /* 0x0000000112127824 */ /* 0x000fe200010e0600 */
[----:B------:R-:W-:Y:S01]  /*40e90*/  STL [R1+0x1ff4], R17 ;  /* 0x001ff41101007387 */ /* 0x000fe20000100800 */
[----:B-1----:R-:W-:Y:S02]  /*40ea0*/  MOV R6, R17 ;  /* 0x0000001100067202 */ /* 0x002fe40000000f00 */
[----:B------:R-:W-:Y:S01]  /*40eb0*/  IMAD.MOV.U32 R7, RZ, RZ, R18 ;  /* 0x000000ffff077224 */ /* 0x000fe200078e0012 */
[----:B------:R-:W-:Y:S04]  /*40ec0*/  STL [R1+0x1ff0], R18 ;  /* 0x001ff01201007387 */ /* 0x000fe80000100800 */
[----:B------:R1:W-:Y:S01]  /*40ed0*/  LDGSTS.E [R3+0x5480], [R6.64], P3 ;  /* 0x0548000006037fae */ /* 0x0003e20009921844 */
[----:B------:R-:W-:-:S05]  /*40ee0*/  IADD3 R14, P4, R14, R22, RZ ;  /* 0x000000160e0e7210 */ /* 0x000fca0007f9e0ff */
[----:B------:R-:W-:Y:S01]  /*40ef0*/  IMAD.X R15, R15, 0x1, R0, P4 ;  /* 0x000000010f0f7824 */ /* 0x000fe200020e0600 */
[----:B------:R-:W-:Y:S01]  /*40f00*/  STL [R1+0x1ffc], R14 ;  /* 0x001ffc0e01007387 */ /* 0x000fe20000100800 */
[----:B-1----:R-:W-:Y:S02]  /*40f10*/  IMAD.MOV.U32 R6, RZ, RZ, R14 ;  /* 0x000000ffff067224 */ /* 0x002fe400078e000e */
[----:B------:R-:W-:Y:S01]  /*40f20*/  IMAD.MOV.U32 R7, RZ, RZ, R15 ;  /* 0x000000ffff077224 */ /* 0x000fe200078e000f */
[----:B------:R1:W-:Y:S04]  /*40f30*/  STL [R1+0x1ff8], R15 ;  /* 0x001ff80f01007387 */ /* 0x0003e80000100800 */
[----:B------:R2:W-:Y:S04]  /*40f40*/  LDGSTS.E [R3+0x5500], [R6.64], P3 ;  /* 0x0550000006037fae */ /* 0x0005e80009921844 */
[----:B-1----:R-:W2:Y:S04]  /*40f50*/  LDL.LU R15, [R1+0x2020] ;  /* 0x00202000010f7983 */ /* 0x002ea80000300800 */
[----:B------:R-:W2:Y:S02]  /*40f60*/  LDL.LU R14, [R1+0x2024] ;  /* 0x00202400010e7983 */ /* 0x000ea40000300800 */
[----:B--2---:R-:W-:-:S02]  /*40f70*/  IADD3 R13, P2, R13, R22, RZ ;  /* 0x000000160d0d7210 */ /* 0x004fc40007f5e0ff */
[----:B------:R-:W-:Y:S02]  /*40f80*/  IADD3 R11, P4, R11, R22, RZ ;  /* 0x000000160b0b7210 */ /* 0x000fe40007f9e0ff */
[----:B------:R-:W-:Y:S01]  /*40f90*/  IADD3.X R16, R16, R0, RZ, P2, !PT ;  /* 0x0000000010107210 */ /* 0x000fe200017fe4ff */
[----:B------:R-:W-:Y:S02]  /*40fa0*/  STL [R1+0x2004], R13 ;  /* 0x0020040d01007387 */ /* 0x000fe40000100800 */
[----:B------:R-:W-:Y:S02]  /*40fb0*/  IMAD.X R12, R12, 0x1, R0, P4 ;  /* 0x000000010c0c7824 */ /* 0x000fe400020e0600 */
[----:B------:R1:W-:Y:S04]  /*40fc0*/  STL [R1+0x2000], R16 ;  /* 0x0020001001007387 */ /* 0x0003e80000100800 */
[----:B------:R-:W-:Y:S04]  /*40fd0*/  STL [R1+0x200c], R11 ;  /* 0x00200c0b01007387 */ /* 0x000fe80000100800 */
[----:B------:R2:W-:Y:S04]  /*40fe0*/  STL [R1+0x2008], R12 ;  /* 0x0020080c01007387 */ /* 0x0005e80000100800 */
[----:B------:R-:W4:Y:S04]  /*40ff0*/  LDL.LU R23, [R1+0x20e8] ;  /* 0x0020e80001177983 */ /* 0x000f280000300800 */
[----:B------:R-:W4:Y:S01]  /*41000*/  LDL.LU R21, [R1+0x20ec] ;  /* 0x0020ec0001157983 */ /* 0x000f220000300800 */
[----:B------:R-:W-:Y:S01]  /*41010*/  IADD3 R9, P2, R9, R22, RZ ;  /* 0x0000001609097210 */ /* 0x000fe20007f5e0ff */
[----:B------:R-:W-:-:S02]  /*41020*/  IMAD.MOV.U32 R6, RZ, RZ, R13 ;  /* 0x000000ffff067224 */ /* 0x000fc400078e000d */
[----:B------:R-:W4:Y:S01]  /*41030*/  LDL.LU R20, [R1+0x20f0] ;  /* 0x0020f00001147983 */ /* 0x000f220000300800 */
[----:B------:R-:W-:-:S03]  /*41040*/  IMAD.MOV.U32 R7, RZ, RZ, R16 ;  /* 0x000000ffff077224 */ /* 0x000fc600078e0010 */
[----:B------:R-:W4:Y:S01]  /*41050*/  LDL.LU R19, [R1+0x20f4] ;  /* 0x0020f40001137983 */ /* 0x000f220000300800 */
[----:B---3--:R-:W-:-:S03]  /*41060*/  IADD3 R8, P4, R8, R22, RZ ;  /* 0x0000001608087210 */ /* 0x008fc60007f9e0ff */
[----:B------:R3:W-:Y:S04]  /*41070*/  LDGSTS.E [R3+0x5580], [R6.64], P3 ;  /* 0x0558000006037fae */ /* 0x0007e80009921844 */
[----:B-1----:R-:W4:Y:S01]  /*41080*/  LDL.LU R16, [R1+0x20fc] ;  /* 0x0020fc0001107983 */ /* 0x002f220000300800 */
[----:B---3--:R-:W-:-:S03]  /*41090*/  IMAD.MOV.U32 R7, RZ, RZ, R12 ;  /* 0x000000ffff077224 */ /* 0x008fc600078e000c */
[----:B--2---:R-:W2:Y:S01]  /*410a0*/  LDL.LU R12, [R1+0x2104] ;  /* 0x00210400010c7983 */ /* 0x004ea20000300800 */
[----:B------:R-:W-:-:S03]  /*410b0*/  MOV R6, R11 ;  /* 0x0000000b00067202 */ /* 0x000fc60000000f00 */
[----:B------:R-:W-:Y:S04]  /*410c0*/  STL [R1+0x2014], R9 ;  /* 0x0020140901007387 */ /* 0x000fe80000100800 */
[----:B------:R1:W-:Y:S02]  /*410d0*/  LDGSTS.E [R3+0x5600], [R6.64], P3 ;  /* 0x0560000006037fae */ /* 0x0003e40009921844 */
[----:B-1----:R-:W-:Y:S01]  /*410e0*/  MOV R6, R9 ;  /* 0x0000000900067202 */ /* 0x002fe20000000f00 */
[----:B------:R-:W-:-:S05]  /*410f0*/  IMAD.X R10, R10, 0x1, R0, P2 ;  /* 0x000000010a0a7824 */ /* 0x000fca00010e0600 */
[----:B------:R1:W-:Y:S01]  /*41100*/  STL [R1+0x2010], R10 ;  /* 0x0020100a01007387 */ /* 0x0003e20000100800 */
[----:B------:R-:W-:-:S03]  /*41110*/  IMAD.X R5, R5, 0x1, R0, P4 ;  /* 0x0000000105057824 */ /* 0x000fc600020e0600 */
[----:B------:R3:W-:Y:S04]  /*41120*/  STL [R1+0x201c], R8 ;  /* 0x00201c0801007387 */ /* 0x0007e80000100800 */
[----:B------:R-:W2:Y:S01]  /*41130*/  LDL.LU R17, [R1+0x20f8] ;  /* 0x0020f80001117983 */ /* 0x000ea20000300800 */
[----:B------:R-:W-:-:S03]  /*41140*/  IMAD.MOV.U32 R7, RZ, RZ, R10 ;  /* 0x000000ffff077224 */ /* 0x000fc600078e000a */
[----:B------:R1:W-:Y:S04]  /*41150*/  STL [R1+0x2018], R5 ;  /* 0x0020180501007387 */ /* 0x0003e80000100800 */
[----:B------:R-:W2:Y:S04]  /*41160*/  LDL.LU R13, [R1+0x2100] ;  /* 0x00210000010d7983 */ /* 0x000ea80000300800 */
[----:B------:R-:W2:Y:S04]  /*41170*/  LDL.LU R11, [R1+0x2108] ;  /* 0x00210800010b7983 */ /* 0x000ea80000300800 */
[----:B-1----:R-:W2:Y:S04]  /*41180*/  LDL.LU R10, [R1+0x210c] ;  /* 0x00210c00010a7983 */ /* 0x002ea80000300800 */
[----:B------:R1:W-:Y:S04]  /*41190*/  LDGSTS.E [R3+0x5680], [R6.64], P3 ;  /* 0x0568000006037fae */ /* 0x0003e80009921844 */
[----:B------:R-:W2:Y:S01]  /*411a0*/  LDL.LU R9, [R1+0x2110] ;  /* 0x0021100001097983 */ /* 0x000ea20000300800 */
[----:B-1----:R-:W-:-:S03]  /*411b0*/  IMAD.MOV.U32 R6, RZ, RZ, R8 ;  /* 0x000000ffff067224 */ /* 0x002fc600078e0008 */
[----:B---3--:R-:W3:Y:S01]  /*411c0*/  LDL.LU R8, [R1+0x2114] ;  /* 0x0021140001087983 */ /* 0x008ee20000300800 */
[----:B------:R-:W-:Y:S01]  /*411d0*/  IMAD.MOV.U32 R7, RZ, RZ, R5 ;  /* 0x000000ffff077224 */ /* 0x000fe200078e0005 */
[----:B------:R-:W-:-:S04]  /*411e0*/  ISETP.GT.AND P2, PT, R4, 0x19, PT ;  /* 0x000000190400780c */ /* 0x000fc80003f44270 */
[----:B------:R-:W-:Y:S01]  /*411f0*/  SEL R5, RZ, 0x4, !P2 ;  /* 0x00000004ff057807 */ /* 0x000fe20005000000 */
[----:B------:R1:W-:Y:S03]  /*41200*/  LDGSTS.E [R3+0x5700], [R6.64], P3 ;  /* 0x0570000006037fae */ /* 0x0003e60009921844 */
[----:B------:R-:W-:-:S04]  /*41210*/  SEL R5, R5, RZ, !P0 ;  /* 0x000000ff05057207 */ /* 0x000fc80004000000 */
[----:B------:R-:W-:Y:S02]  /*41220*/  ISETP.NE.U32.AND P2, PT, R5, RZ, PT ;  /* 0x000000ff0500720c */ /* 0x000fe40003f45070 */
[----:B------:R-:W-:-:S04]  /*41230*/  IADD3 R14, P4, R14, R22, RZ ;  /* 0x000000160e0e7210 */ /* 0x000fc80007f9e0ff */
[----:B------:R-:W-:Y:S01]  /*41240*/  IADD3.X R15, R15, R0, RZ, P4, !PT ;  /* 0x000000000f0f7210 */ /* 0x000fe200027fe4ff */
[----:B------:R-:W-:Y:S01]  /*41250*/  STL [R1+0x2024], R14 ;  /* 0x0020240e01007387 */ /* 0x000fe20000100800 */
[----:B-1----:R-:W-:-:S03]  /*41260*/  IMAD.MOV.U32 R6, RZ, RZ, R14 ;  /* 0x000000ffff067224 */ /* 0x002fc600078e000e */
[----:B------:R1:W-:Y:S01]  /*41270*/  STL [R1+0x2020], R15 ;  /* 0x0020200f01007387 */ /* 0x0003e20000100800 */
[----:B------:R-:W-:-:S05]  /*41280*/  IMAD.MOV.U32 R7, RZ, RZ, R15 ;  /* 0x000000ffff077224 */ /* 0x000fca00078e000f */
[----:B------:R4:W-:Y:S04]  /*41290*/  LDGSTS.E [R3+0x5780], [R6.64], P3 ;  /* 0x0578000006037fae */ /* 0x0009e80009921844 */
[----:B-1----:R-:W3:Y:S04]  /*412a0*/  LDL.LU R15, [R1+0x2118] ;  /* 0x00211800010f7983 */ /* 0x002ee80000300800 */
[----:B------:R-:W3:Y:S04]  /*412b0*/  LDL.LU R14, [R1+0x211c] ;  /* 0x00211c00010e7983 */ /* 0x000ee80000300800 */
[----:B------:R-:W3:Y:S04]  /*412c0*/  LDL.LU R18, [R1+0x2120] ;  /* 0x0021200001127983 */ /* 0x000ee80000300800 */
[----:B------:R-:W3:Y:S01]  /*412d0*/  LDL.LU R5, [R1+0x2124] ;  /* 0x0021240001057983 */ /* 0x000ee20000300800 */
[----:B----4-:R-:W-:-:S05]  /*412e0*/  IADD3 R21, P3, R21, R22, RZ ;  /* 0x0000001615157210 */ /* 0x010fca0007f7e0ff */
[----:B------:R-:W-:Y:S01]  /*412f0*/  IMAD.X R23, R23, 0x1, R0, P3 ;  /* 0x0000000117177824 */ /* 0x000fe200018e0600 */
[----:B------:R-:W-:Y:S01]  /*41300*/  IADD3 R19, P4, R19, R22, RZ ;  /* 0x0000001613137210 */ /* 0x000fe20007f9e0ff */
[----:B------:R-:W-:Y:S02]  /*41310*/  IMAD.MOV.U32 R6, RZ, RZ, R21 ;  /* 0x000000ffff067224 */ /* 0x000fe400078e0015 */
[----:B------:R-:W-:Y:S01]  /*41320*/  IMAD.MOV.U32 R7, RZ, RZ, R23 ;  /* 0x000000ffff077224 */ /* 0x000fe200078e0017 */
[----:B------:R-:W-:Y:S02]  /*41330*/  IADD3.X R20, R20, R0, RZ, P4, !PT ;  /* 0x0000000014147210 */ /* 0x000fe400027fe4ff */
[-C--:B------:R-:W-:Y:S02]  /*41340*/  IADD3 R16, P3, R16, R22.reuse, RZ ;  /* 0x0000001610107210 */ /* 0x080fe40007f7e0ff */
[----:B------:R1:W-:Y:S01]  /*41350*/  LDGSTS.E [R3+0x6400], [R6.64], P2 ;  /* 0x0640000006037fae */ /* 0x0003e20009121844 */
[----:B--2---:R-:W-:-:S02]  /*41360*/  IADD3 R12, P4, R12, R22, RZ ;  /* 0x000000160c0c7210 */ /* 0x004fc40007f9e0ff */
[----:B-1----:R-:W-:Y:S01]  /*41370*/  MOV R6, R19 ;  /* 0x0000001300067202 */ /* 0x002fe20000000f00 */
[----:B------:R-:W-:-:S05]  /*41380*/  IMAD.MOV.U32 R7, RZ, RZ, R20 ;  /* 0x000000ffff077224 */ /* 0x000fca00078e0014 */
[----:B------:R1:W-:Y:S04]  /*41390*/  LDGSTS.E [R3+0x6480], [R6.64], P2 ;  /* 0x0648000006037fae */ /* 0x0003e80009121844 */
[----:B------:R-:W-:Y:S01]  /*413a0*/  STL [R1+0x20ec], R21 ;  /* 0x0020ec1501007387 */ /* 0x000fe20000100800 */
[----:B-1----:R-:W-:-:S03]  /*413b0*/  IMAD.MOV.U32 R6, RZ, RZ, R16 ;  /* 0x000000ffff067224 */ /* 0x002fc600078e0010 */
[----:B------:R-:W-:Y:S04]  /*413c0*/  STL [R1+0x20e8], R23 ;  /* 0x0020e81701007387 */ /* 0x000fe80000100800 */
[----:B------:R-:W-:Y:S04]  /*413d0*/  STL [R1+0x20f4], R19 ;  /* 0x0020f41301007387 */ /* 0x000fe80000100800 */
[----:B------:R-:W-:Y:S04]  /*413e0*/  STL [R1+0x20f0], R20 ;  /* 0x0020f01401007387 */ /* 0x000fe80000100800 */
[----:B------:R-:W-:Y:S01]  /*413f0*/  STL [R1+0x20fc], R16 ;  /* 0x0020fc1001007387 */ /* 0x000fe20000100800 */
[----:B------:R-:W-:-:S04]  /*41400*/  IMAD.X R17, R17, 0x1, R0, P3 ;  /* 0x0000000111117824 */ /* 0x000fc800018e0600 */
[----:B------:R-:W-:Y:S01]  /*41410*/  IMAD.MOV.U32 R7, RZ, RZ, R17 ;  /* 0x000000ffff077224 */ /* 0x000fe200078e0011 */
[----:B------:R-:W-:-:S04]  /*41420*/  IADD3.X R13, R13, R0, RZ, P4, !PT ;  /* 0x000000000d0d7210 */ /* 0x000fc800027fe4ff */
[----:B------:R1:W-:Y:S01]  /*41430*/  LDGSTS.E [R3+0x6500], [R6.64], P2 ;  /* 0x0650000006037fae */ /* 0x0003e20009121844 */
[----:B------:R-:W-:Y:S02]  /*41440*/  IADD3 R10, P3, R10, R22, RZ ;  /* 0x000000160a0a7210 */ /* 0x000fe40007f7e0ff */
[----:B-1----:R-:W-:Y:S01]  /*41450*/  MOV R6, R12 ;  /* 0x0000000c00067202 */ /* 0x002fe20000000f00 */
[----:B------:R-:W-:Y:S02]  /*41460*/  IMAD.MOV.U32 R7, RZ, RZ, R13 ;  /* 0x000000ffff077224 */ /* 0x000fe400078e000d */
[----:B------:R-:W-:Y:S01]  /*41470*/  IMAD.X R11, R11, 0x1, R0, P3 ;  /* 0x000000010b0b7824 */ /* 0x000fe200018e0600 */
[----:B------:R-:W-:Y:S04]  /*41480*/  STL [R1+0x20f8], R17 ;  /* 0x0020f81101007387 */ /* 0x000fe80000100800 */
[----:B------:R1:W-:Y:S01]  /*41490*/  LDGSTS.E [R3+0x6580], [R6.64], P2 ;  /* 0x0658000006037fae */ /* 0x0003e20009121844 */
[----:B---3--:R-:W-:-:S03]  /*414a0*/  IADD3 R8, P4, R8, R22, RZ ;  /* 0x0000001608087210 */ /* 0x008fc60007f9e0ff */
[----:B------:R-:W-:Y:S01]  /*414b0*/  STL [R1+0x2104], R12 ;  /* 0x0021040c01007387 */ /* 0x000fe20000100800 */
[----:B------:R-:W-:-:S03]  /*414c0*/  IADD3.X R9, R9, R0, RZ, P4, !PT ;  /* 0x0000000009097210 */ /* 0x000fc600027fe4ff */
[----:B------:R-:W-:Y:S01]  /*414d0*/  STL [R1+0x2100], R13 ;  /* 0x0021000d01007387 */ /* 0x000fe20000100800 */
[----:B-1----:R-:W-:Y:S02]  /*414e0*/  IMAD.MOV.U32 R6, RZ, RZ, R10 ;  /* 0x000000ffff067224 */ /* 0x002fe400078e000a */
[----:B------:R-:W-:Y:S01]  /*414f0*/  IMAD.MOV.U32 R7, RZ, RZ, R11 ;  /* 0x000000ffff077224 */ /* 0x000fe200078e000b */
        /* <DEDUP_REMOVED lines=8> */
[----:B------:R-:W3:Y:S04]  /*41580*/  LDL.LU.64 R10, [R1+0x1a38] ;  /* 0x001a3800010a7983 */ /* 0x000ee80000300a00 */
[----:B------:R-:W4:Y:S04]  /*41590*/  LDL.LU.64 R12, [R1+0x1a30] ;  /* 0x001a3000010c7983 */ /* 0x000f280000300a00 */
[----:B------:R1:W-:Y:S01]  /*415a0*/  LDGSTS.E [R3+0x6680], [R6.64], P2 ;  /* 0x0668000006037fae */ /* 0x0003e20009121844 */
[----:B------:R-:W-:-:S05]  /*415b0*/  IADD3 R14, P3, R14, R22, RZ ;  /* 0x000000160e0e7210 */ /* 0x000fca0007f7e0ff */
[----:B------:R-:W-:Y:S01]  /*415c0*/  IMAD.X R15, R15, 0x1, R0, P3 ;  /* 0x000000010f0f7824 */ /* 0x000fe200018e0600 */
[----:B------:R-:W-:Y:S01]  /*415d0*/  IADD3 R5, P4, R5, R22, RZ ;  /* 0x0000001605057210 */ /* 0x000fe20007f9e0ff */
[----:B------:R-:W-:Y:S01]  /*415e0*/  STL [R1+0x211c], R14 ;  /* 0x00211c0e01007387 */ /* 0x000fe20000100800 */
[----:B-1----:R-:W-:Y:S02]  /*415f0*/  IMAD.MOV.U32 R6, RZ, RZ, R14 ;  /* 0x000000ffff067224 */ /* 0x002fe400078e000e */
[----:B------:R-:W-:Y:S01]  /*41600*/  IMAD.MOV.U32 R7, RZ, RZ, R15 ;  /* 0x000000ffff077224 */ /* 0x000fe200078e000f */
[----:B------:R1:W-:Y:S01]  /*41610*/  STL [R1+0x2118], R15 ;  /* 0x0021180f01007387 */ /* 0x0003e20000100800 */
[----:B------:R-:W-:-:S03]  /*41620*/  IADD3.X R18, R18, R0, RZ, P4, !PT ;  /* 0x0000000012127210 */ /* 0x000fc600027fe4ff */
[----:B------:R-:W-:Y:S04]  /*41630*/  STL [R1+0x2124], R5 ;  /* 0x0021240501007387 */ /* 0x000fe80000100800 */
[----:B------:R1:W-:Y:S04]  /*41640*/  LDGSTS.E [R3+0x6700], [R6.64], P2 ;  /* 0x0670000006037fae */ /* 0x0003e80009121844 */
[----:B-1----:R-:W4:Y:S04]  /*41650*/  LDL.LU.64 R14, [R1+0x1a28] ;  /* 0x001a2800010e7983 */ /* 0x002f280000300a00 */
[----:B------:R1:W-:Y:S04]  /*41660*/  STL [R1+0x2120], R18 ;  /* 0x0021201201007387 */ /* 0x0003e80000100800 */
[----:B------:R-:W4:Y:S01]  /*41670*/  LDL.LU.64 R16, [R1+0x1a20] ;  /* 0x001a200001107983 */ /* 0x000f220000300a00 */
[----:B------:R-:W-:-:S03]  /*41680*/  IMAD.MOV.U32 R7, RZ, RZ, R18 ;  /* 0x000000ffff077224 */ /* 0x000fc600078e0012 */
[----:B-1----:R-:W4:Y:S04]  /*41690*/  LDL.LU.64 R18, [R1+0x1a18] ;  /* 0x001a180001127983 */ /* 0x002f280000300a00 */
[----:B------:R-:W4:Y:S04]  /*416a0*/  LDL.LU.64 R36, [R1+0x1a10] ;  /* 0x001a100001247983 */ /* 0x000f280000300a00 */
[----:B------:R-:W4:Y:S04]  /*416b0*/  LDL.LU.64 R34, [R1+0x1a08] ;  /* 0x001a080001227983 */ /* 0x000f280000300a00 */
[----:B------:R-:W4:Y:S04]  /*416c0*/  LDL.LU R30, [R1+0x1b28] ;  /* 0x001b2800011e7983 */ /* 0x000f280000300800 */
[----:B------:R-:W4:Y:S01]  /*416d0*/  LDL.LU R29, [R1+0x1b2c] ;  /* 0x001b2c00011d7983 */ /* 0x000f220000300800 */
[----:B------:R-:W-:-:S02]  /*416e0*/  MOV R6, R5 ;  /* 0x0000000500067202 */ /* 0x000fc40000000f00 */
[C---:B------:R-:W-:Y:S01]  /*416f0*/  ISETP.GT.AND P3, PT, R4.reuse, 0x2, PT ;  /* 0x000000020400780c */ /* 0x040fe20003f64270 */
[----:B------:R-:W4:Y:S04]  /*41700*/  LDL.LU R27, [R1+0x1b30] ;  /* 0x001b3000011b7983 */ /* 0x000f280000300800 */
[----:B------:R1:W-:Y:S01]  /*41710*/  LDGSTS.E [R3+0x6780], [R6.64], P2 ;  /* 0x0678000006037fae */ /* 0x0003e20009121844 */
[----:B------:R-:W-:Y:S02]  /*41720*/  ISETP.GT.AND P2, PT, R4, 0x1d, PT ;  /* 0x0000001d0400780c */ /* 0x000fe40003f44270 */
[----:B------:R-:W-:Y:S01]  /*41730*/  SEL R5, RZ, 0x4, !P3 ;  /* 0x00000004ff057807 */ /* 0x000fe20005800000 */
[----:B------:R-:W4:Y:S01]  /*41740*/  LDL.LU R26, [R1+0x1b34] ;  /* 0x001b3400011a7983 */ /* 0x000f220000300800 */
[----:B-1----:R-:W-:-:S03]  /*41750*/  SEL R6, RZ, 0x4, !P2 ;  /* 0x00000004ff067807 */ /* 0x002fc60005000000 */
[----:B------:R-:W4:Y:S01]  /*41760*/  LDL.LU R25, [R1+0x1b38] ;  /* 0x001b380001197983 */ /* 0x000f220000300800 */
[----:B------:R-:W-:-:S03]  /*41770*/  SEL R6, R6, RZ, !P0 ;  /* 0x000000ff06067207 */ /* 0x000fc60004000000 */
[----:B------:R-:W4:Y:S01]  /*41780*/  LDL.LU R21, [R1+0x1b3c] ;  /* 0x001b3c0001157983 */ /* 0x000f220000300800 */
[----:B------:R-:W-:Y:S02]  /*41790*/  SEL R5, R5, RZ, !P0 ;  /* 0x000000ff05057207 */ /* 0x000fe40004000000 */
[----:B------:R-:W-:Y:S01]  /*417a0*/  ISETP.NE.U32.AND P3, PT, R6, RZ, PT ;  /* 0x000000ff0600720c */ /* 0x000fe20003f65070 */
[----:B------:R-:W4:Y:S01]  /*417b0*/  LDL.LU R24, [R1+0x1b44] ;  /* 0x001b440001187983 */ /* 0x000f220000300800 */
[----:B------:R-:W-:-:S03]  /*417c0*/  ISETP.NE.U32.AND P2, PT, R5, RZ, PT ;  /* 0x000000ff0500720c */ /* 0x000fc60003f45070 */
[----:B------:R-:W4:Y:S01]  /*417d0*/  LDL.LU R23, [R1+0x1b4c] ;  /* 0x001b4c0001177983 */ /* 0x000f220000300800 */
[----:B--2---:R-:W-:-:S05]  /*417e0*/  IADD3 R6, P4, R8, R22, RZ ;  /* 0x0000001608067210 */ /* 0x004fca0007f9e0ff */
[----:B------:R-:W-:Y:S01]  /*417f0*/  IMAD.X R5, R9, 0x1, R0, P4 ;  /* 0x0000000109057824 */ /* 0x000fe200020e0600 */
[----:B---3--:R-:W-:-:S04]  /*41800*/  IADD3 R8, P4, R10, R22, RZ ;  /* 0x000000160a087210 */ /* 0x008fc80007f9e0ff */
[----:B------:R-:W-:Y:S02]  /*41810*/  IADD3.X R7, R11, R0, RZ, P4, !PT ;  /* 0x000000000b077210 */ /* 0x000fe400027fe4ff */
[----:B----4-:R-:W-:-:S05]  /*41820*/  IADD3 R10, P4, R12, R22, RZ ;  /* 0x000000160c0a7210 */ /* 0x010fca0007f9e0ff */
[----:B------:R-:W-:Y:S01]  /*41830*/  IMAD.X R9, R13, 0x1, R0, P4 ;  /* 0x000000010d097824 */ /* 0x000fe200020e0600 */
[----:B------:R-:W-:-:S05]  /*41840*/  IADD3 R12, P4, R14, R22, RZ ;  /* 0x000000160e0c7210 */ /* 0x000fca0007f9e0ff */
[----:B------:R-:W-:Y:S01]  /*41850*/  IMAD.X R11, R15, 0x1, R0, P4 ;  /* 0x000000010f0b7824 */ /* 0x000fe200020e0600 */
[----:B------:R-:W-:-:S04]  /*41860*/  IADD3 R14, P4, R16, R22, RZ ;  /* 0x00000016100e7210 */ /* 0x000fc80007f9e0ff */
[----:B------:R-:W-:Y:S02]  /*41870*/  IADD3.X R13, R17, R0, RZ, P4, !PT ;  /* 0x00000000110d7210 */ /* 0x000fe400027fe4ff */
[----:B------:R-:W-:-:S05]  /*41880*/  IADD3 R16, P4, R18, R22, RZ ;  /* 0x0000001612107210 */ /* 0x000fca0007f9e0ff */
[----:B------:R-:W-:Y:S01]  /*41890*/  IMAD.X R15, R19, 0x1, R0, P4 ;  /* 0x00000001130f7824 */ /* 0x000fe200020e0600 */
[----:B------:R-:W-:-:S05]  /*418a0*/  IADD3 R18, P4, R36, R22, RZ ;  /* 0x0000001624127210 */ /* 0x000fca0007f9e0ff */
[----:B------:R-:W-:Y:S01]  /*418b0*/  IMAD.X R17, R37, 0x1, R0, P4 ;  /* 0x0000000125117824 */ /* 0x000fe200020e0600 */
[----:B------:R-:W-:Y:S01]  /*418c0*/  IADD3 R20, P4, R34, R22, RZ ;  /* 0x0000001622147210 */ /* 0x000fe20007f9e0ff */
[----:B------:R-:W-:-:S03]  /*418d0*/  IMAD.MOV.U32 R48, RZ, RZ, R6 ;  /* 0x000000ffff307224 */ /* 0x000fc600078e0006 */
[----:B------:R-:W-:Y:S01]  /*418e0*/  IADD3.X R19, R35, R0, RZ, P4, !PT ;  /* 0x0000000023137210 */ /* 0x000fe200027fe4ff */
[----:B------:R-:W-:Y:S01]  /*418f0*/  IMAD.MOV.U32 R49, RZ, RZ, R5 ;  /* 0x000000ffff317224 */ /* 0x000fe200078e0005 */
[----:B------:R-:W-:Y:S01]  /*41900*/  IADD3 R29, P4, R29, R22, RZ ;  /* 0x000000161d1d7210 */ /* 0x000fe20007f9e0ff */
[----:B------:R-:W-:Y:S01]  /*41910*/  IMAD.MOV.U32 R47, RZ, RZ, R7 ;  /* 0x000000ffff2f7224 */ /* 0x000fe200078e0007 */
[----:B------:R-:W-:Y:S01]  /*41920*/  MOV R46, R8 ;  /* 0x00000008002e7202 */ /* 0x000fe20000000f00 */
[----:B------:R-:W-:Y:S01]  /*41930*/  IMAD.MOV.U32 R44, RZ, RZ, R10 ;  /* 0x000000ffff2c7224 */ /* 0x000fe200078e000a */
[----:B------:R-:W-:Y:S01]  /*41940*/  MOV R45, R9 ;  /* 0x00000009002d7202 */ /* 0x000fe20000000f00 */
[----:B------:R-:W-:Y:S01]  /*41950*/  IMAD.MOV.U32 R42, RZ, RZ, R12 ;  /* 0x000000ffff2a7224 */ /* 0x000fe200078e000c */
[----:B------:R-:W-:Y:S01]  /*41960*/  STL [R1+0x1b2c], R29 ;  /* 0x001b2c1d01007387 */ /* 0x000fe20000100800 */
[----:B------:R-:W-:Y:S01]  /*41970*/  IMAD.MOV.U32 R43, RZ, RZ, R11 ;  /* 0x000000ffff2b7224 */ /* 0x000fe200078e000b */
[----:B------:R-:W-:Y:S01]  /*41980*/  MOV R40, R14 ;  /* 0x0000000e00287202 */ /* 0x000fe20000000f00 */
[----:B------:R-:W-:Y:S01]  /*41990*/  IMAD.MOV.U32 R41, RZ, RZ, R13 ;  /* 0x000000ffff297224 */ /* 0x000fe200078e000d */
[----:B------:R-:W-:Y:S01]  /*419a0*/  STL.64 [R1+0x1a40], R48 ;  /* 0x001a403001007387 */ /* 0x000fe20000100a00 */
[----:B------:R-:W-:Y:S01]  /*419b0*/  IMAD.MOV.U32 R38, RZ, RZ, R16 ;  /* 0x000000ffff267224 */ /* 0x000fe200078e0010 */
[----:B------:R-:W-:Y:S01]  /*419c0*/  MOV R39, R15 ;  /* 0x0000000f00277202 */ /* 0x000fe20000000f00 */
[----:B------:R-:W-:Y:S01]  /*419d0*/  IMAD.MOV.U32 R36, RZ, RZ, R18 ;  /* 0x000000ffff247224 */ /* 0x000fe200078e0012 */
[----:B------:R-:W-:Y:S01]  /*419e0*/  STL.64 [R1+0x1a38], R46 ;  /* 0x001a382e01007387 */ /* 0x000fe20000100a00 */
[----:B------:R-:W-:Y:S01]  /*419f0*/  IMAD.MOV.U32 R37, RZ, RZ, R17 ;  /* 0x000000ffff257224 */ /* 0x000fe200078e0011 */
[----:B------:R-:W-:Y:S01]  /*41a00*/  MOV R34, R20 ;  /* 0x0000001400227202 */ /* 0x000fe20000000f00 */
[----:B------:R-:W-:Y:S01]  /*41a10*/  IMAD.MOV.U32 R35, RZ, RZ, R19 ;  /* 0x000000ffff237224 */ /* 0x000fe200078e0013 */
[----:B------:R-:W-:Y:S04]  /*41a20*/  STL.64 [R1+0x1a30], R44 ;  /* 0x001a302c01007387 */ /* 0x000fe80000100a00 */
[----:B------:R-:W-:Y:S04]  /*41a30*/  STL.64 [R1+0x1a28], R42 ;  /* 0x001a282a01007387 */ /* 0x000fe80000100a00 */
[----:B------:R-:W-:Y:S04]  /*41a40*/  STL.64 [R1+0x1a20], R40 ;  /* 0x001a202801007387 */ /* 0x000fe80000100a00 */
[----:B------:R-:W-:Y:S04]  /*41a50*/  STL.64 [R1+0x1a18], R38 ;  /* 0x001a182601007387 */ /* 0x000fe80000100a00 */
[----:B------:R-:W-:Y:S04]  /*41a60*/  STL.64 [R1+0x1a10], R36 ;  /* 0x001a102401007387 */ /* 0x000fe80000100a00 */
[----:B------:R-:W2:Y:S04]  /*41a70*/  LDL.LU R13, [R1+0x1b40] ;  /* 0x001b4000010d7983 */ /* 0x000ea80000300800 */
[----:B------:R-:W-:Y:S04]  /*41a80*/  STL.64 [R1+0x1a08], R34 ;  /* 0x001a082201007387 */ /* 0x000fe80000100a00 */
[----:B------:R-:W3:Y:S04]  /*41a90*/  LDL.LU R10, [R1+0x1b48] ;  /* 0x001b4800010a7983 */ /* 0x000ee80000300800 */
[----:B------:R-:W4:Y:S04]  /*41aa0*/  LDL.LU R9, [R1+0x1b54] ;  /* 0x001b540001097983 */ /* 0x000f280000300800 */
[----:B------:R-:W4:Y:S04]  /*41ab0*/  LDL.LU R5, [R1+0x1b5c] ;  /* 0x001b5c0001057983 */ /* 0x000f280000300800 */
[----:B------:R-:W4:Y:S04]  /*41ac0*/  LDL.LU R12, [R1+0x1b50] ;  /* 0x001b5000010c7983 */ /* 0x000f280000300800 */
[----:B------:R-:W4:Y:S01]  /*41ad0*/  LDL.LU R8, [R1+0x1b58] ;  /* 0x001b580001087983 */ /* 0x000f220000300800 */
[----:B------:R-:W-:-:S03]  /*41ae0*/  IMAD.SHL.U32 R33, R33, 0x4, RZ ;  /* 0x0000000421217824 */ /* 0x000fc600078e00ff */
[----:B------:R1:W-:Y:S04]  /*41af0*/  LDGSTS.E [R3+0x7400], [R48.64], P3 ;  /* 0x0740000030037fae */ /* 0x0003e80009921844 */
[----:B------:R1:W-:Y:S04]  /*41b00*/  LDGSTS.E [R3+0x7480], [R46.64], P3 ;  /* 0x074800002e037fae */ /* 0x0003e80009921844 */
[----:B------:R1:W-:Y:S01]  /*41b10*/  LDGSTS.E [R3+0x7500], [R44.64], P3 ;  /* 0x075000002c037fae */ /* 0x0003e20009921844 */
[----:B------:R-:W-:-:S03]  /*41b20*/  LOP3.LUT R31, R33, 0x40, RZ, 0x3c, !PT ;  /* 0x00000040211f7812 */ /* 0x000fc600078e3cff */
[----:B------:R1:W-:Y:S01]  /*41b30*/  LDGSTS.E [R3+0x7580], [R42.64], P3 ;  /* 0x075800002a037fae */ /* 0x0003e20009921844 */
[----:B------:R-:W-:-:S03]  /*41b40*/  IADD3.X R30, R30, R0, RZ, P4, !PT ;  /* 0x000000001e1e7210 */ /* 0x000fc600027fe4ff */
[----:B------:R1:W-:Y:S04]  /*41b50*/  LDGSTS.E [R3+0x7600], [R40.64], P3 ;  /* 0x0760000028037fae */ /* 0x0003e80009921844 */
[----:B------:R1:W-:Y:S04]  /*41b60*/  LDGSTS.E [R3+0x7680], [R38.64], P3 ;  /* 0x0768000026037fae */ /* 0x0003e80009921844 */
[----:B------:R1:W-:Y:S04]  /*41b70*/  LDGSTS.E [R3+0x7700], [R36.64], P3 ;  /* 0x0770000024037fae */ /* 0x0003e80009921844 */
[----:B------:R1:W-:Y:S01]  /*41b80*/  LDGSTS.E [R3+0x7780], [R34.64], P3 ;  /* 0x0778000022037fae */ /* 0x0003e20009921844 */
[----:B------:R-:W-:Y:S01]  /*41b90*/  IADD3 R26, P3, R26, R22, RZ ;  /* 0x000000161a1a7210 */ /* 0x000fe20007f7e0ff */
[----:B------:R-:W-:Y:S01]  /*41ba0*/  IMAD.MOV.U32 R6, RZ, RZ, R29 ;  /* 0x000000ffff067224 */ /* 0x000fe200078e001d */
[----:B------:R-:W-:-:S02]  /*41bb0*/  MOV R7, R30 ;  /* 0x0000001e00077202 */ /* 0x000fc40000000f00 */
[----:B------:R-:W-:Y:S01]  /*41bc0*/  IADD3 R21, P4, R21, R22, RZ ;  /* 0x0000001615157210 */ /* 0x000fe20007f9e0ff */
[--C-:B------:R-:W-:Y:S02]  /*41bd0*/  IMAD.X R27, R27, 0x1, R0.reuse, P3 ;  /* 0x000000011b1b7824 */ /* 0x100fe400018e0600 */
[----:B-1----:R-:W-:Y:S01]  /*41be0*/  IMAD R3, R70, 0x8000, R31 ;  /* 0x0000800046037824 */ /* 0x002fe200078e021f */
[----:B------:R-:W-:Y:S01]  /*41bf0*/  STL [R1+0x1b28], R30 ;  /* 0x001b281e01007387 */ /* 0x000fe20000100800 */
[----:B------:R-:W-:-:S03]  /*41c00*/  IMAD.X R25, R25, 0x1, R0, P4 ;  /* 0x0000000119197824 */ /* 0x000fc600020e0600 */
[----:B------:R1:W-:Y:S04]  /*41c10*/  LDGSTS.E [R3+0x800], [R6.64], P2 ;  /* 0x0080000006037fae */ /* 0x0003e80009121844 */
[----:B------:R-:W-:Y:S04]  /*41c20*/  STL [R1+0x1b34], R26 ;  /* 0x001b341a01007387 */ /* 0x000fe80000100800 */
[----:B------:R-:W-:Y:S01]  /*41c30*/  STL [R1+0x1b30], R27 ;  /* 0x001b301b01007387 */ /* 0x000fe20000100800 */
[----:B-1----:R-:W-:Y:S01]  /*41c40*/  MOV R6, R26 ;  /* 0x0000001a00067202 */ /* 0x002fe20000000f00 */
[----:B------:R-:W-:-:S02]  /*41c50*/  IMAD.MOV.U32 R7, RZ, RZ, R27 ;  /* 0x000000ffff077224 */ /* 0x000fc400078e001b */
[----:B------:R1:W-:Y:S04]  /*41c60*/  STL [R1+0x1b3c], R21 ;  /* 0x001b3c1501007387 */ /* 0x0003e80000100800 */
[----:B------:R1:W-:Y:S01]  /*41c70*/  LDGSTS.E [R3+0x880], [R6.64], P2 ;  /* 0x0088000006037fae */ /* 0x0003e20009121844 */
[----:B------:R-:W-:-:S03]  /*41c80*/  IADD3 R24, P3, R24, R22, RZ ;  /* 0x0000001618187210 */ /* 0x000fc60007f7e0ff */
[----:B------:R-:W-:Y:S01]  /*41c90*/  STL [R1+0x1b38], R25 ;  /* 0x001b381901007387 */ /* 0x000fe20000100800 */
[----:B------:R-:W-:Y:S01]  /*41ca0*/  IADD3 R23, P4, R23, R22, RZ ;  /* 0x0000001617177210 */ /* 0x000fe20007f9e0ff */
[----:B-1----:R-:W-:Y:S02]  /*41cb0*/  IMAD.MOV.U32 R6, RZ, RZ, R21 ;  /* 0x000000ffff067224 */ /* 0x002fe400078e0015 */
[----:B------:R-:W4:Y:S04]  /*41cc0*/  LDL.LU R21, [R1+0x1b60] ;  /* 0x001b600001157983 */ /* 0x000f280000300800 */
[----:B------:R-:W4:Y:S04]  /*41cd0*/  LDL.LU R11, [R1+0x1b64] ;  /* 0x001b6400010b7983 */ /* 0x000f280000300800 */
[----:B------:R-:W4:Y:S01]  /*41ce0*/  LDL.LU R20, [R1+0x1c28] ;  /* 0x001c280001147983 */ /* 0x000f220000300800 */
[----:B------:R-:W-:-:S03]  /*41cf0*/  MOV R7, R25 ;  /* 0x0000001900077202 */ /* 0x000fc60000000f00 */
[----:B------:R-:W4:Y:S04]  /*41d00*/  LDL.LU R19, [R1+0x1c2c] ;  /* 0x001c2c0001137983 */ /* 0x000f280000300800 */
[----:B------:R-:W-:Y:S04]  /*41d10*/  STL [R1+0x1b44], R24 ;  /* 0x001b441801007387 */ /* 0x000fe80000100800 */
[----:B------:R1:W-:Y:S02]  /*41d20*/  LDGSTS.E [R3+0x900], [R6.64], P2 ;  /* 0x0090000006037fae */ /* 0x0003e40009121844 */
[----:B-1----:R-:W-:Y:S01]  /*41d30*/  MOV R6, R24 ;  /* 0x0000001800067202 */ /* 0x002fe20000000f00 */
[----:B--2---:R-:W-:-:S04]  /*41d40*/  IMAD.X R13, R13, 0x1, R0, P3 ;  /* 0x000000010d0d7824 */ /* 0x004fc800018e0600 */
[----:B------:R-:W-:Y:S01]  /*41d50*/  IMAD.MOV.U32 R7, RZ, RZ, R13 ;  /* 0x000000ffff077224 */ /* 0x000fe200078e000d */
[----:B------:R-:W-:Y:S01]  /*41d60*/  STL [R1+0x1b40], R13 ;  /* 0x001b400d01007387 */ /* 0x000fe20000100800 */
[----:B---3--:R-:W-:-:S03]  /*41d70*/  IMAD.X R10, R10, 0x1, R0, P4 ;  /* 0x000000010a0a7824 */ /* 0x008fc600020e0600 */
[----:B------:R-:W-:Y:S04]  /*41d80*/  STL [R1+0x1b4c], R23 ;  /* 0x001b4c1701007387 */ /* 0x000fe80000100800 */
[----:B------:R1:W-:Y:S04]  /*41d90*/  STL [R1+0x1b48], R10 ;  /* 0x001b480a01007387 */ /* 0x0003e80000100800 */
[----:B------:R-:W2:Y:S04]  /*41da0*/  LDL.LU R18, [R1+0x1c30] ;  /* 0x001c300001127983 */ /* 0x000ea80000300800 */
[----:B------:R-:W3:Y:S04]  /*41db0*/  LDL.LU R17, [R1+0x1c34] ;  /* 0x001c340001117983 */ /* 0x000ee80000300800 */
[----:B------:R1:W-:Y:S04]  /*41dc0*/  LDGSTS.E [R3+0x980], [R6.64], P2 ;  /* 0x0098000006037fae */ /* 0x0003e80009121844 */
[----:B------:R-:W2:Y:S01]  /*41dd0*/  LDL.LU R16, [R1+0x1c38] ;  /* 0x001c380001107983 */ /* 0x000ea20000300800 */
[----:B-1----:R-:W-:-:S03]  /*41de0*/  MOV R7, R10 ;  /* 0x0000000a00077202 */ /* 0x002fc60000000f00 */
[----:B------:R-:W2:Y:S01]  /*41df0*/  LDL.LU R10, [R1+0x1c3c] ;  /* 0x001c3c00010a7983 */ /* 0x000ea20000300800 */
[-C--:B----4-:R-:W-:Y:S02]  /*41e00*/  IADD3 R9, P3, R9, R22.reuse, RZ ;  /* 0x0000001609097210 */ /* 0x090fe40007f7e0ff */
[----:B------:R-:W-:-:S03]  /*41e10*/  IADD3 R5, P4, R5, R22, RZ ;  /* 0x0000001605057210 */ /* 0x000fc60007f9e0ff */
[--C-:B------:R-:W-:Y:S02]  /*41e20*/  IMAD.X R12, R12, 0x1, R0.reuse, P3 ;  /* 0x000000010c0c7824 */ /* 0x100fe400018e0600 */
[----:B------:R-:W-:Y:S01]  /*41e30*/  IMAD.X R8, R8, 0x1, R0, P4 ;  /* 0x0000000108087824 */ /* 0x000fe200020e0600 */
[----:B------:R-:W-:Y:S01]  /*41e40*/  STL [R1+0x1b54], R9 ;  /* 0x001b540901007387 */ /* 0x000fe20000100800 */
[----:B------:R-:W-:-:S03]  /*41e50*/  IMAD.MOV.U32 R6, RZ, RZ, R23 ;  /* 0x000000ffff067224 */ /* 0x000fc600078e0017 */
[----:B------:R1:W-:Y:S04]  /*41e60*/  STL [R1+0x1b50], R12 ;  /* 0x001b500c01007387 */ /* 0x0003e80000100800 */
[----:B------:R4:W-:Y:S04]  /*41e70*/  STL [R1+0x1b5c], R5 ;  /* 0x001b5c0501007387 */ /* 0x0009e80000100800 */
[----:B------:R1:W-:Y:S04]  /*41e80*/  STL [R1+0x1b58], R8 ;  /* 0x001b580801007387 */ /* 0x0003e80000100800 */
[----:B------:R-:W2:Y:S04]  /*41e90*/  LDL.LU R15, [R1+0x1c40] ;  /* 0x001c4000010f7983 */ /* 0x000ea80000300800 */
[----:B------:R1:W-:Y:S04]  /*41ea0*/  LDGSTS.E [R3+0xa00], [R6.64], P2 ;  /* 0x00a0000006037fae */ /* 0x0003e80009121844 */
[----:B------:R-:W2:Y:S04]  /*41eb0*/  LDL.LU R14, [R1+0x1c44] ;  /* 0x001c4400010e7983 */ /* 0x000ea80000300800 */
[----:B------:R-:W2:Y:S01]  /*41ec0*/  LDL.LU R13, [R1+0x1c48] ;  /* 0x001c4800010d7983 */ /* 0x000ea20000300800 */
[----:B-1----:R-:W-:-:S03]  /*41ed0*/  IMAD.MOV.U32 R7, RZ, RZ, R12 ;  /* 0x000000ffff077224 */ /* 0x002fc600078e000c */
[----:B------:R-:W2:Y:S01]  /*41ee0*/  LDL.LU R12, [R1+0x1c4c] ;  /* 0x001c4c00010c7983 */ /* 0x000ea20000300800 */
[----:B------:R-:W-:Y:S02]  /*41ef0*/  MOV R6, R9 ;  /* 0x0000000900067202 */ /* 0x000fe40000000f00 */
[----:B------:R-:W-:Y:S01]  /*41f00*/  ISETP.GT.AND P3, PT, R4, 0x6, PT ;  /* 0x000000060400780c */ /* 0x000fe20003f64270 */
[----:B------:R-:W2:Y:S04]  /*41f10*/  LDL.LU R9, [R1+0x1c54] ;  /* 0x001c540001097983 */ /* 0x000ea80000300800 */
[----:B------:R1:W-:Y:S02]  /*41f20*/  LDGSTS.E [R3+0xa80], [R6.64], P2 ;  /* 0x00a8000006037fae */ /* 0x0003e40009121844 */
[----:B-1----:R-:W-:Y:S01]  /*41f30*/  IMAD.MOV.U32 R6, RZ, RZ, R5 ;  /* 0x000000ffff067224 */ /* 0x002fe200078e0005 */
[----:B----4-:R-:W-:-:S02]  /*41f40*/  SEL R5, RZ, 0x4, !P3 ;  /* 0x00000004ff057807 */ /* 0x010fc40005800000 */
[----:B------:R-:W-:Y:S02]  /*41f50*/  MOV R7, R8 ;  /* 0x0000000800077202 */ /* 0x000fe40000000f00 */
[----:B------:R-:W-:Y:S01]  /*41f60*/  IADD3 R11, P4, R11, R22, RZ ;  /* 0x000000160b0b7210 */ /* 0x000fe20007f9e0ff */
[----:B------:R-:W3:Y:S01]  /*41f70*/  LDL.LU R8, [R1+0x1c5c] ;  /* 0x001c5c0001087983 */ /* 0x000ee20000300800 */
[----:B------:R-:W-:-:S03]  /*41f80*/  SEL R5, R5, RZ, !P0 ;  /* 0x000000ff05057207 */ /* 0x000fc60004000000 */
[----:B------:R-:W-:Y:S01]  /*41f90*/  IMAD.X R21, R21, 0x1, R0, P4 ;  /* 0x0000000115157824 */ /* 0x000fe200020e0600 */
[----:B------:R1:W-:Y:S01]  /*41fa0*/  LDGSTS.E [R3+0xb00], [R6.64], P2 ;  /* 0x00b0000006037fae */ /* 0x0003e20009121844 */
[----:B------:R-:W-:-:S03]  /*41fb0*/  IADD3 R19, P5, R19, R22, RZ ;  /* 0x0000001613137210 */ /* 0x000fc60007fbe0ff */
[----:B------:R1:W-:Y:S01]  /*41fc0*/  STL [R1+0x1b64], R11 ;  /* 0x001b640b01007387 */ /* 0x0003e20000100800 */
[----:B------:R-:W-:Y:S01]  /*41fd0*/  ISETP.NE.U32.AND P3, PT, R5, RZ, PT ;  /* 0x000000ff0500720c */ /* 0x000fe20003f65070 */
[----:B------:R-:W-:Y:S02]  /*41fe0*/  IMAD.X R20, R20, 0x1, R0, P5 ;  /* 0x0000000114147824 */ /* 0x000fe400028e0600 */
[----:B------:R2:W-:Y:S01]  /*41ff0*/  STL [R1+0x1b60], R21 ;  /* 0x001b601501007387 */ /* 0x0005e20000100800 */
[----:B-1----:R-:W-:Y:S01]  /*42000*/  MOV R6, R11 ;  /* 0x0000000b00067202 */ /* 0x002fe20000000f00 */
[----:B------:R-:W-:Y:S02]  /*42010*/  IMAD.MOV.U32 R7, RZ, RZ, R21 ;  /* 0x000000ffff077224 */ /* 0x000fe400078e0015 */
[----:B------:R-:W-:Y:S04]  /*42020*/  STL [R1+0x1c2c], R19 ;  /* 0x001c2c1301007387 */ /* 0x000fe80000100800 */
[----:B------:R-:W3:Y:S04]  /*42030*/  LDL.LU R11, [R1+0x1c50] ;  /* 0x001c5000010b7983 */ /* 0x000ee80000300800 */
[----:B------:R-:W-:Y:S04]  /*42040*/  STL [R1+0x1c28], R20 ;  /* 0x001c281401007387 */ /* 0x000fe80000100800 */
[----:B------:R-:W3:Y:S04]  /*42050*/  LDL.LU R5, [R1+0x1c58] ;  /* 0x001c580001057983 */ /* 0x000ee80000300800 */
[----:B------:R1:W-:Y:S02]  /*42060*/  LDGSTS.E [R3+0xb80], [R6.64], P2 ;  /* 0x00b8000006037fae */ /* 0x0003e40009121844 */
[----:B-1----:R-:W-:Y:S01]  /*42070*/  IMAD.MOV.U32 R6, RZ, RZ, R19 ;  /* 0x000000ffff067224 */ /* 0x002fe200078e0013 */
[----:B------:R-:W-:-:S05]  /*42080*/  MOV R7, R20 ;  /* 0x0000001400077202 */ /* 0x000fca0000000f00 */
[----:B------:R1:W-:Y:S01]  /*42090*/  LDGSTS.E [R3+0x1800], [R6.64], P3 ;  /* 0x0180000006037fae */ /* 0x0003e20009921844 */
[----:B---3--:R-:W-:-:S05]  /*420a0*/  IADD3 R17, P2, R17, R22, RZ ;  /* 0x0000001611117210 */ /* 0x008fca0007f5e0ff */
[----:B--2---:R-:W-:Y:S01]  /*420b0*/  IMAD.X R18, R18, 0x1, R0, P2 ;  /* 0x0000000112127824 */ /* 0x004fe200010e0600 */
        /* <DEDUP_REMOVED lines=9> */
[----:B------:R-:W4:Y:S01]  /*42150*/  LDL.LU R21, [R1+0x1c60] ;  /* 0x001c600001157983 */ /* 0x000f220000300800 */
[----:B--2---:R-:W-:-:S03]  /*42160*/  IMAD.MOV.U32 R6, RZ, RZ, R10 ;  /* 0x000000ffff067224 */ /* 0x004fc600078e000a */
[----:B-1----:R-:W2:Y:S04]  /*42170*/  LDL.LU R10, [R1+0x1c64] ;  /* 0x001c6400010a7983 */ /* 0x002ea80000300800 */
[----:B------:R-:W4:Y:S04]  /*42180*/  LDL.LU R20, [R1+0x1d28] ;  /* 0x001d280001147983 */ /* 0x000f280000300800 */
[----:B------:R-:W4:Y:S01]  /*42190*/  LDL.LU R19, [R1+0x1d2c] ;  /* 0x001d2c0001137983 */ /* 0x000f220000300800 */
[----:B------:R-:W-:Y:S02]  /*421a0*/  IADD3 R14, P2, R14, R22, RZ ;  /* 0x000000160e0e7210 */ /* 0x000fe40007f5e0ff */
[----:B------:R-:W-:-:S03]  /*421b0*/  MOV R7, R16 ;  /* 0x0000001000077202 */ /* 0x000fc60000000f00 */
[--C-:B------:R-:W-:Y:S01]  /*421c0*/  IMAD.X R15, R15, 0x1, R0.reuse, P2 ;  /* 0x000000010f0f7824 */ /* 0x100fe200010e0600 */
[----:B------:R-:W-:Y:S01]  /*421d0*/  IADD3 R12, P4, R12, R22, RZ ;  /* 0x000000160c0c7210 */ /* 0x000fe20007f9e0ff */
[----:B------:R-:W-:Y:S04]  /*421e0*/  STL [R1+0x1c44], R14 ;  /* 0x001c440e01007387 */ /* 0x000fe80000100800 */
[----:B------:R-:W-:Y:S01]  /*421f0*/  IMAD.X R13, R13, 0x1, R0, P4 ;  /* 0x000000010d0d7824 */ /* 0x000fe200020e0600 */
[----:B------:R1:W-:Y:S04]  /*42200*/  LDGSTS.E [R3+0x1900], [R6.64], P3 ;  /* 0x0190000006037fae */ /* 0x0003e80009921844 */
[----:B------:R-:W-:Y:S04]  /*42210*/  STL [R1+0x1c40], R15 ;  /* 0x001c400f01007387 */ /* 0x000fe80000100800 */
[----:B------:R3:W-:Y:S01]  /*42220*/  STL [R1+0x1c4c], R12 ;  /* 0x001c4c0c01007387 */ /* 0x0007e20000100800 */
[----:B-1----:R-:W-:Y:S01]  /*42230*/  MOV R6, R14 ;  /* 0x0000000e00067202 */ /* 0x002fe20000000f00 */
[----:B------:R-:W-:-:S02]  /*42240*/  IMAD.MOV.U32 R7, RZ, RZ, R15 ;  /* 0x000000ffff077224 */ /* 0x000fc400078e000f */
[----:B------:R1:W-:Y:S04]  /*42250*/  STL [R1+0x1c48], R13 ;  /* 0x001c480d01007387 */ /* 0x0003e80000100800 */
[----:B------:R-:W4:Y:S04]  /*42260*/  LDL.LU R18, [R1+0x1d30] ;  /* 0x001d300001127983 */ /* 0x000f280000300800 */
[----:B------:R-:W4:Y:S04]  /*42270*/  LDL.LU R17, [R1+0x1d34] ;  /* 0x001d340001117983 */ /* 0x000f280000300800 */
[----:B------:R1:W-:Y:S04]  /*42280*/  LDGSTS.E [R3+0x1980], [R6.64], P3 ;  /* 0x0198000006037fae */ /* 0x0003e80009921844 */
[----:B---3--:R-:W3:Y:S01]  /*42290*/  LDL.LU R16, [R1+0x1d38] ;  /* 0x001d380001107983 */ /* 0x008ee20000300800 */
[----:B-1----:R-:W-:-:S03]  /*422a0*/  IMAD.MOV.U32 R6, RZ, RZ, R12 ;  /* 0x000000ffff067224 */ /* 0x002fc600078e000c */
[----:B------:R-:W3:Y:S01]  /*422b0*/  LDL.LU R12, [R1+0x1d3c] ;  /* 0x001d3c00010c7983 */ /* 0x000ee20000300800 */
[-C--:B------:R-:W-:Y:S02]  /*422c0*/  IADD3 R9, P2, R9, R22.reuse, RZ ;  /* 0x0000001609097210 */ /* 0x080fe40007f5e0ff */
[----:B------:R-:W-:-:S03]  /*422d0*/  IADD3 R8, P4, R8, R22, RZ ;  /* 0x0000001608087210 */ /* 0x000fc60007f9e0ff */
[--C-:B------:R-:W-:Y:S01]  /*422e0*/  IMAD.X R11, R11, 0x1, R0.reuse, P2 ;  /* 0x000000010b0b7824 */ /* 0x100fe200010e0600 */
[----:B------:R-:W-:Y:S01]  /*422f0*/  MOV R7, R13 ;  /* 0x0000000d00077202 */ /* 0x000fe20000000f00 */
[----:B------:R-:W-:Y:S01]  /*42300*/  STL [R1+0x1c54], R9 ;  /* 0x001c540901007387 */ /* 0x000fe20000100800 */
[----:B------:R-:W-:-:S03]  /*42310*/  IMAD.X R5, R5, 0x1, R0, P4 ;  /* 0x0000000105057824 */ /* 0x000fc600020e0600 */
[----:B------:R1:W-:Y:S04]  /*42320*/  STL [R1+0x1c50], R11 ;  /* 0x001c500b01007387 */ /* 0x0003e80000100800 */
[----:B------:R-:W-:Y:S04]  /*42330*/  STL [R1+0x1c5c], R8 ;  /* 0x001c5c0801007387 */ /* 0x000fe80000100800 */
        /* <DEDUP_REMOVED lines=11> */
[----:B-1----:R-:W-:Y:S01]  /*423f0*/  MOV R7, R5 ;  /* 0x0000000500077202 */ /* 0x002fe20000000f00 */
[----:B------:R-:W-:Y:S01]  /*42400*/  IMAD.MOV.U32 R6, RZ, RZ, R8 ;  /* 0x000000ffff067224 */ /* 0x000fe200078e0008 */
[----:B------:R-:W-:Y:S01]  /*42410*/  SEL R5, RZ, 0x4, !P2 ;  /* 0x00000004ff057807 */ /* 0x000fe20005000000 */
[----:B------:R-:W3:Y:S03]  /*42420*/  LDL.LU R8, [R1+0x1d5c] ;  /* 0x001d5c0001087983 */ /* 0x000ee60000300800 */
[----:B------:R-:W-:Y:S01]  /*42430*/  SEL R5, R5, RZ, !P0 ;  /* 0x000000ff05057207 */ /* 0x000fe20004000000 */
[----:B------:R1:W-:Y:S03]  /*42440*/  LDGSTS.E [R3+0x1b00], [R6.64], P3 ;  /* 0x01b0000006037fae */ /* 0x0003e60009921844 */
[----:B------:R-:W-:-:S02]  /*42450*/  ISETP.NE.U32.AND P2, PT, R5, RZ, PT ;  /* 0x000000ff0500720c */ /* 0x000fc40003f45070 */
[----:B--2---:R-:W-:-:S05]  /*42460*/  IADD3 R10, P4, R10, R22, RZ ;  /* 0x000000160a0a7210 */ /* 0x004fca0007f9e0ff */
[----:B----4-:R-:W-:Y:S01]  /*42470*/  IMAD.X R21, R21, 0x1, R0, P4 ;  /* 0x0000000115157824 */ /* 0x010fe200020e0600 */
[----:B------:R-:W-:Y:S01]  /*42480*/  IADD3 R19, P5, R19, R22, RZ ;  /* 0x0000001613137210 */ /* 0x000fe20007fbe0ff */
[----:B------:R2:W-:Y:S01]  /*42490*/  STL [R1+0x1c64], R10 ;  /* 0x001c640a01007387 */ /* 0x0005e20000100800 */
[----:B-1----:R-:W-:-:S03]  /*424a0*/  MOV R6, R10 ;  /* 0x0000000a00067202 */ /* 0x002fc60000000f00 */
[----:B------:R-:W-:Y:S01]  /*424b0*/  IMAD.X R20, R20, 0x1, R0, P5 ;  /* 0x0000000114147824 */ /* 0x000fe200028e0600 */
[----:B------:R1:W-:Y:S04]  /*424c0*/  STL [R1+0x1c60], R21 ;  /* 0x001c601501007387 */ /* 0x0003e80000100800 */
[----:B------:R-:W-:Y:S04]  /*424d0*/  STL [R1+0x1d2c], R19 ;  /* 0x001d2c1301007387 */ /* 0x000fe80000100800 */
[----:B--2---:R-:W2:Y:S04]  /*424e0*/  LDL.LU R10, [R1+0x1d50] ;  /* 0x001d5000010a7983 */ /* 0x004ea80000300800 */
[----:B------:R-:W-:Y:S04]  /*424f0*/  STL [R1+0x1d28], R20 ;  /* 0x001d281401007387 */ /* 0x000fe80000100800 */
[----:B------:R-:W4:Y:S01]  /*42500*/  LDL.LU R5, [R1+0x1d58] ;  /* 0x001d580001057983 */ /* 0x000f220000300800 */
[----:B------:R-:W-:-:S05]  /*42510*/  IMAD.MOV.U32 R7, RZ, RZ, R21 ;  /* 0x000000ffff077224 */ /* 0x000fca00078e0015 */
[----:B------:R1:W-:Y:S01]  /*42520*/  LDGSTS.E [R3+0x1b80], [R6.64], P3 ;  /* 0x01b8000006037fae */ /* 0x0003e20009921844 */
[----:B------:R-:W-:Y:S01]  /*42530*/  IADD3 R17, P3, R17, R22, RZ ;  /* 0x0000001611117210 */ /* 0x000fe20007f7e0ff */
[----:B-1----:R-:W-:Y:S01]  /*42540*/  IMAD.MOV.U32 R6, RZ, RZ, R19 ;  /* 0x000000ffff067224 */ /* 0x002fe200078e0013 */
[----:B------:R-:W-:-:S03]  /*42550*/  MOV R7, R20 ;  /* 0x0000001400077202 */ /* 0x000fc60000000f00 */
[----:B------:R-:W-:Y:S02]  /*42560*/  IMAD.X R18, R18, 0x1, R0, P3 ;  /* 0x0000000112127824 */ /* 0x000fe400018e0600 */
[----:B------:R1:W-:Y:S04]  /*42570*/  LDGSTS.E [R3+0x2800], [R6.64], P2 ;  /* 0x0280000006037fae */ /* 0x0003e80009121844 */
[----:B------:R-:W-:Y:S01]  /*42580*/  STL [R1+0x1d34], R17 ;  /* 0x001d341101007387 */ /* 0x000fe20000100800 */
[----:B---3--:R-:W-:Y:S01]  /*42590*/  IADD3 R12, P4, R12, R22, RZ ;  /* 0x000000160c0c7210 */ /* 0x008fe20007f9e0ff */
[----:B-1----:R-:W-:Y:S01]  /*425a0*/  IMAD.MOV.U32 R7, RZ, RZ, R18 ;  /* 0x000000ffff077224 */ /* 0x002fe200078e0012 */
[----:B------:R-:W-:-:S03]  /*425b0*/  MOV R6, R17 ;  /* 0x0000001100067202 */ /* 0x000fc60000000f00 */
[----:B------:R-:W-:Y:S01]  /*425c0*/  IMAD.X R16, R16, 0x1, R0, P4 ;  /* 0x0000000110107824 */ /* 0x000fe200020e0600 */
[----:B------:R-:W-:Y:S04]  /*425d0*/  STL [R1+0x1d30], R18 ;  /* 0x001d301201007387 */ /* 0x000fe80000100800 */
[----:B------:R1:W-:Y:S04]  /*425e0*/  STL [R1+0x1d3c], R12 ;  /* 0x001d3c0c01007387 */ /* 0x0003e80000100800 */
[----:B------:R3:W-:Y:S04]  /*425f0*/  LDGSTS.E [R3+0x2880], [R6.64], P2 ;  /* 0x0288000006037fae */ /* 0x0007e80009121844 */
[----:B------:R1:W-:Y:S04]  /*42600*/  STL [R1+0x1d38], R16 ;  /* 0x001d381001007387 */ /* 0x0003e80000100800 */
[----:B------:R-:W4:Y:S01]  /*42610*/  LDL.LU R21, [R1+0x1d60] ;  /* 0x001d600001157983 */ /* 0x000f220000300800 */
[----:B---3--:R-:W-:-:S03]  /*42620*/  IMAD.MOV.U32 R6, RZ, RZ, R12 ;  /* 0x000000ffff067224 */ /* 0x008fc600078e000c */
[----:B-1----:R-:W3:Y:S04]  /*42630*/  LDL.LU R12, [R1+0x1d64] ;  /* 0x001d6400010c7983 */ /* 0x002ee80000300800 */
[----:B------:R-:W3:Y:S04]  /*42640*/  LDL.LU R20, [R1+0x1e28] ;  /* 0x001e280001147983 */ /* 0x000ee80000300800 */
[----:B------:R-:W3:Y:S01]  /*42650*/  LDL.LU R19, [R1+0x1e2c] ;  /* 0x001e2c0001137983 */ /* 0x000ee20000300800 */
[----:B------:R-:W-:Y:S02]  /*42660*/  IADD3 R14, P3, R14, R22, RZ ;  /* 0x000000160e0e7210 */ /* 0x000fe40007f7e0ff */
[----:B------:R-:W-:-:S02]  /*42670*/  MOV R7, R16 ;  /* 0x0000001000077202 */ /* 0x000fc40000000f00 */
[----:B------:R-:W-:Y:S01]  /*42680*/  IADD3 R11, P4, R11, R22, RZ ;  /* 0x000000160b0b7210 */ /* 0x000fe20007f9e0ff */
[--C-:B------:R-:W-:Y:S01]  /*42690*/  IMAD.X R15, R15, 0x1, R0.reuse, P3 ;  /* 0x000000010f0f7824 */ /* 0x100fe200018e0600 */
[----:B------:R-:W-:Y:S03]  /*426a0*/  STL [R1+0x1d44], R14 ;  /* 0x001d440e01007387 */ /* 0x000fe60000100800 */
[----:B------:R-:W-:Y:S01]  /*426b0*/  IMAD.X R13, R13, 0x1, R0, P4 ;  /* 0x000000010d0d7824 */ /* 0x000fe200020e0600 */
[----:B------:R1:W-:Y:S04]  /*426c0*/  LDGSTS.E [R3+0x2900], [R6.64], P2 ;  /* 0x0290000006037fae */ /* 0x0003e80009121844 */
[----:B------:R-:W-:Y:S04]  /*426d0*/  STL [R1+0x1d40], R15 ;  /* 0x001d400f01007387 */ /* 0x000fe80000100800 */
[----:B------:R1:W-:Y:S02]  /*426e0*/  STL [R1+0x1d4c], R11 ;  /* 0x001d4c0b01007387 */ /* 0x0003e40000100800 */
[----:B-1----:R-:W-:Y:S01]  /*426f0*/  MOV R6, R14 ;  /* 0x0000000e00067202 */ /* 0x002fe20000000f00 */
[----:B------:R-:W-:Y:S01]  /*42700*/  IMAD.MOV.U32 R7, RZ, RZ, R15 ;  /* 0x000000ffff077224 */ /* 0x000fe200078e000f */
[----:B------:R1:W-:Y:S04]  /*42710*/  STL [R1+0x1d48], R13 ;  /* 0x001d480d01007387 */ /* 0x0003e80000100800 */
[----:B------:R-:W3:Y:S01]  /*42720*/  LDL.LU R18, [R1+0x1e30] ;  /* 0x001e300001127983 */ /* 0x000ee20000300800 */
[----:B------:R-:W-:-:S03]  /*42730*/  IADD3 R9, P3, R9, R22, RZ ;  /* 0x0000001609097210 */ /* 0x000fc60007f7e0ff */
[----:B------:R-:W3:Y:S01]  /*42740*/  LDL.LU R17, [R1+0x1e34] ;  /* 0x001e340001117983 */ /* 0x000ee20000300800 */
[----:B------:R-:W-:-:S03]  /*42750*/  IADD3 R8, P4, R8, R22, RZ ;  /* 0x0000001608087210 */ /* 0x000fc60007f9e0ff */
[----:B------:R1:W-:Y:S04]  /*42760*/  LDGSTS.E [R3+0x2980], [R6.64], P2 ;  /* 0x0298000006037fae */ /* 0x0003e80009121844 */
[----:B------:R-:W3:Y:S01]  /*42770*/  LDL.LU R16, [R1+0x1e38] ;  /* 0x001e380001107983 */ /* 0x000ee20000300800 */
[----:B-1----:R-:W-:-:S03]  /*42780*/  IMAD.MOV.U32 R6, RZ, RZ, R11 ;  /* 0x000000ffff067224 */ /* 0x002fc600078e000b */
[----:B------:R-:W3:Y:S01]  /*42790*/  LDL.LU R11, [R1+0x1e3c] ;  /* 0x001e3c00010b7983 */ /* 0x000ee20000300800 */
[----:B------:R-:W-:-:S03]  /*427a0*/  MOV R7, R13 ;  /* 0x0000000d00077202 */ /* 0x000fc60000000f00 */
[----:B------:R-:W-:Y:S04]  /*427b0*/  STL [R1+0x1d54], R9 ;  /* 0x001d540901007387 */ /* 0x000fe80000100800 */
[----:B------:R1:W-:Y:S02]  /*427c0*/  LDGSTS.E [R3+0x2a00], [R6.64], P2 ;  /* 0x02a0000006037fae */ /* 0x0003e40009121844 */
[----:B-1----:R-:W-:Y:S01]  /*427d0*/  MOV R6, R9 ;  /* 0x0000000900067202 */ /* 0x002fe20000000f00 */
[----:B--2---:R-:W-:-:S05]  /*427e0*/  IMAD.X R10, R10, 0x1, R0, P3 ;  /* 0x000000010a0a7824 */ /* 0x004fca00018e0600 */
        /* <DEDUP_REMOVED lines=12> */
[----:B-1----:R-:W-:Y:S01]  /*428b0*/  MOV R7, R5 ;  /* 0x0000000500077202 */ /* 0x002fe20000000f00 */
[----:B------:R-:W-:Y:S01]  /*428c0*/  IMAD.MOV.U32 R6, RZ, RZ, R8 ;  /* 0x000000ffff067224 */ /* 0x000fe200078e0008 */
[----:B--2---:R-:W-:Y:S01]  /*428d0*/  SEL R5, RZ, 0x4, !P3 ;  /* 0x00000004ff057807 */ /* 0x004fe20005800000 */
[----:B------:R-:W2:Y:S03]  /*428e0*/  LDL.LU R8, [R1+0x1e5c] ;  /* 0x001e5c0001087983 */ /* 0x000ea60000300800 */
[----:B------:R-:W-:Y:S01]  /*428f0*/  SEL R5, R5, RZ, !P0 ;  /* 0x000000ff05057207 */ /* 0x000fe20004000000 */
[----:B------:R1:W-:Y:S03]  /*42900*/  LDGSTS.E [R3+0x2b00], [R6.64], P2 ;  /* 0x02b0000006037fae */ /* 0x0003e60009121844 */
[----:B------:R-:W-:-:S02]  /*42910*/  ISETP.NE.U32.AND P3, PT, R5, RZ, PT ;  /* 0x000000ff0500720c */ /* 0x000fc40003f65070 */
[----:B---3--:R-:W-:-:S05]  /*42920*/  IADD3 R12, P4, R12, R22, RZ ;  /* 0x000000160c0c7210 */ /* 0x008fca0007f9e0ff */
[----:B------:R-:W-:Y:S01]  /*42930*/  IMAD.X R21, R21, 0x1, R0, P4 ;  /* 0x0000000115157824 */ /* 0x000fe200020e0600 */
[----:B------:R-:W-:Y:S01]  /*42940*/  IADD3 R19, P5, R19, R22, RZ ;  /* 0x0000001613137210 */ /* 0x000fe20007fbe0ff */
[----:B------:R3:W-:Y:S01]  /*42950*/  STL [R1+0x1d64], R12 ;  /* 0x001d640c01007387 */ /* 0x0007e20000100800 */
[----:B-1----:R-:W-:-:S03]  /*42960*/  MOV R6, R12 ;  /* 0x0000000c00067202 */ /* 0x002fc60000000f00 */
[----:B------:R-:W-:Y:S01]  /*42970*/  IMAD.X R20, R20, 0x1, R0, P5 ;  /* 0x0000000114147824 */ /* 0x000fe200028e0600 */
[----:B------:R1:W-:Y:S04]  /*42980*/  STL [R1+0x1d60], R21 ;  /* 0x001d601501007387 */ /* 0x0003e80000100800 */
[----:B------:R-:W-:Y:S04]  /*42990*/  STL [R1+0x1e2c], R19 ;  /* 0x001e2c1301007387 */ /* 0x000fe80000100800 */
[----:B---3--:R-:W4:Y:S04]  /*429a0*/  LDL.LU R12, [R1+0x1e50] ;  /* 0x001e5000010c7983 */ /* 0x008f280000300800 */
[----:B------:R-:W-:Y:S04]  /*429b0*/  STL [R1+0x1e28], R20 ;  /* 0x001e281401007387 */ /* 0x000fe80000100800 */
[----:B------:R-:W4:Y:S01]  /*429c0*/  LDL.LU R5, [R1+0x1e58] ;  /* 0x001e580001057983 */ /* 0x000f220000300800 */
[----:B------:R-:W-:-:S05]  /*429d0*/  IMAD.MOV.U32 R7, RZ, RZ, R21 ;  /* 0x000000ffff077224 */ /* 0x000fca00078e0015 */
[----:B------:R1:W-:Y:S01]  /*429e0*/  LDGSTS.E [R3+0x2b80], [R6.64], P2 ;  /* 0x02b8000006037fae */ /* 0x0003e20009121844 */
[----:B------:R-:W-:Y:S01]  /*429f0*/  IADD3 R17, P2, R17, R22, RZ ;  /* 0x0000001611117210 */ /* 0x000fe20007f5e0ff */
[----:B-1----:R-:W-:Y:S01]  /*42a00*/  IMAD.MOV.U32 R6, RZ, RZ, R19 ;  /* 0x000000ffff067224 */ /* 0x002fe200078e0013 */
[----:B------:R-:W-:-:S03]  /*42a10*/  MOV R7, R20 ;  /* 0x0000001400077202 */ /* 0x000fc60000000f00 */
[----:B------:R-:W-:Y:S01]  /*42a20*/  IMAD.X R18, R18, 0x1, R0, P2 ;  /* 0x0000000112127824 */ /* 0x000fe200010e0600 */
[----:B------:R-:W-:Y:S04]  /*42a30*/  STL [R1+0x1e34], R17 ;  /* 0x001e341101007387 */ /* 0x000fe80000100800 */
[----:B------:R1:W-:Y:S01]  /*42a40*/  LDGSTS.E [R3+0x3800], [R6.64], P3 ;  /* 0x0380000006037fae */ /* 0x0003e20009921844 */
[----:B------:R-:W-:-:S03]  /*42a50*/  IADD3 R11, P4, R11, R22, RZ ;  /* 0x000000160b0b7210 */ /* 0x000fc60007f9e0ff */
[----:B------:R-:W-:Y:S02]  /*42a60*/  STL [R1+0x1e30], R18 ;  /* 0x001e301201007387 */ /* 0x000fe40000100800 */
[----:B------:R-:W-:Y:S01]  /*42a70*/  IMAD.X R16, R16, 0x1, R0, P4 ;  /* 0x0000000110107824 */ /* 0x000fe200020e0600 */
[----:B-1----:R-:W-:Y:S01]  /*42a80*/  MOV R6, R17 ;  /* 0x0000001100067202 */ /* 0x002fe20000000f00 */
[----:B------:R-:W-:Y:S01]  /*42a90*/  IMAD.MOV.U32 R7, RZ, RZ, R18 ;  /* 0x000000ffff077224 */ /* 0x000fe200078e0012 */
[----:B------:R1:W-:Y:S04]  /*42aa0*/  STL [R1+0x1e3c], R11 ;  /* 0x001e3c0b01007387 */ /* 0x0003e80000100800 */
[----:B------:R1:W-:Y:S04]  /*42ab0*/  LDGSTS.E [R3+0x3880], [R6.64], P3 ;  /* 0x0388000006037fae */ /* 0x0003e80009921844 */
[----:B------:R2:W-:Y:S04]  /*42ac0*/  STL [R1+0x1e38], R16 ;  /* 0x001e381001007387 */ /* 0x0005e80000100800 */
[----:B------:R-:W4:Y:S01]  /*42ad0*/  LDL.LU R21, [R1+0x1e60] ;  /* 0x001e600001157983 */ /* 0x000f220000300800 */
[----:B-1----:R-:W-:-:S03]  /*42ae0*/  IMAD.MOV.U32 R6, RZ, RZ, R11 ;  /* 0x000000ffff067224 */ /* 0x002fc600078e000b */
[----:B------:R-:W4:Y:S01]  /*42af0*/  LDL.LU R11, [R1+0x1e64] ;  /* 0x001e6400010b7983 */ /* 0x000f220000300800 */
[----:B------:R-:W-:-:S03]  /*42b00*/  MOV R7, R16 ;  /* 0x0000001000077202 */ /* 0x000fc60000000f00 */
        /* <DEDUP_REMOVED lines=16> */
[----:B--2---:R-:W2:Y:S01]  /*42c10*/  LDL.LU R16, [R1+0x1f38] ;  /* 0x001f380001107983 */ /* 0x004ea20000300800 */
[----:B-1----:R-:W-:-:S03]  /*42c20*/  IMAD.MOV.U32 R6, RZ, RZ, R10 ;  /* 0x000000ffff067224 */ /* 0x002fc600078e000a */
[----:B------:R-:W2:Y:S01]  /*42c30*/  LDL.LU R10, [R1+0x1f3c] ;  /* 0x001f3c00010a7983 */ /* 0x000ea20000300800 */
[-C--:B------:R-:W-:Y:S02]  /*42c40*/  IADD3 R9, P2, R9, R22.reuse, RZ ;  /* 0x0000001609097210 */ /* 0x080fe40007f5e0ff */
[----:B------:R-:W-:Y:S02]  /*42c50*/  IADD3 R8, P4, R8, R22, RZ ;  /* 0x0000001608087210 */ /* 0x000fe40007f9e0ff */
[----:B------:R-:W-:Y:S01]  /*42c60*/  MOV R7, R13 ;  /* 0x0000000d00077202 */ /* 0x000fe20000000f00 */
[----:B------:R-:W-:Y:S04]  /*42c70*/  STL [R1+0x1e54], R9 ;  /* 0x001e540901007387 */ /* 0x000fe80000100800 */
[----:B------:R1:W-:Y:S01]  /*42c80*/  LDGSTS.E [R3+0x3a00], [R6.64], P3 ;  /* 0x03a0000006037fae */ /* 0x0003e20009921844 */
[----:B----4-:R-:W-:-:S05]  /*42c90*/  IMAD.X R12, R12, 0x1, R0, P2 ;  /* 0x000000010c0c7824 */ /* 0x010fca00010e0600 */
        /* <DEDUP_REMOVED lines=8> */
[----:B----4-:R-:W3:Y:S01]  /*42d20*/  LDL.LU R12, [R1+0x1f4c] ;  /* 0x001f4c00010c7983 */ /* 0x010ee20000300800 */
[----:B------:R-:W-:-:S02]  /*42d30*/  MOV R6, R9 ;  /* 0x0000000900067202 */ /* 0x000fc40000000f00 */
        /* <DEDUP_REMOVED lines=8> */
[----:B------:R1:W-:Y:S01]  /*42dc0*/  LDGSTS.E [R3+0x3b00], [R6.64], P3 ;  /* 0x03b0000006037fae */ /* 0x0003e20009921844 */
[----:B------:R-:W-:-:S05]  /*42dd0*/  IADD3 R11, P4, R11, R22, RZ ;  /* 0x000000160b0b7210 */ /* 0x000fca0007f9e0ff */
[--C-:B------:R-:W-:Y:S01]  /*42de0*/  IMAD.X R21, R21, 0x1, R0.reuse, P4 ;  /* 0x0000000115157824 */ /* 0x100fe200020e0600 */
[----:B------:R-:W-:Y:S01]  /*42df0*/  IADD3 R19, P5, R19, R22, RZ ;  /* 0x0000001613137210 */ /* 0x000fe20007fbe0ff */
[----:B------:R1:W-:Y:S02]  /*42e00*/  STL [R1+0x1e64], R11 ;  /* 0x001e640b01007387 */ /* 0x0003e40000100800 */
[----:B-1----:R-:W-:Y:S01]  /*42e10*/  MOV R6, R11 ;  /* 0x0000000b00067202 */ /* 0x002fe20000000f00 */
[----:B------:R-:W-:Y:S01]  /*42e20*/  IMAD.MOV.U32 R7, RZ, RZ, R21 ;  /* 0x000000ffff077224 */ /* 0x000fe200078e0015 */
[----:B------:R-:W-:Y:S01]  /*42e30*/  ISETP.NE.U32.AND P2, PT, R5, RZ, PT ;  /* 0x000000ff0500720c */ /* 0x000fe20003f45070 */
[----:B------:R-:W-:Y:S01]  /*42e40*/  IMAD.X R20, R20, 0x1, R0, P5 ;  /* 0x0000000114147824 */ /* 0x000fe200028e0600 */
[----:B------:R1:W-:Y:S04]  /*42e50*/  STL [R1+0x1e60], R21 ;  /* 0x001e601501007387 */ /* 0x0003e80000100800 */
[----:B------:R-:W-:Y:S04]  /*42e60*/  STL [R1+0x1f2c], R19 ;  /* 0x001f2c1301007387 */ /* 0x000fe80000100800 */
[----:B------:R-:W3:Y:S04]  /*42e70*/  LDL.LU R11, [R1+0x1f50] ;  /* 0x001f5000010b7983 */ /* 0x000ee80000300800 */
[----:B------:R-:W-:Y:S04]  /*42e80*/  STL [R1+0x1f28], R20 ;  /* 0x001f281401007387 */ /* 0x000fe80000100800 */
[----:B------:R1:W-:Y:S04]  /*42e90*/  LDGSTS.E [R3+0x3b80], [R6.64], P3 ;  /* 0x03b8000006037fae */ /* 0x0003e80009921844 */
[----:B------:R-:W3:Y:S01]  /*42ea0*/  LDL.LU R5, [R1+0x1f58] ;  /* 0x001f580001057983 */ /* 0x000ee20000300800 */
[----:B-1----:R-:W-:Y:S01]  /*42eb0*/  IMAD.MOV.U32 R6, RZ, RZ, R19 ;  /* 0x000000ffff067224 */ /* 0x002fe200078e0013 */
[----:B------:R-:W-:-:S05]  /*42ec0*/  MOV R7, R20 ;  /* 0x0000001400077202 */ /* 0x000fca0000000f00 */
[----:B------:R1:W-:Y:S01]  /*42ed0*/  LDGSTS.E [R3+0x4800], [R6.64], P2 ;  /* 0x0480000006037fae */ /* 0x0003e20009121844 */
[----:B---3--:R-:W-:-:S05]  /*42ee0*/  IADD3 R17, P3, R17, R22, RZ ;  /* 0x0000001611117210 */ /* 0x008fca0007f7e0ff */
        /* <DEDUP_REMOVED lines=15> */
[----:B------:R-:W-:-:S05]  /*42fe0*/  MOV R7, R16 ;  /* 0x0000001000077202 */ /* 0x000fca0000000f00 */
[----:B------:R1:W-:Y:S01]  /*42ff0*/  LDGSTS.E [R3+0x4900], [R6.64], P2 ;  /* 0x0490000006037fae */ /* 0x0003e20009121844 */
[----:B------:R-:W-:-:S05]  /*43000*/  IADD3 R14, P3, R14, R22, RZ ;  /* 0x000000160e0e7210 */ /* 0x000fca0007f7e0ff */
[--C-:B------:R-:W-:Y:S01]  /*43010*/  IMAD.X R15, R15, 0x1, R0.reuse, P3 ;  /* 0x000000010f0f7824 */ /* 0x100fe200018e0600 */
[----:B---3--:R-:W-:Y:S01]  /*43020*/  IADD3 R12, P4, R12, R22, RZ ;  /* 0x000000160c0c7210 */ /* 0x008fe20007f9e0ff */
[----:B------:R-:W-:Y:S04]  /*43030*/  STL [R1+0x1f44], R14 ;  /* 0x001f440e01007387 */ /* 0x000fe80000100800 */
[----:B------:R-:W-:Y:S01]  /*43040*/  IMAD.X R13, R13, 0x1, R0, P4 ;  /* 0x000000010d0d7824 */ /* 0x000fe200020e0600 */
[----:B------:R3:W-:Y:S04]  /*43050*/  STL [R1+0x1f40], R15 ;  /* 0x001f400f01007387 */ /* 0x0007e80000100800 */
[----:B------:R-:W-:Y:S01]  /*43060*/  STL [R1+0x1f4c], R12 ;  /* 0x001f4c0c01007387 */ /* 0x000fe20000100800 */
[----:B-1----:R-:W-:-:S03]  /*43070*/  IMAD.MOV.U32 R7, RZ, RZ, R15 ;  /* 0x000000ffff077224 */ /* 0x002fc600078e000f */
[----:B------:R1:W-:Y:S04]  /*43080*/  STL [R1+0x1f48], R13 ;  /* 0x001f480d01007387 */ /* 0x0003e80000100800 */
[----:B------:R-:W4:Y:S04]  /*43090*/  LDL.LU R18, [R1+0x2030] ;  /* 0x0020300001127983 */ /* 0x000f280000300800 */
[----:B------:R-:W4:Y:S04]  /*430a0*/  LDL.LU R17, [R1+0x2034] ;  /* 0x0020340001117983 */ /* 0x000f280000300800 */
[----:B------:R-:W4:Y:S04]  /*430b0*/  LDL.LU R16, [R1+0x2038] ;  /* 0x0020380001107983 */ /* 0x000f280000300800 */
[----:B---3--:R-:W3:Y:S01]  /*430c0*/  LDL.LU R15, [R1+0x203c] ;  /* 0x00203c00010f7983 */ /* 0x008ee20000300800 */
[----:B------:R-:W-:-:S02]  /*430d0*/  IADD3 R9, P3, R9, R22, RZ ;  /* 0x0000001609097210 */ /* 0x000fc40007f7e0ff */
[----:B------:R-:W-:Y:S02]  /*430e0*/  MOV R6, R14 ;  /* 0x0000000e00067202 */ /* 0x000fe40000000f00 */
[----:B------:R-:W-:-:S03]  /*430f0*/  IADD3 R8, P4, R8, R22, RZ ;  /* 0x0000001608087210 */ /* 0x000fc60007f9e0ff */
[----:B------:R1:W-:Y:S04]  /*43100*/  LDGSTS.E [R3+0x4980], [R6.64], P2 ;  /* 0x0498000006037fae */ /* 0x0003e80009121844 */
[----:B------:R-:W-:Y:S01]  /*43110*/  STL [R1+0x1f54], R9 ;  /* 0x001f540901007387 */ /* 0x000fe20000100800 */
[----:B-1----:R-:W-:Y:S01]  /*43120*/  IMAD.MOV.U32 R6, RZ, RZ, R12 ;  /* 0x000000ffff067224 */ /* 0x002fe200078e000c */
[----:B------:R-:W-:-:S05]  /*43130*/  MOV R7, R13 ;  /* 0x0000000d00077202 */ /* 0x000fca0000000f00 */
[----:B------:R1:W-:Y:S01]  /*43140*/  LDGSTS.E [R3+0x4a00], [R6.64], P2 ;  /* 0x04a0000006037fae */ /* 0x0003e20009121844 */
[----:B------:R-:W-:-:S05]  /*43150*/  IMAD.X R11, R11, 0x1, R0, P3 ;  /* 0x000000010b0b7824 */ /* 0x000fca00018e0600 */
[----:B------:R1:W-:Y:S04]  /*43160*/  STL [R1+0x1f50], R11 ;  /* 0x001f500b01007387 */ /* 0x0003e80000100800 */
[----:B------:R1:W-:Y:S01]  /*43170*/  STL [R1+0x1f5c], R8 ;  /* 0x001f5c0801007387 */ /* 0x0003e20000100800 */
[----:B------:R-:W-:-:S03]  /*43180*/  IMAD.X R5, R5, 0x1, R0, P4 ;  /* 0x0000000105057824 */ /* 0x000fc600020e0600 */
[----:B------:R-:W3:Y:S01]  /*43190*/  LDL.LU R13, [R1+0x2044] ;  /* 0x00204400010d7983 */ /* 0x000ee20000300800 */
[----:B-1----:R-:W-:-:S03]  /*431a0*/  IMAD.MOV.U32 R7, RZ, RZ, R11 ;  /* 0x000000ffff077224 */ /* 0x002fc600078e000b */
[----:B------:R1:W-:Y:S04]  /*431b0*/  STL [R1+0x1f58], R5 ;  /* 0x001f580501007387 */ /* 0x0003e80000100800 */
[----:B------:R-:W3:Y:S04]  /*431c0*/  LDL.LU R11, [R1+0x204c] ;  /* 0x00204c00010b7983 */ /* 0x000ee80000300800 */
[----:B------:R-:W3:Y:S04]  /*431d0*/  LDL.LU R14, [R1+0x2040] ;  /* 0x00204000010e7983 */ /* 0x000ee80000300800 */
[----:B------:R-:W3:Y:S01]  /*431e0*/  LDL.LU R12, [R1+0x2048] ;  /* 0x00204800010c7983 */ /* 0x000ee20000300800 */
[----:B------:R-:W-:-:S02]  /*431f0*/  MOV R6, R9 ;  /* 0x0000000900067202 */ /* 0x000fc40000000f00 */
[----:B------:R-:W-:Y:S01]  /*43200*/  ISETP.GT.AND P3, PT, R4, 0x16, PT ;  /* 0x000000160400780c */ /* 0x000fe20003f64270 */
[----:B------:R-:W3:Y:S04]  /*43210*/  LDL.LU R9, [R1+0x2054] ;  /* 0x0020540001097983 */ /* 0x000ee80000300800 */
[----:B------:R1:W-:Y:S02]  /*43220*/  LDGSTS.E [R3+0x4a80], [R6.64], P2 ;  /* 0x04a8000006037fae */ /* 0x0003e40009121844 */
[----:B-1----:R-:W-:Y:S01]  /*43230*/  IMAD.MOV.U32 R6, RZ, RZ, R8 ;  /* 0x000000ffff067224 */ /* 0x002fe200078e0008 */
[----:B------:R-:W-:Y:S01]  /*43240*/  MOV R7, R5 ;  /* 0x0000000500077202 */ /* 0x000fe20000000f00 */
[----:B------:R-:W3:Y:S01]  /*43250*/  LDL.LU R8, [R1+0x205c] ;  /* 0x00205c0001087983 */ /* 0x000ee20000300800 */
[----:B------:R-:W-:-:S03]  /*43260*/  SEL R5, RZ, 0x4, !P3 ;  /* 0x00000004ff057807 */ /* 0x000fc60005800000 */
[----:B------:R1:W-:Y:S01]  /*43270*/  LDGSTS.E [R3+0x4b00], [R6.64], P2 ;  /* 0x04b0000006037fae */ /* 0x0003e20009121844 */
[----:B------:R-:W-:-:S04]  /*43280*/  SEL R5, R5, RZ, !P0 ;  /* 0x000000ff05057207 */ /* 0x000fc80004000000 */
[----:B------:R-:W-:Y:S02]  /*43290*/  ISETP.NE.U32.AND P3, PT, R5, RZ, PT ;  /* 0x000000ff0500720c */ /* 0x000fe40003f65070 */
[----:B--2---:R-:W-:-:S05]  /*432a0*/  IADD3 R10, P4, R10, R22, RZ ;  /* 0x000000160a0a7210 */ /* 0x004fca0007f9e0ff */
[----:B----4-:R-:W-:Y:S01]  /*432b0*/  IMAD.X R21, R21, 0x1, R0, P4 ;  /* 0x0000000115157824 */ /* 0x010fe200020e0600 */
[----:B------:R-:W-:Y:S01]  /*432c0*/  IADD3 R19, P5, R19, R22, RZ ;  /* 0x0000001613137210 */ /* 0x000fe20007fbe0ff */
[----:B------:R2:W-:Y:S01]  /*432d0*/  STL [R1+0x1f64], R10 ;  /* 0x001f640a01007387 */ /* 0x0005e20000100800 */
[----:B-1----:R-:W-:-:S03]  /*432e0*/  MOV R6, R10 ;  /* 0x0000000a00067202 */ /* 0x002fc60000000f00 */
[----:B------:R-:W-:Y:S01]  /*432f0*/  STL [R1+0x1f60], R21 ;  /* 0x001f601501007387 */ /* 0x000fe20000100800 */
[----:B------:R-:W-:-:S03]  /*43300*/  IMAD.X R20, R20, 0x1, R0, P5 ;  /* 0x0000000114147824 */ /* 0x000fc600028e0600 */
[----:B------:R1:W-:Y:S04]  /*43310*/  STL [R1+0x202c], R19 ;  /* 0x00202c1301007387 */ /* 0x0003e80000100800 */
        /* <DEDUP_REMOVED lines=8> */
[--C-:B------:R-:W-:Y:S01]  /*433a0*/  IMAD.X R18, R18, 0x1, R0.reuse, P2 ;  /* 0x0000000112127824 */ /* 0x100fe200010e0600 */
[----:B---3--:R-:W-:Y:S01]  /*433b0*/  IADD3 R15, P4, R15, R22, RZ ;  /* 0x000000160f0f7210 */ /* 0x008fe20007f9e0ff */
[----:B------:R-:W-:Y:S04]  /*433c0*/  STL [R1+0x2034], R17 ;  /* 0x0020341101007387 */ /* 0x000fe80000100800 */
[----:B------:R-:W-:Y:S01]  /*433d0*/  IMAD.X R16, R16, 0x1, R0, P4 ;  /* 0x0000000110107824 */ /* 0x000fe200020e0600 */
[----:B------:R1:W-:Y:S04]  /*433e0*/  STL [R1+0x2030], R18 ;  /* 0x0020301201007387 */ /* 0x0003e80000100800 */
[----:B------:R-:W-:Y:S04]  /*433f0*/  STL [R1+0x203c], R15 ;  /* 0x00203c0f01007387 */ /* 0x000fe80000100800 */
[----:B------:R3:W-:Y:S04]  /*43400*/  LDGSTS.E [R3+0x5800], [R6.64], P3 ;  /* 0x0580000006037fae */ /* 0x0007e80009921844 */
[----:B------:R1:W-:Y:S04]  /*43410*/  STL [R1+0x2038], R16 ;  /* 0x0020381001007387 */ /* 0x0003e80000100800 */
[----:B------:R-:W4:Y:S01]  /*43420*/  LDL.LU R19, [R1+0x2060] ;  /* 0x0020600001137983 */ /* 0x000f220000300800 */
[----:B---3--:R-:W-:-:S03]  /*43430*/  IMAD.MOV.U32 R7, RZ, RZ, R18 ;  /* 0x000000ffff077224 */ /* 0x008fc600078e0012 */
[----:B-1----:R-:W3:Y:S01]  /*43440*/  LDL.LU R18, [R1+0x2064] ;  /* 0x0020640001127983 */ /* 0x002ee20000300800 */
[----:B------:R-:W-:-:S05]  /*43450*/  MOV R6, R17 ;  /* 0x0000001100067202 */ /* 0x000fca0000000f00 */
[----:B------:R1:W-:Y:S01]  /*43460*/  LDGSTS.E [R3+0x5880], [R6.64], P3 ;  /* 0x0588000006037fae */ /* 0x0003e20009921844 */
[-C--:B------:R-:W-:Y:S02]  /*43470*/  IADD3 R13, P2, R13, R22.reuse, RZ ;  /* 0x000000160d0d7210 */ /* 0x080fe40007f5e0ff */
[----:B------:R-:W-:-:S03]  /*43480*/  IADD3 R11, P4, R11, R22, RZ ;  /* 0x000000160b0b7210 */ /* 0x000fc60007f9e0ff */
[--C-:B------:R-:W-:Y:S01]  /*43490*/  IMAD.X R14, R14, 0x1, R0.reuse, P2 ;  /* 0x000000010e0e7824 */ /* 0x100fe200010e0600 */
[----:B------:R-:W-:Y:S01]  /*434a0*/  STL [R1+0x2044], R13 ;  /* 0x0020440d01007387 */ /* 0x000fe20000100800 */
[----:B------:R-:W-:-:S03]  /*434b0*/  IMAD.X R12, R12, 0x1, R0, P4 ;  /* 0x000000010c0c7824 */ /* 0x000fc600020e0600 */
[----:B------:R1:W-:Y:S02]  /*434c0*/  STL [R1+0x2040], R14 ;  /* 0x0020400e01007387 */ /* 0x0003e40000100800 */
[----:B-1----:R-:W-:Y:S02]  /*434d0*/  IMAD.MOV.U32 R6, RZ, RZ, R15 ;  /* 0x000000ffff067224 */ /* 0x002fe400078e000f */
[----:B------:R-:W-:Y:S01]  /*434e0*/  STL [R1+0x204c], R11 ;  /* 0x00204c0b01007387 */ /* 0x000fe20000100800 */
[----:B------:R-:W-:-:S03]  /*434f0*/  MOV R7, R16 ;  /* 0x0000001000077202 */ /* 0x000fc60000000f00 */
[----:B------:R1:W-:Y:S04]  /*43500*/  STL [R1+0x2048], R12 ;  /* 0x0020480c01007387 */ /* 0x0003e80000100800 */
[----:B------:R-:W3:Y:S04]  /*43510*/  LDL.LU R23, [R1+0x2128] ;  /* 0x0021280001177983 */ /* 0x000ee80000300800 */
[----:B------:R-:W3:Y:S01]  /*43520*/  LDL.LU R21, [R1+0x212c] ;  /* 0x00212c0001157983 */ /* 0x000ee20000300800 */
[----:B------:R-:W-:-:S03]  /*43530*/  IADD3 R9, P2, R9, R22, RZ ;  /* 0x0000001609097210 */ /* 0x000fc60007f5e0ff */
[----:B------:R-:W3:Y:S04]  /*43540*/  LDL.LU R17, [R1+0x2130] ;  /* 0x0021300001117983 */ /* 0x000ee80000300800 */
[----:B------:R1:W-:Y:S04]  /*43550*/  LDGSTS.E [R3+0x5900], [R6.64], P3 ;  /* 0x0590000006037fae */ /* 0x0003e80009921844 */
[----:B------:R-:W3:Y:S01]  /*43560*/  LDL.LU R16, [R1+0x2134] ;  /* 0x0021340001107983 */ /* 0x000ee20000300800 */
[----:B------:R-:W-:Y:S02]  /*43570*/  IADD3 R8, P4, R8, R22, RZ ;  /* 0x0000001608087210 */ /* 0x000fe40007f9e0ff */
[----:B-1----:R-:W-:Y:S01]  /*43580*/  MOV R6, R13 ;  /* 0x0000000d00067202 */ /* 0x002fe20000000f00 */
[----:B------:R-:W-:-:S02]  /*43590*/  IMAD.MOV.U32 R7, RZ, RZ, R14 ;  /* 0x000000ffff077224 */ /* 0x000fc400078e000e */
[----:B------:R-:W3:Y:S04]  /*435a0*/  LDL.LU R14, [R1+0x213c] ;  /* 0x00213c00010e7983 */ /* 0x000ee80000300800 */
[----:B------:R1:W-:Y:S02]  /*435b0*/  LDGSTS.E [R3+0x5980], [R6.64], P3 ;  /* 0x0598000006037fae */ /* 0x0003e40009921844 */
[----:B-1----:R-:W-:Y:S02]  /*435c0*/  MOV R7, R12 ;  /* 0x0000000c00077202 */ /* 0x002fe40000000f00 */
[----:B------:R-:W3:Y:S01]  /*435d0*/  LDL.LU R12, [R1+0x2144] ;  /* 0x00214400010c7983 */ /* 0x000ee20000300800 */
[----:B------:R-:W-:-:S03]  /*435e0*/  IMAD.MOV.U32 R6, RZ, RZ, R11 ;  /* 0x000000ffff067224 */ /* 0x000fc600078e000b */
[----:B------:R-:W-:Y:S04]  /*435f0*/  STL [R1+0x2054], R9 ;  /* 0x0020540901007387 */ /* 0x000fe80000100800 */
[----:B------:R1:W-:Y:S02]  /*43600*/  LDGSTS.E [R3+0x5a00], [R6.64], P3 ;  /* 0x05a0000006037fae */ /* 0x0003e40009921844 */
[----:B-1----:R-:W-:Y:S01]  /*43610*/  MOV R6, R9 ;  /* 0x0000000900067202 */ /* 0x002fe20000000f00 */
[----:B--2---:R-:W-:-:S05]  /*43620*/  IMAD.X R10, R10, 0x1, R0, P2 ;  /* 0x000000010a0a7824 */ /* 0x004fca00010e0600 */
[----:B------:R1:W-:Y:S01]  /*43630*/  STL [R1+0x2050], R10 ;  /* 0x0020500a01007387 */ /* 0x0003e20000100800 */
[----:B----4-:R-:W-:-:S03]  /*43640*/  IMAD.X R5, R5, 0x1, R0, P4 ;  /* 0x0000000105057824 */ /* 0x010fc600020e0600 */
[----:B------:R2:W-:Y:S04]  /*43650*/  STL [R1+0x205c], R8 ;  /* 0x00205c0801007387 */ /* 0x0005e80000100800 */
[----:B------:R-:W4:Y:S01]  /*43660*/  LDL.LU R15, [R1+0x2138] ;  /* 0x00213800010f7983 */ /* 0x000f220000300800 */
[----:B------:R-:W-:-:S03]  /*43670*/  IMAD.MOV.U32 R7, RZ, RZ, R10 ;  /* 0x000000ffff077224 */ /* 0x000fc600078e000a */
[----:B------:R1:W-:Y:S04]  /*43680*/  STL [R1+0x2058], R5 ;  /* 0x0020580501007387 */ /* 0x0003e80000100800 */
[----:B------:R-:W4:Y:S04]  /*43690*/  LDL.LU R13, [R1+0x2140] ;  /* 0x00214000010d7983 */ /* 0x000f280000300800 */
[----:B------:R-:W4:Y:S04]  /*436a0*/  LDL.LU R11, [R1+0x2148] ;  /* 0x00214800010b7983 */ /* 0x000f280000300800 */
[----:B-1----:R-:W4:Y:S04]  /*436b0*/  LDL.LU R10, [R1+0x214c] ;  /* 0x00214c00010a7983 */ /* 0x002f280000300800 */
[----:B------:R1:W-:Y:S04]  /*436c0*/  LDGSTS.E [R3+0x5a80], [R6.64], P3 ;  /* 0x05a8000006037fae */ /* 0x0003e80009921844 */
[----:B------:R-:W4:Y:S01]  /*436d0*/  LDL.LU R9, [R1+0x2150] ;  /* 0x0021500001097983 */ /* 0x000f220000300800 */
[----:B-1----:R-:W-:-:S03]  /*436e0*/  IMAD.MOV.U32 R6, RZ, RZ, R8 ;  /* 0x000000ffff067224 */ /* 0x002fc600078e0008 */
[----:B--2---:R-:W2:Y:S01]  /*436f0*/  LDL.LU R8, [R1+0x2154] ;  /* 0x0021540001087983 */ /* 0x004ea20000300800 */
[----:B------:R-:W-:Y:S02]  /*43700*/  MOV R7, R5 ;  /* 0x0000000500077202 */ /* 0x000fe40000000f00 */
[----:B------:R-:W-:-:S03]  /*43710*/  ISETP.GT.AND P2, PT, R4, 0x1a, PT ;  /* 0x0000001a0400780c */ /* 0x000fc60003f44270 */
[----:B------:R1:W-:Y:S01]  /*43720*/  LDGSTS.E [R3+0x5b00], [R6.64], P3 ;  /* 0x05b0000006037fae */ /* 0x0003e20009921844 */
[----:B------:R-:W-:Y:S02]  /*43730*/  SEL R5, RZ, 0x4, !P2 ;  /* 0x00000004ff057807 */ /* 0x000fe40005000000 */
[----:B---3--:R-:W-:-:S05]  /*43740*/  IADD3 R18, P4, R18, R22, RZ ;  /* 0x0000001612127210 */ /* 0x008fca0007f9e0ff */
[----:B------:R-:W-:Y:S01]  /*43750*/  IMAD.X R19, R19, 0x1, R0, P4 ;  /* 0x0000000113137824 */ /* 0x000fe200020e0600 */
[----:B------:R-:W-:Y:S01]  /*43760*/  STL [R1+0x2064], R18 ;  /* 0x0020641201007387 */ /* 0x000fe20000100800 */
[----:B-1----:R-:W-:Y:S01]  /*43770*/  IMAD.MOV.U32 R6, RZ, RZ, R18 ;  /* 0x000000ffff067224 */ /* 0x002fe200078e0012 */
[----:B------:R-:W-:Y:S02]  /*43780*/  SEL R5, R5, RZ, !P0 ;  /* 0x000000ff05057207 */ /* 0x000fe40004000000 */
[----:B------:R1:W-:Y:S01]  /*43790*/  STL [R1+0x2060], R19 ;  /* 0x0020601301007387 */ /* 0x0003e20000100800 */
[----:B------:R-:W-:Y:S02]  /*437a0*/  MOV R7, R19 ;  /* 0x0000001300077202 */ /* 0x000fe40000000f00 */
[----:B------:R-:W-:-:S03]  /*437b0*/  ISETP.NE.U32.AND P2, PT, R5, RZ, PT ;  /* 0x000000ff0500720c */ /* 0x000fc60003f45070 */
[----:B------:R3:W-:Y:S04]  /*437c0*/  LDGSTS.E [R3+0x5b80], [R6.64], P3 ;  /* 0x05b8000006037fae */ /* 0x0007e80009921844 */
[----:B-1----:R-:W2:Y:S04]  /*437d0*/  LDL.LU R19, [R1+0x2158] ;  /* 0x0021580001137983 */ /* 0x002ea80000300800 */
[----:B------:R-:W2:Y:S04]  /*437e0*/  LDL.LU R18, [R1+0x215c] ;  /* 0x00215c0001127983 */ /* 0x000ea80000300800 */
[----:B------:R-:W2:Y:S04]  /*437f0*/  LDL.LU R20, [R1+0x2160] ;  /* 0x0021600001147983 */ /* 0x000ea80000300800 */
[----:B------:R-:W2:Y:S01]  /*43800*/  LDL.LU R5, [R1+0x2164] ;  /* 0x0021640001057983 */ /* 0x000ea20000300800 */
[----:B------:R-:W-:-:S05]  /*43810*/  IADD3 R21, P3, R21, R22, RZ ;  /* 0x0000001615157210 */ /* 0x000fca0007f7e0ff */
[----:B------:R-:W-:Y:S01]  /*43820*/  IMAD.X R23, R23, 0x1, R0, P3 ;  /* 0x0000000117177824 */ /* 0x000fe200018e0600 */
[----:B---3--:R-:W-:Y:S02]  /*43830*/  MOV R6, R21 ;  /* 0x0000001500067202 */ /* 0x008fe40000000f00 */
[----:B------:R-:W-:Y:S01]  /*43840*/  IADD3 R16, P4, R16, R22, RZ ;  /* 0x0000001610107210 */ /* 0x000fe20007f9e0ff */
[----:B------:R-:W-:-:S04]  /*43850*/  IMAD.MOV.U32 R7, RZ, RZ, R23 ;  /* 0x000000ffff077224 */ /* 0x000fc800078e0017 */
[----:B------:R-:W-:Y:S01]  /*43860*/  IMAD.X R17, R17, 0x1, R0, P4 ;  /* 0x0000000111117824 */ /* 0x000fe200020e0600 */
[----:B------:R1:W-:Y:S01]  /*43870*/  LDGSTS.E [R3+0x6800], [R6.64], P2 ;  /* 0x0680000006037fae */ /* 0x0003e20009121844 */
[----:B------:R-:W-:Y:S01]  /*43880*/  IADD3 R14, P3, R14, R22, RZ ;  /* 0x000000160e0e7210 */ /* 0x000fe20007f7e0ff */
[----:B-1----:R-:W-:Y:S02]  /*43890*/  IMAD.MOV.U32 R6, RZ, RZ, R16 ;  /* 0x000000ffff067224 */ /* 0x002fe400078e0010 */
[----:B------:R-:W-:-:S05]  /*438a0*/  MOV R7, R17 ;  /* 0x0000001100077202 */ /* 0x000fca0000000f00 */
[----:B------:R1:W-:Y:S01]  /*438b0*/  LDGSTS.E [R3+0x6880], [R6.64], P2 ;  /* 0x0688000006037fae */ /* 0x0003e20009121844 */
[----:B------:R-:W-:Y:S02]  /*438c0*/  IADD3 R12, P4, R12, R22, RZ ;  /* 0x000000160c0c7210 */ /* 0x000fe40007f9e0ff */
[----:B-1----:R-:W-:Y:S01]  /*438d0*/  MOV R6, R14 ;  /* 0x0000000e00067202 */ /* 0x002fe20000000f00 */
[----:B------:R-:W-:Y:S04]  /*438e0*/  STL [R1+0x212c], R21 ;  /* 0x00212c1501007387 */ /* 0x000fe80000100800 */
[----:B------:R-:W-:Y:S04]  /*438f0*/  STL [R1+0x2128], R23 ;  /* 0x0021281701007387 */ /* 0x000fe80000100800 */
[----:B------:R-:W-:Y:S04]  /*43900*/  STL [R1+0x2134], R16 ;  /* 0x0021341001007387 */ /* 0x000fe80000100800 */
[----:B------:R-:W-:Y:S04]  /*43910*/  STL [R1+0x2130], R17 ;  /* 0x0021301101007387 */ /* 0x000fe80000100800 */
[----:B------:R-:W-:Y:S01]  /*43920*/  STL [R1+0x213c], R14 ;  /* 0x00213c0e01007387 */ /* 0x000fe20000100800 */
[----:B----4-:R-:W-:-:S04]  /*43930*/  IMAD.X R15, R15, 0x1, R0, P3 ;  /* 0x000000010f0f7824 */ /* 0x010fc800018e0600 */
[----:B------:R-:W-:Y:S02]  /*43940*/  IMAD.MOV.U32 R7, RZ, RZ, R15 ;  /* 0x000000ffff077224 */ /* 0x000fe400078e000f */
[----:B------:R-:W-:-:S03]  /*43950*/  IMAD.X R13, R13, 0x1, R0, P4 ;  /* 0x000000010d0d7824 */ /* 0x000fc600020e0600 */
[----:B------:R1:W-:Y:S01]  /*43960*/  LDGSTS.E [R3+0x6900], [R6.64], P2 ;  /* 0x0690000006037fae */ /* 0x0003e20009121844 */
[----:B------:R-:W-:Y:S01]  /*43970*/  IADD3 R10, P3, R10, R22, RZ ;  /* 0x000000160a0a7210 */ /* 0x000fe20007f7e0ff */
[----:B-1----:R-:W-:Y:S01]  /*43980*/  IMAD.MOV.U32 R6, RZ, RZ, R12 ;  /* 0x000000ffff067224 */ /* 0x002fe200078e000c */
[----:B------:R-:W-:-:S03]  /*43990*/  MOV R7, R13 ;  /* 0x0000000d00077202 */ /* 0x000fc60000000f00 */
[----:B------:R-:W-:Y:S01]  /*439a0*/  IMAD.X R11, R11, 0x1, R0, P3 ;  /* 0x000000010b0b7824 */ /* 0x000fe200018e0600 */
[----:B------:R-:W-:Y:S04]  /*439b0*/  STL [R1+0x2138], R15 ;  /* 0x0021380f01007387 */ /* 0x000fe80000100800 */
[----:B------:R1:W-:Y:S01]  /*439c0*/  LDGSTS.E [R3+0x6980], [R6.64], P2 ;  /* 0x0698000006037fae */ /* 0x0003e20009121844 */
[----:B--2---:R-:W-:-:S03]  /*439d0*/  IADD3 R8, P4, R8, R22, RZ ;  /* 0x0000001608087210 */ /* 0x004fc60007f9e0ff */
[----:B------:R-:W-:Y:S02]  /*439e0*/  STL [R1+0x2144], R12 ;  /* 0x0021440c01007387 */ /* 0x000fe40000100800 */
[----:B------:R-:W-:Y:S01]  /*439f0*/  IMAD.X R9, R9, 0x1, R0, P4 ;  /* 0x0000000109097824 */ /* 0x000fe200020e0600 */
[----:B-1----:R-:W-:Y:S01]  /*43a00*/  MOV R6, R10 ;  /* 0x0000000a00067202 */ /* 0x002fe20000000f00 */
[----:B------:R-:W-:Y:S01]  /*43a10*/  IMAD.MOV.U32 R7, RZ, RZ, R11 ;  /* 0x000000ffff077224 */ /* 0x000fe200078e000b */
[----:B------:R-:W-:Y:S04]  /*43a20*/  STL [R1+0x2140], R13 ;  /* 0x0021400d01007387 */ /* 0x000fe80000100800 */
[----:B------:R-:W-:Y:S04]  /*43a30*/  STL [R1+0x214c], R10 ;  /* 0x00214c0a01007387 */ /* 0x000fe80000100800 */
[----:B------:R-:W-:Y:S04]  /*43a40*/  STL [R1+0x2148], R11 ;  /* 0x0021480b01007387 */ /* 0x000fe80000100800 */
[----:B------:R-:W-:Y:S04]  /*43a50*/  STL [R1+0x2154], R8 ;  /* 0x0021540801007387 */ /* 0x000fe80000100800 */
[----:B------:R1:W-:Y:S04]  /*43a60*/  LDGSTS.E [R3+0x6a00], [R6.64], P2 ;  /* 0x06a0000006037fae */ /* 0x0003e80009121844 */
[----:B------:R2:W-:Y:S01]  /*43a70*/  STL [R1+0x2150], R9 ;  /* 0x0021500901007387 */ /* 0x0005e20000100800 */
[----:B-1----:R-:W-:Y:S01]  /*43a80*/  IMAD.MOV.U32 R6, RZ, RZ, R8 ;  /* 0x000000ffff067224 */ /* 0x002fe200078e0008 */
[----:B------:R-:W-:-:S02]  /*43a90*/  MOV R7, R9 ;  /* 0x0000000900077202 */ /* 0x000fc40000000f00 */
[----:B--2---:R-:W4:Y:S04]  /*43aa0*/  LDL.LU.64 R8, [R1+0x1a00] ;  /* 0x001a000001087983 */ /* 0x004f280000300a00 */
[----:B------:R-:W4:Y:S04]  /*43ab0*/  LDL.LU.64 R10, [R1+0x19f8] ;  /* 0x0019f800010a7983 */ /* 0x000f280000300a00 */
[----:B------:R-:W4:Y:S01]  /*43ac0*/  LDL.LU.64 R12, [R1+0x19f0] ;  /* 0x0019f000010c7983 */ /* 0x000f220000300a00 */
[----:B------:R-:W-:-:S03]  /*43ad0*/  IADD3 R18, P3, R18, R22, RZ ;  /* 0x0000001612127210 */ /* 0x000fc60007f7e0ff */
[----:B------:R-:W4:Y:S01]  /*43ae0*/  LDL.LU.64 R14, [R1+0x19e8] ;  /* 0x0019e800010e7983 */ /* 0x000f220000300a00 */
[----:B------:R-:W-:Y:S01]  /*43af0*/  IADD3 R5, P4, R5, R22, RZ ;  /* 0x0000001605057210 */ /* 0x000fe20007f9e0ff */
[--C-:B------:R-:W-:Y:S02]  /*43b00*/  IMAD.X R19, R19, 0x1, R0.reuse, P3 ;  /* 0x0000000113137824 */ /* 0x100fe400018e0600 */
[----:B------:R-:W4:Y:S02]  /*43b10*/  LDL.LU.64 R16, [R1+0x19e0] ;  /* 0x0019e00001107983 */ /* 0x000f240000300a00 */
[----:B------:R-:W-:Y:S02]  /*43b20*/  IMAD.X R20, R20, 0x1, R0, P4 ;  /* 0x0000000114147824 */ /* 0x000fe400020e0600 */
[----:B------:R-:W-:Y:S04]  /*43b30*/  STL [R1+0x215c], R18 ;  /* 0x00215c1201007387 */ /* 0x000fe80000100800 */
[----:B------:R1:W-:Y:S04]  /*43b40*/  LDGSTS.E [R3+0x6a80], [R6.64], P2 ;  /* 0x06a8000006037fae */ /* 0x0003e80009121844 */
[----:B------:R1:W-:Y:S04]  /*43b50*/  STL [R1+0x2158], R19 ;  /* 0x0021581301007387 */ /* 0x0003e80000100800 */
[----:B------:R1:W-:Y:S02]  /*43b60*/  STL [R1+0x2164], R5 ;  /* 0x0021640501007387 */ /* 0x0003e40000100800 */
[----:B-1----:R-:W-:Y:S01]  /*43b70*/  MOV R6, R18 ;  /* 0x0000001200067202 */ /* 0x002fe20000000f00 */
[----:B------:R-:W-:-:S02]  /*43b80*/  IMAD.MOV.U32 R7, RZ, RZ, R19 ;  /* 0x000000ffff077224 */ /* 0x000fc400078e0013 */
[----:B------:R-:W4:Y:S04]  /*43b90*/  LDL.LU.64 R18, [R1+0x19d8] ;  /* 0x0019d80001127983 */ /* 0x000f280000300a00 */
[----:B------:R1:W-:Y:S04]  /*43ba0*/  STL [R1+0x2160], R20 ;  /* 0x0021601401007387 */ /* 0x0003e80000100800 */
[----:B------:R-:W4:Y:S04]  /*43bb0*/  LDL.LU.64 R32, [R1+0x19d0] ;  /* 0x0019d00001207983 */ /* 0x000f280000300a00 */
[----:B------:R-:W1:Y:S04]  /*43bc0*/  LDL.LU.64 R30, [R1+0x19c8] ;  /* 0x0019c800011e7983 */ /* 0x000e680000300a00 */
[----:B------:R-:W4:Y:S04]  /*43bd0*/  LDL.LU R27, [R1+0x1b68] ;  /* 0x001b6800011b7983 */ /* 0x000f280000300800 */
[----:B------:R-:W4:Y:S04]  /*43be0*/  LDL.LU R26, [R1+0x1b6c] ;  /* 0x001b6c00011a7983 */ /* 0x000f280000300800 */
[----:B------:R2:W-:Y:S01]  /*43bf0*/  LDGSTS.E [R3+0x6b00], [R6.64], P2 ;  /* 0x06b0000006037fae */ /* 0x0005e20009121844 */
[----:B------:R-:W-:-:S03]  /*43c00*/  ISETP.GT.AND P3, PT, R4, 0x3, PT ;  /* 0x000000030400780c */ /* 0x000fc60003f64270 */
[----:B------:R-:W4:Y:S04]  /*43c10*/  LDL.LU R25, [R1+0x1b70] ;  /* 0x001b700001197983 */ /* 0x000f280000300800 */
[----:B------:R-:W4:Y:S01]  /*43c20*/  LDL.LU R24, [R1+0x1b74] ;  /* 0x001b740001187983 */ /* 0x000f220000300800 */
[----:B--2---:R-:W-:Y:S01]  /*43c30*/  IMAD.MOV.U32 R6, RZ, RZ, R5 ;  /* 0x000000ffff067224 */ /* 0x004fe200078e0005 */
[----:B------:R-:W-:Y:S02]  /*43c40*/  MOV R7, R20 ;  /* 0x0000001400077202 */ /* 0x000fe40000000f00 */
[----:B------:R-:W2:Y:S04]  /*43c50*/  LDL.LU R23, [R1+0x1b78] ;  /* 0x001b780001177983 */ /* 0x000ea80000300800 */
[----:B------:R3:W-:Y:S01]  /*43c60*/  LDGSTS.E [R3+0x6b80], [R6.64], P2 ;  /* 0x06b8000006037fae */ /* 0x0007e20009121844 */
[----:B------:R-:W-:-:S02]  /*43c70*/  ISETP.GT.AND P2, PT, R4, 0x1e, PT ;  /* 0x0000001e0400780c */ /* 0x000fc40003f44270 */
[----:B------:R-:W-:Y:S01]  /*43c80*/  SEL R5, RZ, 0x4, !P3 ;  /* 0x00000004ff057807 */ /* 0x000fe20005800000 */
[----:B------:R-:W2:Y:S01]  /*43c90*/  LDL.LU R21, [R1+0x1b7c] ;  /* 0x001b7c0001157983 */ /* 0x000ea20000300800 */
[----:B---3--:R-:W-:-:S04]  /*43ca0*/  SEL R6, RZ, 0x4, !P2 ;  /* 0x00000004ff067807 */ /* 0x008fc80005000000 */
[----:B------:R-:W-:Y:S02]  /*43cb0*/  SEL R6, R6, RZ, !P0 ;  /* 0x000000ff06067207 */ /* 0x000fe40004000000 */
[----:B------:R-:W-:Y:S02]  /*43cc0*/  SEL R5, R5, RZ, !P0 ;  /* 0x000000ff05057207 */ /* 0x000fe40004000000 */
[----:B------:R-:W-:Y:S02]  /*43cd0*/  ISETP.NE.U32.AND P3, PT, R6, RZ, PT ;  /* 0x000000ff0600720c */ /* 0x000fe40003f65070 */
[----:B------:R-:W-:Y:S02]  /*43ce0*/  ISETP.NE.U32.AND P2, PT, R5, RZ, PT ;  /* 0x000000ff0500720c */ /* 0x000fe40003f45070 */
        /* <DEDUP_REMOVED lines=14> */
[----:B-1----:R-:W-:Y:S01]  /*43dd0*/  IADD3 R20, P4, R30, R22, RZ ;  /* 0x000000161e147210 */ /* 0x002fe20007f9e0ff */
[----:B------:R-:W-:Y:S01]  /*43de0*/  IMAD.MOV.U32 R45, RZ, RZ, R5 ;  /* 0x000000ffff2d7224 */ /* 0x000fe200078e0005 */
[----:B------:R-:W-:-:S03]  /*43df0*/  MOV R44, R6 ;  /* 0x00000006002c7202 */ /* 0x000fc60000000f00 */
[----:B------:R-:W-:Y:S01]  /*43e00*/  IMAD.X R19, R31, 0x1, R0, P4 ;  /* 0x000000011f137824 */ /* 0x000fe200020e0600 */
        /* <DEDUP_REMOVED lines=14> */
[----:B------:R-:W-:Y:S01]  /*43ef0*/  MOV R32, R18 ;  /* 0x0000001200207202 */ /* 0x000fe20000000f00 */
[----:B------:R-:W-:Y:S02]  /*43f00*/  IMAD.MOV.U32 R33, RZ, RZ, R17 ;  /* 0x000000ffff217224 */ /* 0x000fe400078e0011 */
[----:B------:R-:W-:Y:S01]  /*43f10*/  STL.64 [R1+0x19f0], R40 ;  /* 0x0019f02801007387 */ /* 0x000fe20000100a00 */
[----:B------:R-:W-:Y:S01]  /*43f20*/  IMAD.MOV.U32 R30, RZ, RZ, R20 ;  /* 0x000000ffff1e7224 */ /* 0x000fe200078e0014 */
[----:B------:R-:W-:Y:S02]  /*43f30*/  MOV R31, R19 ;  /* 0x00000013001f7202 */ /* 0x000fe40000000f00 */
[----:B------:R-:W-:Y:S04]  /*43f40*/  STL.64 [R1+0x19e8], R38 ;  /* 0x0019e82601007387 */ /* 0x000fe80000100a00 */
[----:B------:R-:W-:Y:S04]  /*43f50*/  STL.64 [R1+0x19e0], R36 ;  /* 0x0019e02401007387 */ /* 0x000fe80000100a00 */
[----:B------:R-:W-:Y:S04]  /*43f60*/  STL.64 [R1+0x19d8], R34 ;  /* 0x0019d82201007387 */ /* 0x000fe80000100a00 */
[----:B------:R-:W3:Y:S04]  /*43f70*/  LDL.LU R14, [R1+0x1b84] ;  /* 0x001b8400010e7983 */ /* 0x000ee80000300800 */
[----:B------:R-:W-:Y:S04]  /*43f80*/  STL.64 [R1+0x19d0], R32 ;  /* 0x0019d02001007387 */ /* 0x000fe80000100a00 */
[----:B------:R-:W4:Y:S04]  /*43f90*/  LDL.LU R11, [R1+0x1b8c] ;  /* 0x001b8c00010b7983 */ /* 0x000f280000300800 */
[----:B------:R-:W-:Y:S04]  /*43fa0*/  STL.64 [R1+0x19c8], R30 ;  /* 0x0019c81e01007387 */ /* 0x000fe80000100a00 */
[----:B------:R-:W4:Y:S04]  /*43fb0*/  LDL.LU R15, [R1+0x1b80] ;  /* 0x001b8000010f7983 */ /* 0x000f280000300800 */
[----:B------:R-:W4:Y:S04]  /*43fc0*/  LDL.LU R13, [R1+0x1b88] ;  /* 0x001b8800010d7983 */ /* 0x000f280000300800 */
[----:B------:R-:W4:Y:S04]  /*43fd0*/  LDL.LU R9, [R1+0x1b94] ;  /* 0x001b940001097983 */ /* 0x000f280000300800 */
[----:B------:R-:W4:Y:S04]  /*43fe0*/  LDL.LU R5, [R1+0x1b9c] ;  /* 0x001b9c0001057983 */ /* 0x000f280000300800 */
[----:B------:R-:W4:Y:S04]  /*43ff0*/  LDL.LU R10, [R1+0x1b90] ;  /* 0x001b9000010a7983 */ /* 0x000f280000300800 */
[----:B------:R-:W4:Y:S04]  /*44000*/  LDL.LU R8, [R1+0x1b98] ;  /* 0x001b980001087983 */ /* 0x000f280000300800 */
[----:B------:R1:W-:Y:S04]  /*44010*/  LDGSTS.E [R3+0x7800], [R44.64], P3 ;  /* 0x078000002c037fae */ /* 0x0003e80009921844 */
[----:B------:R1:W-:Y:S04]  /*44020*/  LDGSTS.E [R3+0x7880], [R42.64], P3 ;  /* 0x078800002a037fae */ /* 0x0003e80009921844 */
[----:B------:R1:W-:Y:S01]  /*44030*/  LDGSTS.E [R3+0x7900], [R40.64], P3 ;  /* 0x0790000028037fae */ /* 0x0003e20009921844 */
[----:B------:R-:W-:-:S03]  /*44040*/  LOP3.LUT R28, R28, 0x60, RZ, 0x3c, !PT ;  /* 0x000000601c1c7812 */ /* 0x000fc600078e3cff */
[----:B------:R1:W-:Y:S01]  /*44050*/  LDGSTS.E [R3+0x7980], [R38.64], P3 ;  /* 0x0798000026037fae */ /* 0x0003e20009921844 */
[----:B------:R-:W-:-:S03]  /*44060*/  IMAD.X R27, R27, 0x1, R0, P4 ;  /* 0x000000011b1b7824 */ /* 0x000fc600020e0600 */
[----:B------:R1:W-:Y:S04]  /*44070*/  LDGSTS.E [R3+0x7a00], [R36.64], P3 ;  /* 0x07a0000024037fae */ /* 0x0003e80009921844 */
[----:B------:R1:W-:Y:S04]  /*44080*/  LDGSTS.E [R3+0x7a80], [R34.64], P3 ;  /* 0x07a8000022037fae */ /* 0x0003e80009921844 */
[----:B------:R1:W-:Y:S04]  /*44090*/  LDGSTS.E [R3+0x7b00], [R32.64], P3 ;  /* 0x07b0000020037fae */ /* 0x0003e80009921844 */
[----:B------:R1:W-:Y:S01]  /*440a0*/  LDGSTS.E [R3+0x7b80], [R30.64], P3 ;  /* 0x07b800001e037fae */ /* 0x0003e20009921844 */
[----:B------:R-:W-:Y:S01]  /*440b0*/  IADD3 R24, P3, R24, R22, RZ ;  /* 0x0000001618187210 */ /* 0x000fe20007f7e0ff */
[----:B------:R-:W-:Y:S01]  /*440c0*/  IMAD.MOV.U32 R7, RZ, RZ, R27 ;  /* 0x000000ffff077224 */ /* 0x000fe200078e001b */
[----:B------:R-:W-:-:S02]  /*440d0*/  MOV R6, R26 ;  /* 0x0000001a00067202 */ /* 0x000fc40000000f00 */
[----:B--2---:R-:W-:Y:S01]  /*440e0*/  IADD3 R21, P4, R21, R22, RZ ;  /* 0x0000001615157210 */ /* 0x004fe20007f9e0ff */
[----:B------:R-:W-:Y:S02]  /*440f0*/  IMAD.X R25, R25, 0x1, R0, P3 ;  /* 0x0000000119197824 */ /* 0x000fe400018e0600 */
[----:B-1----:R-:W-:Y:S01]  /*44100*/  IMAD R3, R70, 0x8000, R28 ;  /* 0x0000800046037824 */ /* 0x002fe200078e021c */
[----:B------:R-:W-:Y:S01]  /*44110*/  STL [R1+0x1b68], R27 ;  /* 0x001b681b01007387 */ /* 0x000fe20000100800 */
[----:B------:R-:W-:-:S03]  /*44120*/  IADD3.X R23, R23, R0, RZ, P4, !PT ;  /* 0x0000000017177210 */ /* 0x000fc600027fe4ff */
[----:B------:R1:W-:Y:S04]  /*44130*/  LDGSTS.E [R3+0xc00], [R6.64], P2 ;  /* 0x00c0000006037fae */ /* 0x0003e80009121844 */
[----:B------:R-:W-:Y:S04]  /*44140*/  STL [R1+0x26e0], R70 ;  /* 0x0026e04601007387 */ /* 0x000fe80000100800 */
[----:B------:R-:W-:Y:S01]  /*44150*/  STL [R1+0x1b74], R24 ;  /* 0x001b741801007387 */ /* 0x000fe20000100800 */
[----:B-1----:R-:W-:Y:S02]  /*44160*/  IMAD.MOV.U32 R6, RZ, RZ, R24 ;  /* 0x000000ffff067224 */ /* 0x002fe400078e0018 */
[----:B------:R-:W-:Y:S01]  /*44170*/  IMAD.MOV.U32 R7, RZ, RZ, R25 ;  /* 0x000000ffff077224 */ /* 0x000fe200078e0019 */
[----:B------:R-:W-:Y:S04]  /*44180*/  STL [R1+0x1b70], R25 ;  /* 0x001b701901007387 */ /* 0x000fe80000100800 */
[----:B------:R1:W-:Y:S04]  /*44190*/  STL [R1+0x1b7c], R21 ;  /* 0x001b7c1501007387 */ /* 0x0003e80000100800 */
[----:B------:R2:W-:Y:S04]  /*441a0*/  LDGSTS.E [R3+0xc80], [R6.64], P2 ;  /* 0x00c8000006037fae */ /* 0x0005e80009121844 */
[----:B------:R-:W-:Y:S01]  /*441b0*/  STL [R1+0x1b78], R23 ;  /* 0x001b781701007387 */ /* 0x000fe20000100800 */
[----:B--2---:R-:W-:-:S03]  /*441c0*/  MOV R6, R21 ;  /* 0x0000001500067202 */ /* 0x004fc60000000f00 */
[----:B-1----:R-:W2:Y:S04]  /*441d0*/  LDL.LU R21, [R1+0x1ba0] ;  /* 0x001ba00001157983 */ /* 0x002ea80000300800 */
[----:B------:R-:W2:Y:S01]  /*441e0*/  LDL.LU R12, [R1+0x1ba4] ;  /* 0x001ba400010c7983 */ /* 0x000ea20000300800 */
[----:B------:R-:W-:-:S03]  /*441f0*/  IMAD.MOV.U32 R7, RZ, RZ, R23 ;  /* 0x000000ffff077224 */ /* 0x000fc600078e0017 */
[----:B------:R-:W2:Y:S04]  /*44200*/  LDL.LU R20, [R1+0x1c68] ;  /* 0x001c680001147983 */ /* 0x000ea80000300800 */
[----:B------:R-:W2:Y:S04]  /*44210*/  LDL.LU R19, [R1+0x1c6c] ;  /* 0x001c6c0001137983 */ /* 0x000ea80000300800 */
[----:B------:R1:W-:Y:S01]  /*44220*/  LDGSTS.E [R3+0xd00], [R6.64], P2 ;  /* 0x00d0000006037fae */ /* 0x0003e20009121844 */
[-C--:B---3--:R-:W-:Y:S02]  /*44230*/  IADD3 R14, P3, R14, R22.reuse, RZ ;  /* 0x000000160e0e7210 */ /* 0x088fe40007f7e0ff */
[----:B----4-:R-:W-:-:S03]  /*44240*/  IADD3 R11, P4, R11, R22, RZ ;  /* 0x000000160b0b7210 */ /* 0x010fc60007f9e0ff */
[----:B------:R-:W-:Y:S01]  /*44250*/  STL [R1+0x1b84], R14 ;  /* 0x001b840e01007387 */ /* 0x000fe20000100800 */
[----:B------:R-:W-:Y:S01]  /*44260*/  IMAD.X R15, R15, 0x1, R0, P3 ;  /* 0x000000010f0f7824 */ /* 0x000fe200018e0600 */
[----:B------:R-:W-:-:S04]  /*44270*/  IADD3.X R13, R13, R0, RZ, P4, !PT ;  /* 0x000000000d0d7210 */ /* 0x000fc800027fe4ff */
[----:B------:R-:W-:Y:S01]  /*44280*/  STL [R1+0x1b80], R15 ;  /* 0x001b800f01007387 */ /* 0x000fe20000100800 */
[----:B-1----:R-:W-:Y:S02]  /*44290*/  IMAD.MOV.U32 R6, RZ, RZ, R14 ;  /* 0x000000ffff067224 */ /* 0x002fe400078e000e */
[----:B------:R-:W-:Y:S01]  /*442a0*/  IMAD.MOV.U32 R7, RZ, RZ, R15 ;  /* 0x000000ffff077224 */ /* 0x000fe200078e000f */
[----:B------:R1:W-:Y:S04]  /*442b0*/  STL [R1+0x1b8c], R11 ;  /* 0x001b8c0b01007387 */ /* 0x0003e80000100800 */
[----:B------:R3:W-:Y:S04]  /*442c0*/  STL [R1+0x1b88], R13 ;  /* 0x001b880d01007387 */ /* 0x0007e80000100800 */
[----:B------:R-:W4:Y:S04]  /*442d0*/  LDL.LU R18, [R1+0x1c70] ;  /* 0x001c700001127983 */ /* 0x000f280000300800 */
[----:B------:R-:W4:Y:S04]  /*442e0*/  LDL.LU R17, [R1+0x1c74] ;  /* 0x001c740001117983 */ /* 0x000f280000300800 */
[----:B------:R1:W-:Y:S04]  /*442f0*/  LDGSTS.E [R3+0xd80], [R6.64], P2 ;  /* 0x00d8000006037fae */ /* 0x0003e80009121844 */
[----:B------:R-:W4:Y:S01]  /*44300*/  LDL.LU R16, [R1+0x1c78] ;  /* 0x001c780001107983 */ /* 0x000f220000300800 */
[----:B------:R-:W-:-:S02]  /*44310*/  IADD3 R9, P3, R9, R22, RZ ;  /* 0x0000001609097210 */ /* 0x000fc40007f7e0ff */
[----:B-1----:R-:W-:Y:S02]  /*44320*/  MOV R6, R11 ;  /* 0x0000000b00067202 */ /* 0x002fe40000000f00 */
[----:B------:R-:W4:Y:S01]  /*44330*/  LDL.LU R11, [R1+0x1c7c] ;  /* 0x001c7c00010b7983 */ /* 0x000f220000300800 */
[----:B------:R-:W-:Y:S01]  /*44340*/  IADD3 R5, P4, R5, R22, RZ ;  /* 0x0000001605057210 */ /* 0x000fe20007f9e0ff */
[----:B------:R-:W-:-:S03]  /*44350*/  IMAD.X R10, R10, 0x1, R0, P3 ;  /* 0x000000010a0a7824 */ /* 0x000fc600018e0600 */
[----:B------:R-:W-:Y:S01]  /*44360*/  IADD3.X R8, R8, R0, RZ, P4, !PT ;  /* 0x0000000008087210 */ /* 0x000fe200027fe4ff */
[----:B------:R-:W-:Y:S01]  /*44370*/  STL [R1+0x1b94], R9 ;  /* 0x001b940901007387 */ /* 0x000fe20000100800 */
[----:B------:R-:W-:-:S03]  /*44380*/  IMAD.MOV.U32 R7, RZ, RZ, R13 ;  /* 0x000000ffff077224 */ /* 0x000fc600078e000d */
[----:B------:R1:W-:Y:S04]  /*44390*/  STL [R1+0x1b90], R10 ;  /* 0x001b900a01007387 */ /* 0x0003e80000100800 */
[----:B------:R1:W-:Y:S04]  /*443a0*/  STL [R1+0x1b9c], R5 ;  /* 0x001b9c0501007387 */ /* 0x0003e80000100800 */
[----:B------:R1:W-:Y:S04]  /*443b0*/  STL [R1+0x1b98], R8 ;  /* 0x001b980801007387 */ /* 0x0003e80000100800 */
[----:B------:R-:W4:Y:S04]  /*443c0*/  LDL.LU R15, [R1+0x1c80] ;  /* 0x001c8000010f7983 */ /* 0x000f280000300800 */
[----:B------:R-:W4:Y:S04]  /*443d0*/  LDL.LU R14, [R1+0x1c84] ;  /* 0x001c8400010e7983 */ /* 0x000f280000300800 */
[----:B------:R1:W-:Y:S04]  /*443e0*/  LDGSTS.E [R3+0xe00], [R6.64], P2 ;  /* 0x00e0000006037fae */ /* 0x0003e80009121844 */
[----:B---3--:R-:W3:Y:S01]  /*443f0*/  LDL.LU R13, [R1+0x1c88] ;  /* 0x001c8800010d7983 */ /* 0x008ee20000300800 */
[----:B-1----:R-:W-:-:S03]  /*44400*/  IMAD.MOV.U32 R7, RZ, RZ, R10 ;  /* 0x000000ffff077224 */ /* 0x002fc600078e000a */
[----:B------:R-:W3:Y:S01]  /*44410*/  LDL.LU R10, [R1+0x1c8c] ;  /* 0x001c8c00010a7983 */ /* 0x000ee20000300800 */
[----:B------:R-:W-:Y:S01]  /*44420*/  IMAD.MOV.U32 R6, RZ, RZ, R9 ;  /* 0x000000ffff067224 */ /* 0x000fe200078e0009 */
[----:B------:R-:W-:Y:S02]  /*44430*/  ISETP.GT.AND P3, PT, R4, 0x7, PT ;  /* 0x000000070400780c */ /* 0x000fe40003f64270 */
[----:B------:R-:W3:Y:S04]  /*44440*/  LDL.LU R9, [R1+0x1c94] ;  /* 0x001c940001097983 */ /* 0x000ee80000300800 */
[----:B------:R1:W-:Y:S02]  /*44450*/  LDGSTS.E [R3+0xe80], [R6.64], P2 ;  /* 0x00e8000006037fae */ /* 0x0003e40009121844 */
[----:B-1----:R-:W-:Y:S01]  /*44460*/  MOV R6, R5 ;  /* 0x0000000500067202 */ /* 0x002fe20000000f00 */
[----:B------:R-:W-:Y:S01]  /*44470*/  IMAD.MOV.U32 R7, RZ, RZ, R8 ;  /* 0x000000ffff077224 */ /* 0x000fe200078e0008 */
[----:B------:R-:W-:Y:S01]  /*44480*/  SEL R5, RZ, 0x4, !P3 ;  /* 0x00000004ff057807 */ /* 0x000fe20005800000 */
[----:B------:R-:W3:Y:S01]  /*44490*/  LDL.LU R8, [R1+0x1c9c] ;  /* 0x001c9c0001087983 */ /* 0x000ee20000300800 */
[----:B--2---:R-:W-:-:S03]  /*444a0*/  IADD3 R12, P4, R12, R22, RZ ;  /* 0x000000160c0c7210 */ /* 0x004fc60007f9e0ff */
[----:B------:R1:W-:Y:S01]  /*444b0*/  LDGSTS.E [R3+0xf00], [R6.64], P2 ;  /* 0x00f0000006037fae */ /* 0x0003e20009121844 */
[----:B------:R-:W-:Y:S01]  /*444c0*/  SEL R5, R5, RZ, !P0 ;  /* 0x000000ff05057207 */ /* 0x000fe20004000000 */
[----:B------:R-:W-:-:S03]  /*444d0*/  IMAD.X R21, R21, 0x1, R0, P4 ;  /* 0x0000000115157824 */ /* 0x000fc600020e0600 */
[----:B------:R-:W-:Y:S02]  /*444e0*/  ISETP.NE.U32.AND P3, PT, R5, RZ, PT ;  /* 0x000000ff0500720c */ /* 0x000fe40003f65070 */
[----:B------:R-:W-:Y:S01]  /*444f0*/  IADD3 R19, P5, R19, R22, RZ ;  /* 0x0000001613137210 */ /* 0x000fe20007fbe0ff */
[----:B-1----:R-:W-:Y:S02]  /*44500*/  IMAD.MOV.U32 R6, RZ, RZ, R12 ;  /* 0x000000ffff067224 */ /* 0x002fe400078e000c */
[----:B------:R-:W-:Y:S01]  /*44510*/  IMAD.MOV.U32 R7, RZ, RZ, R21 ;  /* 0x000000ffff077224 */ /* 0x000fe200078e0015 */
[----:B------:R-:W-:-:S04]  /*44520*/  IADD3.X R20, R20, R0, RZ, P5, !PT ;  /* 0x0000000014147210 */ /* 0x000fc80002ffe4ff */
[----:B------:R1:W-:Y:S04]  /*44530*/  LDGSTS.E [R3+0xf80], [R6.64], P2 ;  /* 0x00f8000006037fae */ /* 0x0003e80009121844 */
[----:B------:R2:W-:Y:S04]  /*44540*/  STL [R1+0x1ba4], R12 ;  /* 0x001ba40c01007387 */ /* 0x0005e80000100800 */
[----:B------:R2:W-:Y:S01]  /*44550*/  STL [R1+0x1ba0], R21 ;  /* 0x001ba01501007387 */ /* 0x0005e20000100800 */
[----:B-1----:R-:W-:Y:S01]  /*44560*/  MOV R6, R19 ;  /* 0x0000001300067202 */ /* 0x002fe20000000f00 */
[----:B------:R-:W-:-:S02]  /*44570*/  IMAD.MOV.U32 R7, RZ, RZ, R20 ;  /* 0x000000ffff077224 */ /* 0x000fc400078e0014 */
[----:B------:R-:W-:Y:S04]  /*44580*/  STL [R1+0x1c6c], R19 ;  /* 0x001c6c1301007387 */ /* 0x000fe80000100800 */
[----:B--2---:R-:W3:Y:S04]  /*44590*/  LDL.LU R12, [R1+0x1c90] ;  /* 0x001c9000010c7983 */ /* 0x004ee80000300800 */
[----:B------:R-:W-:Y:S04]  /*445a0*/  STL [R1+0x1c68], R20 ;  /* 0x001c681401007387 */ /* 0x000fe80000100800 */
[----:B------:R-:W3:Y:S04]  /*445b0*/  LDL.LU R5, [R1+0x1c98] ;  /* 0x001c980001057983 */ /* 0x000ee80000300800 */
[----:B------:R1:W-:Y:S01]  /*445c0*/  LDGSTS.E [R3+0x1c00], [R6.64], P3 ;  /* 0x01c0000006037fae */ /* 0x0003e20009921844 */
[----:B----4-:R-:W-:-:S05]  /*445d0*/  IADD3 R17, P2, R17, R22, RZ ;  /* 0x0000001611117210 */ /* 0x010fca0007f5e0ff */
[----:B------:R-:W-:Y:S02]  /*445e0*/  IMAD.X R18, R18, 0x1, R0, P2 ;  /* 0x0000000112127824 */ /* 0x000fe400010e0600 */
[----:B-1----:R-:W-:Y:S02]  /*445f0*/  IMAD.MOV.U32 R6, RZ, RZ, R17 ;  /* 0x000000ffff067224 */ /* 0x002fe400078e0011 */
[----:B------:R-:W-:Y:S01]  /*44600*/  IMAD.MOV.U32 R7, RZ, RZ, R18 ;  /* 0x000000ffff077224 */ /* 0x000fe200078e0012 */
[----:B------:R-:W-:Y:S01]  /*44610*/  STL [R1+0x1c74], R17 ;  /* 0x001c741101007387 */ /* 0x000fe20000100800 */
[----:B------:R-:W-:-:S03]  /*44620*/  IADD3 R11, P4, R11, R22, RZ ;  /* 0x000000160b0b7210 */ /* 0x000fc60007f9e0ff */
[----:B------:R-:W-:Y:S01]  /*44630*/  STL [R1+0x1c70], R18 ;  /* 0x001c701201007387 */ /* 0x000fe20000100800 */
[----:B------:R-:W-:-:S03]  /*44640*/  IADD3.X R16, R16, R0, RZ, P4, !PT ;  /* 0x0000000010107210 */ /* 0x000fc600027fe4ff */
[----:B------:R1:W-:Y:S04]  /*44650*/  STL [R1+0x1c7c], R11 ;  /* 0x001c7c0b01007387 */ /* 0x0003e80000100800 */
[----:B------:R4:W-:Y:S04]  /*44660*/  LDGSTS.E [R3+0x1c80], [R6.64], P3 ;  /* 0x01c8000006037fae */ /* 0x0009e80009921844 */
[----:B------:R1:W-:Y:S04]  /*44670*/  STL [R1+0x1c78], R16 ;  /* 0x001c781001007387 */ /* 0x0003e80000100800 */
[----:B------:R-:W2:Y:S01]  /*44680*/  LDL.LU R21, [R1+0x1ca0] ;  /* 0x001ca00001157983 */ /* 0x000ea20000300800 */
[----:B----4-:R-:W-:-:S03]  /*44690*/  MOV R6, R11 ;  /* 0x0000000b00067202 */ /* 0x010fc60000000f00 */
[----:B-1----:R-:W4:Y:S04]  /*446a0*/  LDL.LU R11, [R1+0x1ca4] ;  /* 0x001ca400010b7983 */ /* 0x002f280000300800 */
[----:B------:R-:W2:Y:S01]  /*446b0*/  LDL.LU R20, [R1+0x1d68] ;  /* 0x001d680001147983 */ /* 0x000ea20000300800 */
[----:B------:R-:W-:-:S03]  /*446c0*/  IADD3 R14, P2, R14, R22, RZ ;  /* 0x000000160e0e7210 */ /* 0x000fc60007f5e0ff */
[----:B------:R-:W2:Y:S01]  /*446d0*/  LDL.LU R19, [R1+0x1d6c] ;  /* 0x001d6c0001137983 */ /* 0x000ea20000300800 */
[----:B------:R-:W-:Y:S02]  /*446e0*/  IMAD.MOV.U32 R7, RZ, RZ, R16 ;  /* 0x000000ffff077224 */ /* 0x000fe400078e0010 */
[----:B------:R-:W-:Y:S01]  /*446f0*/  IMAD.X R15, R15, 0x1, R0, P2 ;  /* 0x000000010f0f7824 */ /* 0x000fe200010e0600 */
[----:B------:R-:W-:Y:S01]  /*44700*/  STL [R1+0x1c84], R14 ;  /* 0x001c840e01007387 */ /* 0x000fe20000100800 */
[----:B---3--:R-:W-:-:S03]  /*44710*/  IADD3 R10, P4, R10, R22, RZ ;  /* 0x000000160a0a7210 */ /* 0x008fc60007f9e0ff */
[----:B------:R-:W-:Y:S01]  /*44720*/  STL [R1+0x1c80], R15 ;  /* 0x001c800f01007387 */ /* 0x000fe20000100800 */
[----:B------:R-:W-:-:S03]  /*44730*/  IADD3.X R13, R13, R0, RZ, P4, !PT ;  /* 0x000000000d0d7210 */ /* 0x000fc600027fe4ff */
[----:B------:R1:W-:Y:S04]  /*44740*/  LDGSTS.E [R3+0x1d00], [R6.64], P3 ;  /* 0x01d0000006037fae */ /* 0x0003e80009921844 */
[----:B------:R3:W-:Y:S04]  /*44750*/  STL [R1+0x1c8c], R10 ;  /* 0x001c8c0a01007387 */ /* 0x0007e80000100800 */
[----:B------:R3:W-:Y:S01]  /*44760*/  STL [R1+0x1c88], R13 ;  /* 0x001c880d01007387 */ /* 0x0007e20000100800 */
[----:B-1----:R-:W-:-:S03]  /*44770*/  IMAD.MOV.U32 R6, RZ, RZ, R14 ;  /* 0x000000ffff067224 */ /* 0x002fc600078e000e */
[----:B------:R-:W2:Y:S01]  /*44780*/  LDL.LU R18, [R1+0x1d70] ;  /* 0x001d700001127983 */ /* 0x000ea20000300800 */
[----:B------:R-:W-:-:S03]  /*44790*/  IMAD.MOV.U32 R7, RZ, RZ, R15 ;  /* 0x000000ffff077224 */ /* 0x000fc600078e000f */
[----:B------:R-:W2:Y:S04]  /*447a0*/  LDL.LU R17, [R1+0x1d74] ;  /* 0x001d740001117983 */ /* 0x000ea80000300800 */
[----:B------:R1:W-:Y:S04]  /*447b0*/  LDGSTS.E [R3+0x1d80], [R6.64], P3 ;  /* 0x01d8000006037fae */ /* 0x0003e80009921844 */
[----:B------:R-:W2:Y:S01]  /*447c0*/  LDL.LU R16, [R1+0x1d78] ;  /* 0x001d780001107983 */ /* 0x000ea20000300800 */
[----:B-1----:R-:W-:-:S03]  /*447d0*/  MOV R6, R10 ;  /* 0x0000000a00067202 */ /* 0x002fc60000000f00 */
[----:B---3--:R-:W3:Y:S01]  /*447e0*/  LDL.LU R10, [R1+0x1d7c] ;  /* 0x001d7c00010a7983 */ /* 0x008ee20000300800 */
[-C--:B------:R-:W-:Y:S02]  /*447f0*/  IADD3 R9, P2, R9, R22.reuse, RZ ;  /* 0x0000001609097210 */ /* 0x080fe40007f5e0ff */
[----:B------:R-:W-:Y:S01]  /*44800*/  IADD3 R8, P4, R8, R22, RZ ;  /* 0x0000001608087210 */ /* 0x000fe20007f9e0ff */
[----:B------:R-:W-:Y:S02]  /*44810*/  IMAD.MOV.U32 R7, RZ, RZ, R13 ;  /* 0x000000ffff077224 */ /* 0x000fe400078e000d */
[----:B------:R-:W-:Y:S04]  /*44820*/  STL [R1+0x1c94], R9 ;  /* 0x001c940901007387 */ /* 0x000fe80000100800 */
[----:B------:R1:W-:Y:S01]  /*44830*/  LDGSTS.E [R3+0x1e00], [R6.64], P3 ;  /* 0x01e0000006037fae */ /* 0x0003e20009921844 */
[----:B------:R-:W-:-:S05]  /*44840*/  IMAD.X R12, R12, 0x1, R0, P2 ;  /* 0x000000010c0c7824 */ /* 0x000fca00010e0600 */
[----:B------:R1:W-:Y:S01]  /*44850*/  STL [R1+0x1c90], R12 ;  /* 0x001c900c01007387 */ /* 0x0003e20000100800 */
[----:B------:R-:W-:-:S03]  /*44860*/  IADD3.X R5, R5, R0, RZ, P4, !PT ;  /* 0x0000000005057210 */ /* 0x000fc600027fe4ff */
[----:B------:R-:W-:Y:S01]  /*44870*/  STL [R1+0x1c9c], R8 ;  /* 0x001c9c0801007387 */ /* 0x000fe20000100800 */
[----:B-1----:R-:W-:-:S03]  /*44880*/  IMAD.MOV.U32 R6, RZ, RZ, R9 ;  /* 0x000000ffff067224 */ /* 0x002fc600078e0009 */
[----:B------:R1:W-:Y:S01]  /*44890*/  STL [R1+0x1c98], R5 ;  /* 0x001c980501007387 */ /* 0x0003e20000100800 */
[----:B------:R-:W-:-:S03]  /*448a0*/  IMAD.MOV.U32 R7, RZ, RZ, R12 ;  /* 0x000000ffff077224 */ /* 0x000fc600078e000c */
[----:B------:R-:W3:Y:S04]  /*448b0*/  LDL.LU R15, [R1+0x1d80] ;  /* 0x001d8000010f7983 */ /* 0x000ee80000300800 */
[----:B------:R-:W3:Y:S01]  /*448c0*/  LDL.LU R14, [R1+0x1d84] ;  /* 0x001d8400010e7983 */ /* 0x000ee20000300800 */
[----:B------:R-:W-:-:S03]  /*448d0*/  ISETP.GT.AND P2, PT, R4, 0xb, PT ;  /* 0x0000000b0400780c */ /* 0x000fc60003f44270 */
[----:B------:R-:W3:Y:S04]  /*448e0*/  LDL.LU R13, [R1+0x1d88] ;  /* 0x001d8800010d7983 */ /* 0x000ee80000300800 */
[----:B------:R-:W3:Y:S04]  /*448f0*/  LDL.LU R12, [R1+0x1d8c] ;  /* 0x001d8c00010c7983 */ /* 0x000ee80000300800 */
[----:B------:R1:W-:Y:S04]  /*44900*/  LDGSTS.E [R3+0x1e80], [R6.64], P3 ;  /* 0x01e8000006037fae */ /* 0x0003e80009921844 */
[----:B------:R-:W3:Y:S01]  /*44910*/  LDL.LU R9, [R1+0x1d94] ;  /* 0x001d940001097983 */ /* 0x000ee20000300800 */
[----:B-1----:R-:W-:Y:S01]  /*44920*/  MOV R6, R8 ;  /* 0x0000000800067202 */ /* 0x002fe20000000f00 */
[----:B------:R-:W-:Y:S01]  /*44930*/  IMAD.MOV.U32 R7, RZ, RZ, R5 ;  /* 0x000000ffff077224 */ /* 0x000fe200078e0005 */
[----:B------:R-:W-:Y:S01]  /*44940*/  SEL R5, RZ, 0x4, !P2 ;  /* 0x00000004ff057807 */ /* 0x000fe20005000000 */
[----:B------:R-:W3:Y:S03]  /*44950*/  LDL.LU R8, [R1+0x1d9c] ;  /* 0x001d9c0001087983 */ /* 0x000ee60000300800 */
[----:B------:R-:W-:Y:S01]  /*44960*/  SEL R5, R5, RZ, !P0 ;  /* 0x000000ff05057207 */ /* 0x000fe20004000000 */
[----:B------:R1:W-:Y:S03]  /*44970*/  LDGSTS.E [R3+0x1f00], [R6.64], P3 ;  /* 0x01f0000006037fae */ /* 0x0003e60009921844 */
[----:B------:R-:W-:-:S02]  /*44980*/  ISETP.NE.U32.AND P2, PT, R5, RZ, PT ;  /* 0x000000ff0500720c */ /* 0x000fc40003f45070 */
[----:B----4-:R-:W-:-:S05]  /*44990*/  IADD3 R11, P4, R11, R22, RZ ;  /* 0x000000160b0b7210 */ /* 0x010fca0007f9e0ff */
[----:B--2---:R-:W-:Y:S01]  /*449a0*/  IMAD.X R21, R21, 0x1, R0, P4 ;  /* 0x0000000115157824 */ /* 0x004fe200020e0600 */
[----:B------:R-:W-:Y:S01]  /*449b0*/  IADD3 R19, P5, R19, R22, RZ ;  /* 0x0000001613137210 */ /* 0x000fe20007fbe0ff */
[----:B------:R2:W-:Y:S01]  /*449c0*/  STL [R1+0x1ca4], R11 ;  /* 0x001ca40b01007387 */ /* 0x0005e20000100800 */
[----:B-1----:R-:W-:Y:S02]  /*449d0*/  IMAD.MOV.U32 R6, RZ, RZ, R11 ;  /* 0x000000ffff067224 */ /* 0x002fe400078e000b */
[----:B------:R-:W-:Y:S01]  /*449e0*/  IADD3.X R20, R20, R0, RZ, P5, !PT ;  /* 0x0000000014147210 */ /* 0x000fe20002ffe4ff */
[----:B------:R1:W-:Y:S04]  /*449f0*/  STL [R1+0x1ca0], R21 ;  /* 0x001ca01501007387 */ /* 0x0003e80000100800 */
[----:B------:R-:W-:Y:S04]  /*44a00*/  STL [R1+0x1d6c], R19 ;  /* 0x001d6c1301007387 */ /* 0x000fe80000100800 */
[----:B--2---:R-:W2:Y:S01]  /*44a10*/  LDL.LU R11, [R1+0x1d90] ;  /* 0x001d9000010b7983 */ /* 0x004ea20000300800 */
[----:B------:R-:W-:-:S03]  /*44a20*/  IMAD.MOV.U32 R7, RZ, RZ, R21 ;  /* 0x000000ffff077224 */ /* 0x000fc600078e0015 */
[----:B------:R-:W-:Y:S04]  /*44a30*/  STL [R1+0x1d68], R20 ;  /* 0x001d681401007387 */ /* 0x000fe80000100800 */
[----:B------:R-:W4:Y:S04]  /*44a40*/  LDL.LU R5, [R1+0x1d98] ;  /* 0x001d980001057983 */ /* 0x000f280000300800 */
[----:B------:R1:W-:Y:S01]  /*44a50*/  LDGSTS.E [R3+0x1f80], [R6.64], P3 ;  /* 0x01f8000006037fae */ /* 0x0003e20009921844 */
[----:B------:R-:W-:Y:S02]  /*44a60*/  IADD3 R17, P3, R17, R22, RZ ;  /* 0x0000001611117210 */ /* 0x000fe40007f7e0ff */
[----:B-1----:R-:W-:Y:S01]  /*44a70*/  MOV R6, R19 ;  /* 0x0000001300067202 */ /* 0x002fe20000000f00 */
[----:B------:R-:W-:-:S02]  /*44a80*/  IMAD.MOV.U32 R7, RZ, RZ, R20 ;  /* 0x000000ffff077224 */ /* 0x000fc400078e0014 */
[----:B------:R-:W-:-:S03]  /*44a90*/  IMAD.X R18, R18, 0x1, R0, P3 ;  /* 0x0000000112127824 */ /* 0x000fc600018e0600 */
[----:B------:R1:W-:Y:S04]  /*44aa0*/  LDGSTS.E [R3+0x2c00], [R6.64], P2 ;  /* 0x02c0000006037fae */ /* 0x0003e80009121844 */
[----:B------:R-:W-:Y:S01]  /*44ab0*/  STL [R1+0x1d74], R17 ;  /* 0x001d741101007387 */ /* 0x000fe20000100800 */
[----:B---3--:R-:W-:Y:S01]  /*44ac0*/  IADD3 R10, P4, R10, R22, RZ ;  /* 0x000000160a0a7210 */ /* 0x008fe20007f9e0ff */
[----:B-1----:R-:W-:-:S03]  /*44ad0*/  IMAD.MOV.U32 R6, RZ, RZ, R17 ;  /* 0x000000ffff067224 */ /* 0x002fc600078e0011 */
[----:B------:R-:W-:Y:S01]  /*44ae0*/  IADD3.X R16, R16, R0, RZ, P4, !PT ;  /* 0x0000000010107210 */ /* 0x000fe200027fe4ff */
[----:B------:R-:W-:Y:S01]  /*44af0*/  IMAD.MOV.U32 R7, RZ, RZ, R18 ;  /* 0x000000ffff077224 */ /* 0x000fe200078e0012 */
[----:B------:R-:W-:Y:S04]  /*44b00*/  STL [R1+0x1d70], R18 ;  /* 0x001d701201007387 */ /* 0x000fe80000100800 */
        /* <DEDUP_REMOVED lines=8> */
[----:B------:R-:W-:-:S05]  /*44b90*/  IMAD.MOV.U32 R7, RZ, RZ, R16 ;  /* 0x000000ffff077224 */ /* 0x000fca00078e0010 */
[----:B------:R1:W-:Y:S01]  /*44ba0*/  LDGSTS.E [R3+0x2d00], [R6.64], P2 ;  /* 0x02d0000006037fae */ /* 0x0003e20009121844 */
[----:B------:R-:W-:-:S05]  /*44bb0*/  IADD3 R14, P3, R14, R22, RZ ;  /* 0x000000160e0e7210 */ /* 0x000fca0007f7e0ff */
[----:B------:R-:W-:Y:S01]  /*44bc0*/  IMAD.X R15, R15, 0x1, R0, P3 ;  /* 0x000000010f0f7824 */ /* 0x000fe200018e0600 */
[----:B------:R-:W-:Y:S01]  /*44bd0*/  IADD3 R12, P4, R12, R22, RZ ;  /* 0x000000160c0c7210 */ /* 0x000fe20007f9e0ff */
[----:B------:R-:W-:Y:S03]  /*44be0*/  STL [R1+0x1d84], R14 ;  /* 0x001d840e01007387 */ /* 0x000fe60000100800 */
[----:B------:R-:W-:Y:S01]  /*44bf0*/  IADD3.X R13, R13, R0, RZ, P4, !PT ;  /* 0x000000000d0d7210 */ /* 0x000fe200027fe4ff */
[----:B------:R1:W-:Y:S01]  /*44c00*/  STL [R1+0x1d80], R15 ;  /* 0x001d800f01007387 */ /* 0x0003e20000100800 */
[----:B------:R-:W-:Y:S01]  /*44c10*/  IADD3 R9, P3, R9, R22, RZ ;  /* 0x0000001609097210 */ /* 0x000fe20007f7e0ff */
[----:B-1----:R-:W-:Y:S02]  /*44c20*/  IMAD.MOV.U32 R6, RZ, RZ, R14 ;  /* 0x000000ffff067224 */ /* 0x002fe400078e000e */
[----:B------:R-:W-:Y:S01]  /*44c30*/  STL [R1+0x1d8c], R12 ;  /* 0x001d8c0c01007387 */ /* 0x000fe20000100800 */
[----:B------:R-:W-:-:S03]  /*44c40*/  IMAD.MOV.U32 R7, RZ, RZ, R15 ;  /* 0x000000ffff077224 */ /* 0x000fc600078e000f */
[----:B------:R1:W-:Y:S04]  /*44c50*/  STL [R1+0x1d88], R13 ;  /* 0x001d880d01007387 */ /* 0x0003e80000100800 */
[----:B------:R-:W3:Y:S01]  /*44c60*/  LDL.LU R18, [R1+0x1e70] ;  /* 0x001e700001127983 */ /* 0x000ee20000300800 */
[----:B------:R-:W-:-:S03]  /*44c70*/  IADD3 R8, P4, R8, R22, RZ ;  /* 0x0000001608087210 */ /* 0x000fc60007f9e0ff */
[----:B------:R-:W3:Y:S04]  /*44c80*/  LDL.LU R17, [R1+0x1e74] ;  /* 0x001e740001117983 */ /* 0x000ee80000300800 */
[----:B------:R-:W3:Y:S04]  /*44c90*/  LDL.LU R16, [R1+0x1e78] ;  /* 0x001e780001107983 */ /* 0x000ee80000300800 */
[----:B------:R1:W-:Y:S04]  /*44ca0*/  LDGSTS.E [R3+0x2d80], [R6.64], P2 ;  /* 0x02d8000006037fae */ /* 0x0003e80009121844 */
[----:B------:R-:W3:Y:S04]  /*44cb0*/  LDL.LU R15, [R1+0x1e7c] ;  /* 0x001e7c00010f7983 */ /* 0x000ee80000300800 */
[----:B------:R-:W-:Y:S01]  /*44cc0*/  STL [R1+0x1d94], R9 ;  /* 0x001d940901007387 */ /* 0x000fe20000100800 */
[----:B-1----:R-:W-:Y:S01]  /*44cd0*/  MOV R6, R12 ;  /* 0x0000000c00067202 */ /* 0x002fe20000000f00 */
[----:B------:R-:W-:-:S05]  /*44ce0*/  IMAD.MOV.U32 R7, RZ, RZ, R13 ;  /* 0x000000ffff077224 */ /* 0x000fca00078e000d */
[----:B------:R1:W-:Y:S02]  /*44cf0*/  LDGSTS.E [R3+0x2e00], [R6.64], P2 ;  /* 0x02e0000006037fae */ /* 0x0003e40009121844 */
[----:B-1----:R-:W-:Y:S02]  /*44d00*/  IMAD.MOV.U32 R6, RZ, RZ, R9 ;  /* 0x000000ffff067224 */ /* 0x002fe400078e0009 */
[----:B--2---:R-:W-:-:S05]  /*44d10*/  IMAD.X R11, R11, 0x1, R0, P3 ;  /* 0x000000010b0b7824 */ /* 0x004fca00018e0600 */
[----:B------:R1:W-:Y:S01]  /*44d20*/  STL [R1+0x1d90], R11 ;  /* 0x001d900b01007387 */ /* 0x0003e20000100800 */
[----:B----4-:R-:W-:-:S03]  /*44d30*/  IADD3.X R5, R5, R0, RZ, P4, !PT ;  /* 0x0000000005057210 */ /* 0x010fc600027fe4ff */
        /* <DEDUP_REMOVED lines=10> */
[----:B-1----:R-:W-:Y:S01]  /*44de0*/  MOV R6, R8 ;  /* 0x0000000800067202 */ /* 0x002fe20000000f00 */
[----:B------:R-:W-:Y:S01]  /*44df0*/  IMAD.MOV.U32 R7, RZ, RZ, R5 ;  /* 0x000000ffff077224 */ /* 0x000fe200078e0005 */
[----:B----4-:R-:W-:Y:S01]  /*44e00*/  SEL R5, RZ, 0x4, !P3 ;  /* 0x00000004ff057807 */ /* 0x010fe20005800000 */
[----:B------:R-:W4:Y:S03]  /*44e10*/  LDL.LU R8, [R1+0x1e9c] ;  /* 0x001e9c0001087983 */ /* 0x000f260000300800 */
[----:B------:R-:W-:Y:S01]  /*44e20*/  SEL R5, R5, RZ, !P0 ;  /* 0x000000ff05057207 */ /* 0x000fe20004000000 */
[----:B------:R1:W-:Y:S01]  /*44e30*/  LDGSTS.E [R3+0x2f00], [R6.64], P2 ;  /* 0x02f0000006037fae */ /* 0x0003e20009121844 */
[----:B---3--:R-:W-:-:S05]  /*44e40*/  IADD3 R10, P4, R10, R22, RZ ;  /* 0x000000160a0a7210 */ /* 0x008fca0007f9e0ff */
[----:B------:R-:W-:Y:S01]  /*44e50*/  IMAD.X R21, R21, 0x1, R0, P4 ;  /* 0x0000000115157824 */ /* 0x000fe200020e0600 */
[----:B------:R-:W-:Y:S01]  /*44e60*/  IADD3 R19, P5, R19, R22, RZ ;  /* 0x0000001613137210 */ /* 0x000fe20007fbe0ff */
[----:B------:R3:W-:Y:S01]  /*44e70*/  STL [R1+0x1da4], R10 ;  /* 0x001da40a01007387 */ /* 0x0007e20000100800 */
[----:B-1----:R-:W-:Y:S02]  /*44e80*/  IMAD.MOV.U32 R6, RZ, RZ, R10 ;  /* 0x000000ffff067224 */ /* 0x002fe400078e000a */
[----:B------:R-:W-:Y:S01]  /*44e90*/  IADD3.X R20, R20, R0, RZ, P5, !PT ;  /* 0x0000000014147210 */ /* 0x000fe20002ffe4ff */
[----:B------:R1:W-:Y:S04]  /*44ea0*/  STL [R1+0x1da0], R21 ;  /* 0x001da01501007387 */ /* 0x0003e80000100800 */
[----:B------:R-:W-:Y:S01]  /*44eb0*/  STL [R1+0x1e6c], R19 ;  /* 0x001e6c1301007387 */ /* 0x000fe20000100800 */
[----:B------:R-:W-:-:S03]  /*44ec0*/  ISETP.NE.U32.AND P3, PT, R5, RZ, PT ;  /* 0x000000ff0500720c */ /* 0x000fc60003f65070 */
[----:B---3--:R-:W2:Y:S04]  /*44ed0*/  LDL.LU R10, [R1+0x1e90] ;  /* 0x001e9000010a7983 */ /* 0x008ea80000300800 */
[----:B------:R1:W-:Y:S04]  /*44ee0*/  STL [R1+0x1e68], R20 ;  /* 0x001e681401007387 */ /* 0x0003e80000100800 */
[----:B------:R-:W2:Y:S01]  /*44ef0*/  LDL.LU R5, [R1+0x1e98] ;  /* 0x001e980001057983 */ /* 0x000ea20000300800 */
[----:B------:R-:W-:-:S05]  /*44f00*/  IMAD.MOV.U32 R7, RZ, RZ, R21 ;  /* 0x000000ffff077224 */ /* 0x000fca00078e0015 */
[----:B------:R1:W-:Y:S01]  /*44f10*/  LDGSTS.E [R3+0x2f80], [R6.64], P2 ;  /* 0x02f8000006037fae */ /* 0x0003e20009121844 */
[----:B------:R-:W-:-:S05]  /*44f20*/  IADD3 R17, P2, R17, R22, RZ ;  /* 0x0000001611117210 */ /* 0x000fca0007f5e0ff */
[----:B------:R-:W-:Y:S01]  /*44f30*/  IMAD.X R18, R18, 0x1, R0, P2 ;  /* 0x0000000112127824 */ /* 0x000fe200010e0600 */
[----:B------:R-:W-:Y:S01]  /*44f40*/  STL [R1+0x1e74], R17 ;  /* 0x001e741101007387 */ /* 0x000fe20000100800 */
[----:B------:R-:W-:-:S03]  /*44f50*/  IADD3 R15, P4, R15, R22, RZ ;  /* 0x000000160f0f7210 */ /* 0x000fc60007f9e0ff */
[----:B------:R1:W-:Y:S01]  /*44f60*/  STL [R1+0x1e70], R18 ;  /* 0x001e701201007387 */ /* 0x0003e20000100800 */
[----:B------:R-:W-:-:S03]  /*44f70*/  IADD3.X R16, R16, R0, RZ, P4, !PT ;  /* 0x0000000010107210 */ /* 0x000fc600027fe4ff */
[----:B------:R-:W-:Y:S04]  /*44f80*/  STL [R1+0x1e7c], R15 ;  /* 0x001e7c0f01007387 */ /* 0x000fe80000100800 */
[----:B------:R2:W-:Y:S04]  /*44f90*/  STL [R1+0x1e78], R16 ;  /* 0x001e781001007387 */ /* 0x0005e80000100800 */
[----:B------:R-:W2:Y:S01]  /*44fa0*/  LDL.LU R25, [R1+0x1ea4] ;  /* 0x001ea40001197983 */ /* 0x000ea20000300800 */
[----:B-1----:R-:W-:Y:S01]  /*44fb0*/  MOV R6, R19 ;  /* 0x0000001300067202 */ /* 0x002fe20000000f00 */
[----:B------:R-:W-:-:S05]  /*44fc0*/  IMAD.MOV.U32 R7, RZ, RZ, R20 ;  /* 0x000000ffff077224 */ /* 0x000fca00078e0014 */
[----:B------:R1:W-:Y:S02]  /*44fd0*/  LDGSTS.E [R3+0x3c00], [R6.64], P3 ;  /* 0x03c0000006037fae */ /* 0x0003e40009921844 */
[----:B-1----:R-:W-:Y:S02]  /*44fe0*/  IMAD.MOV.U32 R6, RZ, RZ, R17 ;  /* 0x000000ffff067224 */ /* 0x002fe400078e0011 */
[----:B------:R-:W-:-:S05]  /*44ff0*/  IMAD.MOV.U32 R7, RZ, RZ, R18 ;  /* 0x000000ffff077224 */ /* 0x000fca00078e0012 */
[----:B------:R1:W-:Y:S02]  /*45000*/  LDGSTS.E [R3+0x3c80], [R6.64], P3 ;  /* 0x03c8000006037fae */ /* 0x0003e40009921844 */
[----:B-1----:R-:W-:Y:S01]  /*45010*/  MOV R6, R15 ;  /* 0x0000000f00067202 */ /* 0x002fe20000000f00 */
[----:B------:R-:W-:-:S05]  /*45020*/  IMAD.MOV.U32 R7, RZ, RZ, R16 ;  /* 0x000000ffff077224 */ /* 0x000fca00078e0010 */
[----:B------:R1:W-:Y:S01]  /*45030*/  LDGSTS.E [R3+0x3d00], [R6.64], P3 ;  /* 0x03d0000006037fae */ /* 0x0003e20009921844 */
[----:B--2---:R-:W-:-:S05]  /*45040*/  IADD3 R13, P2, R13, R22, RZ ;  /* 0x000000160d0d7210 */ /* 0x004fca0007f5e0ff */
[----:B------:R-:W-:Y:S01]  /*45050*/  STL [R1+0x1e84], R13 ;  /* 0x001e840d01007387 */ /* 0x000fe20000100800 */
[----:B------:R-:W-:Y:S01]  /*45060*/  IADD3 R11, P4, R11, R22, RZ ;  /* 0x000000160b0b7210 */ /* 0x000fe20007f9e0ff */
[----:B------:R-:W-:-:S05]  /*45070*/  IMAD.X R14, R14, 0x1, R0, P2 ;  /* 0x000000010e0e7824 */ /* 0x000fca00010e0600 */
[----:B------:R2:W-:Y:S04]  /*45080*/  STL [R1+0x1e80], R14 ;  /* 0x001e800e01007387 */ /* 0x0005e80000100800 */
[----:B------:R-:W-:Y:S01]  /*45090*/  STL [R1+0x1e8c], R11 ;  /* 0x001e8c0b01007387 */ /* 0x000fe20000100800 */
[----:B------:R-:W-:-:S03]  /*450a0*/  IADD3.X R12, R12, R0, RZ, P4, !PT ;  /* 0x000000000c0c7210 */ /* 0x000fc600027fe4ff */
[----:B------:R-:W3:Y:S04]  /*450b0*/  LDL.LU R26, [R1+0x1ea0] ;  /* 0x001ea000011a7983 */ /* 0x000ee80000300800 */
[----:B------:R1:W-:Y:S04]  /*450c0*/  STL [R1+0x1e88], R12 ;  /* 0x001e880c01007387 */ /* 0x0003e80000100800 */
[----:B------:R-:W3:Y:S04]  /*450d0*/  LDL.LU R24, [R1+0x1f68] ;  /* 0x001f680001187983 */ /* 0x000ee80000300800 */
[----:B------:R-:W3:Y:S01]  /*450e0*/  LDL.LU R23, [R1+0x1f6c] ;  /* 0x001f6c0001177983 */ /* 0x000ee20000300800 */
[----:B------:R-:W-:-:S03]  /*450f0*/  IADD3 R9, P2, R9, R22, RZ ;  /* 0x0000001609097210 */ /* 0x000fc60007f5e0ff */
[----:B------:R-:W3:Y:S01]  /*45100*/  LDL.LU R21, [R1+0x1f70] ;  /* 0x001f700001157983 */ /* 0x000ee20000300800 */
[----:B-1----:R-:W-:-:S03]  /*45110*/  IMAD.MOV.U32 R6, RZ, RZ, R13 ;  /* 0x000000ffff067224 */ /* 0x002fc600078e000d */
[----:B------:R-:W3:Y:S01]  /*45120*/  LDL.LU R20, [R1+0x1f74] ;  /* 0x001f740001147983 */ /* 0x000ee20000300800 */
[----:B------:R-:W-:Y:S01]  /*45130*/  IMAD.MOV.U32 R7, RZ, RZ, R14 ;  /* 0x000000ffff077224 */ /* 0x000fe200078e000e */
[----:B----4-:R-:W-:Y:S02]  /*45140*/  IADD3 R8, P4, R8, R22, RZ ;  /* 0x0000001608087210 */ /* 0x010fe40007f9e0ff */
[----:B------:R-:W4:Y:S04]  /*45150*/  LDL.LU R18, [R1+0x1f7c] ;  /* 0x001f7c0001127983 */ /* 0x000f280000300800 */
[----:B------:R-:W4:Y:S04]  /*45160*/  LDL.LU R16, [R1+0x1f84] ;  /* 0x001f840001107983 */ /* 0x000f280000300800 */
[----:B------:R1:W-:Y:S04]  /*45170*/  LDGSTS.E [R3+0x3d80], [R6.64], P3 ;  /* 0x03d8000006037fae */ /* 0x0003e80009921844 */
[----:B------:R2:W-:Y:S01]  /*45180*/  STL [R1+0x1e94], R9 ;  /* 0x001e940901007387 */ /* 0x0005e20000100800 */
[----:B-1----:R-:W-:Y:S01]  /*45190*/  MOV R6, R11 ;  /* 0x0000000b00067202 */ /* 0x002fe20000000f00 */
[----:B------:R-:W-:-:S05]  /*451a0*/  IMAD.MOV.U32 R7, RZ, RZ, R12 ;  /* 0x000000ffff077224 */ /* 0x000fca00078e000c */
[----:B------:R1:W-:Y:S01]  /*451b0*/  LDGSTS.E [R3+0x3e00], [R6.64], P3 ;  /* 0x03e0000006037fae */ /* 0x0003e20009921844 */
[----:B--2---:R-:W-:-:S05]  /*451c0*/  IMAD.X R10, R10, 0x1, R0, P2 ;  /* 0x000000010a0a7824 */ /* 0x004fca00010e0600 */
[----:B------:R-:W-:Y:S01]  /*451d0*/  STL [R1+0x1e90], R10 ;  /* 0x001e900a01007387 */ /* 0x000fe20000100800 */
[----:B------:R-:W-:-:S03]  /*451e0*/  IADD3.X R5, R5, R0, RZ, P4, !PT ;  /* 0x0000000005057210 */ /* 0x000fc600027fe4ff */
[----:B------:R2:W-:Y:S04]  /*451f0*/  STL [R1+0x1e9c], R8 ;  /* 0x001e9c0801007387 */ /* 0x0005e80000100800 */
[----:B------:R-:W4:Y:S01]  /*45200*/  LDL.LU R19, [R1+0x1f78] ;  /* 0x001f780001137983 */ /* 0x000f220000300800 */
[----:B-1----:R-:W-:-:S03]  /*45210*/  IMAD.MOV.U32 R6, RZ, RZ, R9 ;  /* 0x000000ffff067224 */ /* 0x002fc600078e0009 */
[----:B------:R1:W-:Y:S01]  /*45220*/  STL [R1+0x1e98], R5 ;  /* 0x001e980501007387 */ /* 0x0003e20000100800 */
[----:B------:R-:W-:-:S03]  /*45230*/  IMAD.MOV.U32 R7, RZ, RZ, R10 ;  /* 0x000000ffff077224 */ /* 0x000fc600078e000a */
[----:B------:R-:W4:Y:S04]  /*45240*/  LDL.LU R17, [R1+0x1f80] ;  /* 0x001f800001117983 */ /* 0x000f280000300800 */
[----:B------:R-:W4:Y:S04]  /*45250*/  LDL.LU R15, [R1+0x1f88] ;  /* 0x001f8800010f7983 */ /* 0x000f280000300800 */
[----:B------:R-:W4:Y:S04]  /*45260*/  LDL.LU R14, [R1+0x1f8c] ;  /* 0x001f8c00010e7983 */ /* 0x000f280000300800 */
[----:B------:R-:W4:Y:S04]  /*45270*/  LDL.LU R13, [R1+0x1f90] ;  /* 0x001f9000010d7983 */ /* 0x000f280000300800 */
[----:B------:R1:W-:Y:S04]  /*45280*/  LDGSTS.E [R3+0x3e80], [R6.64], P3 ;  /* 0x03e8000006037fae */ /* 0x0003e80009921844 */
[----:B------:R-:W4:Y:S04]  /*45290*/  LDL.LU R12, [R1+0x1f94] ;  /* 0x001f9400010c7983 */ /* 0x000f280000300800 */
[----:B------:R-:W4:Y:S01]  /*452a0*/  LDL.LU R9, [R1+0x1f98] ;  /* 0x001f980001097983 */ /* 0x000f220000300800 */
[----:B-1----:R-:W-:-:S03]  /*452b0*/  MOV R6, R8 ;  /* 0x0000000800067202 */ /* 0x002fc60000000f00 */
[----:B--2---:R-:W2:Y:S04]  /*452c0*/  LDL.LU R8, [R1+0x1f9c] ;  /* 0x001f9c0001087983 */ /* 0x004ea80000300800 */
[----:B------:R-:W2:Y:S04]  /*452d0*/  LDL.LU R11, [R1+0x1fa0] ;  /* 0x001fa000010b7983 */ /* 0x000ea80000300800 */
[----:B------:R-:W2:Y:S01]  /*452e0*/  LDL.LU R10, [R1+0x1fa4] ;  /* 0x001fa400010a7983 */ /* 0x000ea20000300800 */
[----:B------:R-:W-:Y:S01]  /*452f0*/  IADD3 R25, P4, R25, R22, RZ ;  /* 0x0000001619197210 */ /* 0x000fe20007f9e0ff */
[----:B------:R-:W-:Y:S01]  /*45300*/  IMAD.MOV.U32 R7, RZ, RZ, R5 ;  /* 0x000000ffff077224 */ /* 0x000fe200078e0005 */
[----:B------:R-:W-:-:S04]  /*45310*/  ISETP.GT.AND P2, PT, R4, 0x13, PT ;  /* 0x000000130400780c */ /* 0x000fc80003f44270 */
[----:B------:R1:W-:Y:S01]  /*45320*/  LDGSTS.E [R3+0x3f00], [R6.64], P3 ;  /* 0x03f0000006037fae */ /* 0x0003e20009921844 */
[----:B------:R-:W-:-:S04]  /*45330*/  SEL R5, RZ, 0x4, !P2 ;  /* 0x00000004ff057807 */ /* 0x000fc80005000000 */
[----:B------:R-:W-:Y:S02]  /*45340*/  SEL R5, R5, RZ, !P0 ;  /* 0x000000ff05057207 */ /* 0x000fe40004000000 */
[----:B-1----:R-:W-:Y:S02]  /*45350*/  MOV R6, R25 ;  /* 0x0000001900067202 */ /* 0x002fe40000000f00 */
[----:B------:R-:W-:Y:S01]  /*45360*/  ISETP.NE.U32.AND P2, PT, R5, RZ, PT ;  /* 0x000000ff0500720c */ /* 0x000fe20003f45070 */
[----:B------:R-:W-:Y:S01]  /*45370*/  STL [R1+0x1ea4], R25 ;  /* 0x001ea41901007387 */ /* 0x000fe20000100800 */
[----:B---3--:R-:W-:-:S04]  /*45380*/  IMAD.X R26, R26, 0x1, R0, P4 ;  /* 0x000000011a1a7824 */ /* 0x008fc800020e0600 */
[----:B------:R-:W-:-:S05]  /*45390*/  IMAD.MOV.U32 R7, RZ, RZ, R26 ;  /* 0x000000ffff077224 */ /* 0x000fca00078e001a */
[----:B------:R1:W-:Y:S01]  /*453a0*/  LDGSTS.E [R3+0x3f80], [R6.64], P3 ;  /* 0x03f8000006037fae */ /* 0x0003e20009921844 */
[----:B------:R-:W-:-:S05]  /*453b0*/  IADD3 R23, P3, R23, R22, RZ ;  /* 0x0000001617177210 */ /* 0x000fca0007f7e0ff */
[----:B------:R-:W-:Y:S01]  /*453c0*/  IMAD.X R24, R24, 0x1, R0, P3 ;  /* 0x0000000118187824 */ /* 0x000fe200018e0600 */
[----:B------:R-:W-:Y:S01]  /*453d0*/  IADD3 R20, P4, R20, R22, RZ ;  /* 0x0000001614147210 */ /* 0x000fe20007f9e0ff */
[----:B-1----:R-:W-:Y:S02]  /*453e0*/  IMAD.MOV.U32 R6, RZ, RZ, R23 ;  /* 0x000000ffff067224 */ /* 0x002fe400078e0017 */
[----:B------:R-:W-:Y:S01]  /*453f0*/  IMAD.MOV.U32 R7, RZ, RZ, R24 ;  /* 0x000000ffff077224 */ /* 0x000fe200078e0018 */
[----:B------:R-:W-:Y:S02]  /*45400*/  IADD3.X R21, R21, R0, RZ, P4, !PT ;  /* 0x0000000015157210 */ /* 0x000fe400027fe4ff */
[-C--:B----4-:R-:W-:Y:S02]  /*45410*/  IADD3 R18, P3, R18, R22.reuse, RZ ;  /* 0x0000001612127210 */ /* 0x090fe40007f7e0ff */
[----:B------:R1:W-:Y:S01]  /*45420*/  LDGSTS.E [R3+0x4c00], [R6.64], P2 ;  /* 0x04c0000006037fae */ /* 0x0003e20009121844 */
[----:B------:R-:W-:-:S02]  /*45430*/  IADD3 R16, P4, R16, R22, RZ ;  /* 0x0000001610107210 */ /* 0x000fc40007f9e0ff */
[----:B-1----:R-:W-:Y:S01]  /*45440*/  MOV R6, R20 ;  /* 0x0000001400067202 */ /* 0x002fe20000000f00 */
[----:B------:R-:W-:Y:S01]  /*45450*/  IMAD.MOV.U32 R7, RZ, RZ, R21 ;  /* 0x000000ffff077224 */ /* 0x000fe200078e0015 */
[----:B------:R-:W-:Y:S04]  /*45460*/  STL [R1+0x1ea0], R26 ;  /* 0x001ea01a01007387 */ /* 0x000fe80000100800 */
[----:B------:R1:W-:Y:S04]  /*45470*/  LDGSTS.E [R3+0x4c80], [R6.64], P2 ;  /* 0x04c8000006037fae */ /* 0x0003e80009121844 */
[----:B------:R-:W-:Y:S01]  /*45480*/  STL [R1+0x1f6c], R23 ;  /* 0x001f6c1701007387 */ /* 0x000fe20000100800 */
[----:B-1----:R-:W-:-:S02]  /*45490*/  IMAD.MOV.U32 R6, RZ, RZ, R18 ;  /* 0x000000ffff067224 */ /* 0x002fc400078e0012 */
[----:B------:R-:W-:-:S04]  /*454a0*/  IMAD.X R19, R19, 0x1, R0, P3 ;  /* 0x0000000113137824 */ /* 0x000fc800018e0600 */
[----:B------:R-:W-:Y:S01]  /*454b0*/  IMAD.MOV.U32 R7, RZ, RZ, R19 ;  /* 0x000000ffff077224 */ /* 0x000fe200078e0013 */
[----:B------:R-:W-:Y:S01]  /*454c0*/  IADD3.X R17, R17, R0, RZ, P4, !PT ;  /* 0x0000000011117210 */ /* 0x000fe200027fe4ff */
[----:B------:R-:W-:Y:S04]  /*454d0*/  STL [R1+0x1f68], R24 ;  /* 0x001f681801007387 */ /* 0x000fe80000100800 */
[----:B------:R1:W-:Y:S01]  /*454e0*/  LDGSTS.E [R3+0x4d00], [R6.64], P2 ;  /* 0x04d0000006037fae */ /* 0x0003e20009121844 */
[----:B------:R-:W-:-:S03]  /*454f0*/  IADD3 R14, P3, R14, R22, RZ ;  /* 0x000000160e0e7210 */ /* 0x000fc60007f7e0ff */
[----:B------:R-:W-:Y:S02]  /*45500*/  STL [R1+0x1f74], R20 ;  /* 0x001f741401007387 */ /* 0x000fe40000100800 */
[----:B------:R-:W-:Y:S02]  /*45510*/  IMAD.X R15, R15, 0x1, R0, P3 ;  /* 0x000000010f0f7824 */ /* 0x000fe400018e0600 */
[----:B------:R-:W-:Y:S01]  /*45520*/  STL [R1+0x1f70], R21 ;  /* 0x001f701501007387 */ /* 0x000fe20000100800 */
[----:B-1----:R-:W-:Y:S01]  /*45530*/  MOV R6, R16 ;  /* 0x0000001000067202 */ /* 0x002fe20000000f00 */
[----:B------:R-:W-:Y:S01]  /*45540*/  IMAD.MOV.U32 R7, RZ, RZ, R17 ;  /* 0x000000ffff077224 */ /* 0x000fe200078e0011 */
[----:B------:R-:W-:Y:S01]  /*45550*/  IADD3 R12, P4, R12, R22, RZ ;  /* 0x000000160c0c7210 */ /* 0x000fe20007f9e0ff */
[----:B------:R-:W-:Y:S03]  /*45560*/  STL [R1+0x1f7c], R18 ;  /* 0x001f7c1201007387 */ /* 0x000fe60000100800 */
[----:B------:R-:W-:Y:S01]  /*45570*/  IADD3.X R13, R13, R0, RZ, P4, !PT ;  /* 0x000000000d0d7210 */ /* 0x000fe200027fe4ff */
[----:B------:R-:W-:Y:S01]  /*45580*/  STL [R1+0x1f78], R19 ;  /* 0x001f781301007387 */ /* 0x000fe20000100800 */
[----:B--2---:R-:W-:-:S03]  /*45590*/  IADD3 R8, P3, R8, R22, RZ ;  /* 0x0000001608087210 */ /* 0x004fc60007f7e0ff */
[----:B------:R-:W-:Y:S04]  /*455a0*/  STL [R1+0x1f84], R16 ;  /* 0x001f841001007387 */ /* 0x000fe80000100800 */
[----:B------:R-:W-:Y:S01]  /*455b0*/  STL [R1+0x1f80], R17 ;  /* 0x001f801101007387 */ /* 0x000fe20000100800 */
[----:B------:R-:W-:-:S03]  /*455c0*/  IMAD.X R9, R9, 0x1, R0, P3 ;  /* 0x0000000109097824 */ /* 0x000fc600018e0600 */
[----:B------:R1:W-:Y:S01]  /*455d0*/  LDGSTS.E [R3+0x4d80], [R6.64], P2 ;  /* 0x04d8000006037fae */ /* 0x0003e20009121844 */
[----:B------:R-:W-:-:S03]  /*455e0*/  IADD3 R10, P4, R10, R22, RZ ;  /* 0x000000160a0a7210 */ /* 0x000fc60007f9e0ff */
[----:B------:R-:W-:Y:S04]  /*455f0*/  STL [R1+0x1f8c], R14 ;  /* 0x001f8c0e01007387 */ /* 0x000fe80000100800 */
[----:B------:R-:W-:Y:S01]  /*45600*/  STL [R1+0x1f88], R15 ;  /* 0x001f880f01007387 */ /* 0x000fe20000100800 */
[----:B-1----:R-:W-:Y:S02]  /*45610*/  IMAD.MOV.U32 R6, RZ, RZ, R14 ;  /* 0x000000ffff067224 */ /* 0x002fe400078e000e */
[----:B------:R-:W-:Y:S01]  /*45620*/  IMAD.MOV.U32 R7, RZ, RZ, R15 ;  /* 0x000000ffff077224 */ /* 0x000fe200078e000f */
[----:B------:R-:W-:Y:S04]  /*45630*/  STL [R1+0x1f94], R12 ;  /* 0x001f940c01007387 */ /* 0x000fe80000100800 */
[----:B------:R1:W-:Y:S04]  /*45640*/  STL [R1+0x1f90], R13 ;  /* 0x001f900d01007387 */ /* 0x0003e80000100800 */
[----:B------:R-:W-:Y:S01]  /*45650*/  STL [R1+0x1f9c], R8 ;  /* 0x001f9c0801007387 */ /* 0x000fe20000100800 */
[----:B------:R-:W-:-:S03]  /*45660*/  IADD3.X R11, R11, R0, RZ, P4, !PT ;  /* 0x000000000b0b7210 */ /* 0x000fc600027fe4ff */
[----:B------:R2:W-:Y:S04]  /*45670*/  LDGSTS.E [R3+0x4e00], [R6.64], P2 ;  /* 0x04e0000006037fae */ /* 0x0005e80009121844 */
[----:B------:R3:W-:Y:S04]  /*45680*/  STL [R1+0x1f98], R9 ;  /* 0x001f980901007387 */ /* 0x0007e80000100800 */
[----:B------:R-:W-:Y:S01]  /*45690*/  STL [R1+0x1fa4], R10 ;  /* 0x001fa40a01007387 */ /* 0x000fe20000100800 */
[----:B--2---:R-:W-:Y:S01]  /*456a0*/  MOV R6, R12 ;  /* 0x0000000c00067202 */ /* 0x004fe20000000f00 */
[----:B------:R-:W-:-:S02]  /*456b0*/  IMAD.MOV.U32 R7, RZ, RZ, R13 ;  /* 0x000000ffff077224 */ /* 0x000fc400078e000d */
[----:B-1----:R-:W2:Y:S04]  /*456c0*/  LDL.LU.64 R12, [R1+0x19c0] ;  /* 0x0019c000010c7983 */ /* 0x002ea80000300a00 */
[----:B------:R1:W-:Y:S04]  /*456d0*/  LDGSTS.E [R3+0x4e80], [R6.64], P2 ;  /* 0x04e8000006037fae */ /* 0x0003e80009121844 */
[----:B------:R4:W-:Y:S01]  /*456e0*/  STL [R1+0x1fa0], R11 ;  /* 0x001fa00b01007387 */ /* 0x0009e20000100800 */
[----:B-1----:R-:W-:Y:S02]  /*456f0*/  IMAD.MOV.U32 R6, RZ, RZ, R8 ;  /* 0x000000ffff067224 */ /* 0x002fe400078e0008 */
[----:B------:R-:W-:-:S02]  /*45700*/  IMAD.MOV.U32 R7, RZ, RZ, R9 ;  /* 0x000000ffff077224 */ /* 0x000fc400078e0009 */
[----:B---3--:R-:W3:Y:S04]  /*45710*/  LDL.LU.64 R8, [R1+0x19b8] ;  /* 0x0019b80001087983 */ /* 0x008ee80000300a00 */
[----:B------:R-:W3:Y:S04]  /*45720*/  LDL.LU.64 R30, [R1+0x19b0] ;  /* 0x0019b000011e7983 */ /* 0x000ee80000300a00 */
[----:B------:R-:W3:Y:S04]  /*45730*/  LDL.LU.64 R28, [R1+0x19a8] ;  /* 0x0019a800011c7983 */ /* 0x000ee80000300a00 */
[----:B------:R-:W3:Y:S04]  /*45740*/  LDL.LU.64 R26, [R1+0x19a0] ;  /* 0x0019a000011a7983 */ /* 0x000ee80000300a00 */
[----:B------:R-:W3:Y:S04]  /*45750*/  LDL.LU.64 R24, [R1+0x1998] ;  /* 0x0019980001187983 */ /* 0x000ee80000300a00 */
[----:B------:R-:W1:Y:S04]  /*45760*/  S2R R21, SR_TID.X ;  /* 0x0000000000157919 */ /* 0x000e680000002100 */
[----:B------:R4:W-:Y:S01]  /*45770*/  LDGSTS.E [R3+0x4f00], [R6.64], P2 ;  /* 0x04f0000006037fae */ /* 0x0009e20009121844 */
[----:B------:R-:W-:-:S02]  /*45780*/  ISETP.GT.AND P3, PT, R4, 0x1b, PT ;  /* 0x0000001b0400780c */ /* 0x000fc40003f64270 */
[----:B------:R-:W-:Y:S01]  /*45790*/  ISETP.GT.AND P4, PT, R4, 0x1f, PT ;  /* 0x0000001f0400780c */ /* 0x000fe20003f84270 */
[----:B------:R-:W3:Y:S01]  /*457a0*/  LDL.LU.64 R18, [R1+0x1990] ;  /* 0x0019900001127983 */ /* 0x000ee20000300a00 */
[----:B----4-:R-:W-:Y:S01]  /*457b0*/  MOV R6, R10 ;  /* 0x0000000a00067202 */ /* 0x010fe20000000f00 */
[----:B------:R-:W-:Y:S02]  /*457c0*/  IMAD.MOV.U32 R7, RZ, RZ, R11 ;  /* 0x000000ffff077224 */ /* 0x000fe400078e000b */
[----:B------:R-:W3:Y:S04]  /*457d0*/  LDL.LU.64 R10, [R1+0x1988] ;  /* 0x00198800010a7983 */ /* 0x000ee80000300a00 */
[----:B------:R2:W-:Y:S01]  /*457e0*/  LDGSTS.E [R3+0x4f80], [R6.64], P2 ;  /* 0x04f8000006037fae */ /* 0x0005e20009121844 */
[----:B-1----:R-:W-:-:S02]  /*457f0*/  LOP3.LUT R5, R21, 0x1f, RZ, 0xc0, !PT ;  /* 0x0000001f15057812 */ /* 0x002fc400078ec0ff */
[----:B------:R-:W-:Y:S01]  /*45800*/  ISETP.GT.AND P2, PT, R4, 0x17, PT ;  /* 0x000000170400780c */ /* 0x000fe20003f44270 */
[----:B------:R-:W3:Y:S01]  /*45810*/  LDL.LU.64 R20, [R1+0x1980] ;  /* 0x0019800001147983 */ /* 0x000ee20000300a00 */
[----:B------:R-:W-:Y:S02]  /*45820*/  ISETP.GE.AND P5, PT, R5, R4, PT ;  /* 0x000000040500720c */ /* 0x000fe40003fa6270 */
[----:B------:R-:W-:Y:S01]  /*45830*/  SEL R5, RZ, 0x4, !P2 ;  /* 0x00000004ff057807 */ /* 0x000fe20005000000 */
[----:B------:R-:W3:Y:S03]  /*45840*/  LDL.LU.64 R16, [R1+0x1780] ;  /* 0x0017800001107983 */ /* 0x000ee60000300a00 */
[----:B------:R-:W-:Y:S01]  /*45850*/  SEL R5, R5, RZ, !P0 ;  /* 0x000000ff05057207 */ /* 0x000fe20004000000 */
[----:B------:R-:W3:Y:S01]  /*45860*/  LDL.LU.64 R14, [R1+0x1718] ;  /* 0x00171800010e7983 */ /* 0x000ee20000300a00 */
[----:B------:R-:W-:-:S02]  /*45870*/  SEL R4, RZ, 0x4, !P3 ;  /* 0x00000004ff047807 */ /* 0x000fc40005800000 */
[----:B------:R-:W-:Y:S02]  /*45880*/  ISETP.NE.U32.AND P2, PT, R5, RZ, PT ;  /* 0x000000ff0500720c */ /* 0x000fe40003f45070 */
[----:B------:R-:W-:Y:S02]  /*45890*/  SEL R5, RZ, 0x4, !P4 ;  /* 0x00000004ff057807 */ /* 0x000fe40006000000 */
[----:B------:R-:W-:Y:S02]  /*458a0*/  SEL R4, R4, RZ, !P0 ;  /* 0x000000ff04047207 */ /* 0x000fe40004000000 */
[----:B------:R-:W-:Y:S02]  /*458b0*/  SEL R5, R5, RZ, !P0 ;  /* 0x000000ff05057207 */ /* 0x000fe40004000000 */
[----:B------:R-:W-:Y:S02]  /*458c0*/  ISETP.NE.U32.AND P3, PT, R4, RZ, PT ;  /* 0x000000ff0400720c */ /* 0x000fe40003f65070 */
[----:B------:R-:W-:-:S02]  /*458d0*/  SEL R4, RZ, 0x4, P5 ;  /* 0x00000004ff047807 */ /* 0x000fc40002800000 */
[----:B------:R-:W-:Y:S02]  /*458e0*/  ISETP.NE.U32.AND P4, PT, R5, RZ, PT ;  /* 0x000000ff0500720c */ /* 0x000fe40003f85070 */
[----:B------:R-:W-:-:S04]  /*458f0*/  SEL R4, R4, RZ, !P0 ;  /* 0x000000ff04047207 */ /* 0x000fc80004000000 */
[----:B------:R-:W-:Y:S02]  /*45900*/  ISETP.NE.U32.AND P0, PT, R4, RZ, PT ;  /* 0x000000ff0400720c */ /* 0x000fe40003f05070 */
[----:B--2---:R-:W-:-:S05]  /*45910*/  IADD3 R5, P5, R12, R22, RZ ;  /* 0x000000160c057210 */ /* 0x004fca0007fbe0ff */
[----:B------:R-:W-:Y:S01]  /*45920*/  IMAD.X R6, R13, 0x1, R0, P5 ;  /* 0x000000010d067824 */ /* 0x000fe200028e0600 */
[----:B------:R1:W-:Y:S04]  /*45930*/  STL [R1+0xf98], R5 ;  /* 0x000f980501007387 */ /* 0x0003e80000100800 */
[----:B------:R2:W-:Y:S04]  /*45940*/  STL [R1+0xf50], R6 ;  /* 0x000f500601007387 */ /* 0x0005e80000100800 */
[----:B------:R-:W4:Y:S01]  /*45950*/  LDL.LU.64 R12, [R1+0x16b8] ;  /* 0x0016b800010c7983 */ /* 0x000f220000300a00 */
[----:B---3--:R-:W-:-:S02]  /*45960*/  IADD3 R4, P5, R8, R22, RZ ;  /* 0x0000001608047210 */ /* 0x008fc40007fbe0ff */
[----:B-1----:R-:W-:-:S03]  /*45970*/  IADD3 R5, P6, R30, R22, RZ ;  /* 0x000000161e057210 */ /* 0x002fc60007fde0ff */
[----:B------:R1:W-:Y:S04]  /*45980*/  STL [R1+0xf9c], R4 ;  /* 0x000f9c0401007387 */ /* 0x0003e80000100800 */
[----:B------:R3:W-:Y:S01]  /*45990*/  STL [R1+0xfa0], R5 ;  /* 0x000fa00501007387 */ /* 0x0007e20000100800 */
[----:B--2---:R-:W-:Y:S01]  /*459a0*/  IMAD.X R6, R31, 0x1, R0, P6 ;  /* 0x000000011f067824 */ /* 0x004fe200030e0600 */
[----:B-1----:R-:W-:Y:S02]  /*459b0*/  IADD3.X R4, R9, R0, RZ, P5, !PT ;  /* 0x0000000009047210 */ /* 0x002fe40002ffe4ff */
[----:B------:R-:W2:Y:S01]  /*459c0*/  LDL.LU.64 R8, [R1+0x1650] ;  /* 0x0016500001087983 */ /* 0x000ea20000300a00 */
[----:B---3--:R-:W-:-:S03]  /*459d0*/  IADD3 R5, P5, R28, R22, RZ ;  /* 0x000000161c057210 */ /* 0x008fc60007fbe0ff */
[----:B------:R1:W-:Y:S04]  /*459e0*/  STL [R1+0xf54], R4 ;  /* 0x000f540401007387 */ /* 0x0003e80000100800 */
[----:B------:R3:W-:Y:S01]  /*459f0*/  STL [R1+0xf58], R6 ;  /* 0x000f580601007387 */ /* 0x0007e20000100800 */
[----:B-1----:R-:W-:-:S03]  /*45a00*/  IADD3 R4, P6, R26, R22, RZ ;  /* 0x000000161a047210 */ /* 0x002fc60007fde0ff */
[----:B------:R1:W-:Y:S01]  /*45a10*/  STL [R1+0xfa4], R5 ;  /* 0x000fa40501007387 */ /* 0x0003e20000100800 */
[----:B---3--:R-:W-:-:S03]  /*45a20*/  IMAD.X R6, R29, 0x1, R0, P5 ;  /* 0x000000011d067824 */ /* 0x008fc600028e0600 */
[----:B------:R3:W-:Y:S01]  /*45a30*/  STL [R1+0xfa8], R4 ;  /* 0x000fa80401007387 */ /* 0x0007e20000100800 */
[----:B-1----:R-:W-:-:S03]  /*45a40*/  IADD3.X R5, R27, R0, RZ, P6, !PT ;  /* 0x000000001b057210 */ /* 0x002fc600037fe4ff */
[----:B------:R1:W-:Y:S01]  /*45a50*/  STL [R1+0xf5c], R6 ;  /* 0x000f5c0601007387 */ /* 0x0003e20000100800 */
[----:B---3--:R-:W-:-:S03]  /*45a60*/  IADD3 R4, P5, R24, R22, RZ ;  /* 0x0000001618047210 */ /* 0x008fc60007fbe0ff */
[----:B------:R-:W-:Y:S04]  /*45a70*/  STL [R1+0xf70], R5 ;  /* 0x000f700501007387 */ /* 0x000fe80000100800 */
[----:B------:R3:W-:Y:S04]  /*45a80*/  STL [R1+0xfac], R4 ;  /* 0x000fac0401007387 */ /* 0x0007e80000100800 */
[----:B-1----:R-:W2:Y:S04]  /*45a90*/  LDL.LU.64 R6, [R1+0x1610] ;  /* 0x0016100001067983 */ /* 0x002ea80000300a00 */
[----:B---3--:R-:W3:Y:S01]  /*45aa0*/  LDL.LU.64 R4, [R1+0x15e0] ;  /* 0x0015e00001047983 */ /* 0x008ee20000300a00 */
[----:B------:R-:W-:Y:S01]  /*45ab0*/  IMAD.MOV.U32 R29, RZ, RZ, c[0x0][0x18c] ;  /* 0x00006300ff1d7624 */ /* 0x000fe200078e00ff */
[----:B------:R-:W-:-:S03]  /*45ac0*/  IADD3 R23, P6, R18, R22, RZ ;  /* 0x0000001612177210 */ /* 0x000fc60007fde0ff */
[----:B------:R-:W-:Y:S02]  /*45ad0*/  IMAD.SHL.U32 R29, R29, 0x20, RZ ;  /* 0x000000201d1d7824 */ /* 0x000fe400078e00ff */
[----:B------:R1:W-:Y:S01]  /*45ae0*/  STL [R1+0xfb0], R23 ;  /* 0x000fb01701007387 */ /* 0x0003e20000100800 */
[--C-:B------:R-:W-:Y:S02]  /*45af0*/  IMAD.X R19, R19, 0x1, R0.reuse, P6 ;  /* 0x0000000113137824 */ /* 0x100fe400030e0600 */
[----:B------:R-:W-:Y:S01]  /*45b00*/  SHF.L.U32 R249, R29, 0x2, RZ ;  /* 0x000000021df97819 */ /* 0x000fe200000006ff */
[----:B-1----:R-:W-:Y:S01]  /*45b10*/  IMAD.X R23, R25, 0x1, R0, P5 ;  /* 0x0000000119177824 */ /* 0x002fe200028e0600 */
[----:B------:R-:W-:-:S04]  /*45b20*/  IADD3 R18, P5, R10, R22, RZ ;  /* 0x000000160a127210 */ /* 0x000fc80007fbe0ff */
[----:B------:R1:W-:Y:S01]  /*45b30*/  STL [R1+0xf74], R23 ;  /* 0x000f741701007387 */ /* 0x0003e20000100800 */
[----:B------:R-:W-:Y:S02]  /*45b40*/  IADD3.X R22, R11, R0, RZ, P5, !PT ;  /* 0x000000000b167210 */ /* 0x000fe40002ffe4ff */
[-C--:B------:R-:W-:Y:S01]  /*45b50*/  IADD3 R242, P5, R16, R249.reuse, RZ ;  /* 0x000000f910f27210 */ /* 0x080fe20007fbe0ff */
[----:B------:R-:W-:Y:S01]  /*45b60*/  STL [R1+0xf78], R19 ;  /* 0x000f781301007387 */ /* 0x000fe20000100800 */
[----:B-1----:R-:W-:-:S03]  /*45b70*/  IADD3 R23, P6, R20, R249, RZ ;  /* 0x000000f914177210 */ /* 0x002fc60007fde0ff */
[----:B------:R1:W-:Y:S01]  /*45b80*/  STL [R1+0xfb4], R18 ;  /* 0x000fb41201007387 */ /* 0x0003e20000100800 */
[--C-:B------:R-:W-:Y:S02]  /*45b90*/  IMAD.X R243, R17, 0x1, R2.reuse, P5 ;  /* 0x0000000111f37824 */ /* 0x100fe400028e0602 */
[----:B------:R-:W-:Y:S01]  /*45ba0*/  IMAD.X R20, R21, 0x1, R2, P6 ;  /* 0x0000000115147824 */ /* 0x000fe200030e0602 */
[----:B------:R-:W-:Y:S01]  /*45bb0*/  IADD3 R222, P6, R14, R249, RZ ;  /* 0x000000f90ede7210 */ /* 0x000fe20007fde0ff */
[----:B-1----:R-:W3:Y:S04]  /*45bc0*/  LDL.LU.64 R18, [R1+0x15a8] ;  /* 0x0015a80001127983 */ /* 0x002ee80000300a00 */
[----:B------:R-:W-:Y:S04]  /*45bd0*/  STL [R1+0xfb8], R23 ;  /* 0x000fb81701007387 */ /* 0x000fe80000100800 */
[----:B------:R-:W3:Y:S04]  /*45be0*/  LDL.LU.64 R10, [R1+0x1978] ;  /* 0x00197800010a7983 */ /* 0x000ee80000300a00 */
[----:B------:R-:W-:Y:S04]  /*45bf0*/  STL [R1+0xf7c], R22 ;  /* 0x000f7c1601007387 */ /* 0x000fe80000100800 */
[----:B------:R-:W-:Y:S04]  /*45c00*/  STL [R1+0xf80], R20 ;  /* 0x000f801401007387 */ /* 0x000fe80000100800 */
[----:B------:R-:W-:Y:S01]  /*45c10*/  STL [R1+0x26a8], R222 ;  /* 0x0026a8de01007387 */ /* 0x000fe20000100800 */
[----:B------:R-:W-:-:S03]  /*45c20*/  IADD3.X R221, R15, R2, RZ, P6, !PT ;  /* 0x000000020fdd7210 */ /* 0x000fc600037fe4ff */
[----:B------:R-:W-:Y:S04]  /*45c30*/  STL.64 [R1+0x26b8], R242 ;  /* 0x0026b8f201007387 */ /* 0x000fe80000100a00 */
[----:B------:R-:W3:Y:S04]  /*45c40*/  LDL.LU.64 R16, [R1+0x1778] ;  /* 0x0017780001107983 */ /* 0x000ee80000300a00 */
[----:B------:R-:W3:Y:S04]  /*45c50*/  LDL.LU.64 R14, [R1+0x1710] ;  /* 0x00171000010e7983 */ /* 0x000ee80000300a00 */
[----:B------:R-:W-:Y:S01]  /*45c60*/  STL [R1+0x26ac], R221 ;  /* 0x0026acdd01007387 */ /* 0x000fe20000100800 */
[----:B----4-:R-:W-:-:S05]  /*45c70*/  IADD3 R194, P5, R12, R249, RZ ;  /* 0x000000f90cc27210 */ /* 0x010fca0007fbe0ff */
[----:B------:R-:W-:Y:S01]  /*45c80*/  STL [R1+0x26b0], R194 ;  /* 0x0026b0c201007387 */ /* 0x000fe20000100800 */
[----:B------:R-:W-:Y:S01]  /*45c90*/  IMAD.X R193, R13, 0x1, R2, P5 ;  /* 0x000000010dc17824 */ /* 0x000fe200028e0602 */
[----:B--2---:R-:W-:-:S05]  /*45ca0*/  IADD3 R175, P6, R8, R249, RZ ;  /* 0x000000f908af7210 */ /* 0x004fca0007fde0ff */
[----:B------:R-:W-:Y:S04]  /*45cb0*/  STL [R1+0x26b4], R175 ;  /* 0x0026b4af01007387 */ /* 0x000fe80000100800 */
[----:B------:R-:W2:Y:S01]  /*45cc0*/  LDL.LU.64 R12, [R1+0x16b0] ;  /* 0x0016b000010c7983 */ /* 0x000ea20000300a00 */
[----:B------:R-:W-:-:S03]  /*45cd0*/  IMAD.X R174, R9, 0x1, R2, P6 ;  /* 0x0000000109ae7824 */ /* 0x000fc600030e0602 */
[----:B------:R-:W-:Y:S04]  /*45ce0*/  STL [R1+0x26e4], R193 ;  /* 0x0026e4c101007387 */ /* 0x000fe80000100800 */
[----:B------:R-:W4:Y:S04]  /*45cf0*/  LDL.LU.64 R8, [R1+0x1648] ;  /* 0x0016480001087983 */ /* 0x000f280000300a00 */
[----:B------:R1:W-:Y:S01]  /*45d00*/  STL [R1+0x26e8], R174 ;  /* 0x0026e8ae01007387 */ /* 0x0003e20000100800 */
[----:B------:R-:W-:-:S04]  /*45d10*/  IADD3 R143, P5, R6, R249, RZ ;  /* 0x000000f9068f7210 */ /* 0x000fc80007fbe0ff */
[----:B------:R-:W-:Y:S02]  /*45d20*/  IADD3.X R142, R7, R2, RZ, P5, !PT ;  /* 0x00000002078e7210 */ /* 0x000fe40002ffe4ff */
[----:B---3--:R-:W-:-:S03]  /*45d30*/  IADD3 R111, P6, R4, R249, RZ ;  /* 0x000000f9046f7210 */ /* 0x008fc60007fde0ff */
[----:B------:R-:W-:Y:S02]  /*45d40*/  STL.64 [R1+0x26c0], R142 ;  /* 0x0026c08e01007387 */ /* 0x000fe40000100a00 */
[----:B------:R-:W-:Y:S02]  /*45d50*/  IMAD.X R110, R5, 0x1, R2, P6 ;  /* 0x00000001056e7824 */ /* 0x000fe400030e0602 */
[----:B------:R-:W3:Y:S04]  /*45d60*/  LDL.LU.64 R4, [R1+0x1608] ;  /* 0x0016080001047983 */ /* 0x000ee80000300a00 */
[----:B------:R-:W3:Y:S04]  /*45d70*/  LDL.LU.64 R6, [R1+0x15d8] ;  /* 0x0015d80001067983 */ /* 0x000ee80000300a00 */
[----:B------:R-:W-:Y:S01]  /*45d80*/  STL.64 [R1+0x26c8], R110 ;  /* 0x0026c86e01007387 */ /* 0x000fe20000100a00 */
[----:B------:R-:W-:-:S05]  /*45d90*/  IADD3 R95, P5, R18, R249, RZ ;  /* 0x000000f9125f7210 */ /* 0x000fca0007fbe0ff */
[----:B------:R-:W-:Y:S01]  /*45da0*/  IMAD.X R94, R19, 0x1, R2, P5 ;  /* 0x00000001135e7824 */ /* 0x000fe200028e0602 */
[----:B-1----:R-:W-:-:S05]  /*45db0*/  IADD3 R174, P6, R10, R249, RZ ;  /* 0x000000f90aae7210 */ /* 0x002fca0007fde0ff */
[----:B------:R-:W-:Y:S04]  /*45dc0*/  STL [R1+0x2710], R174 ;  /* 0x002710ae01007387 */ /* 0x000fe80000100800 */
[----:B------:R1:W-:Y:S04]  /*45dd0*/  STL.64 [R1+0x26d0], R94 ;  /* 0x0026d05e01007387 */ /* 0x0003e80000100a00 */
[----:B------:R-:W3:Y:S01]  /*45de0*/  LDL.LU.64 R22, [R1+0x15a0] ;  /* 0x0015a00001167983 */ /* 0x000ee20000300a00 */
[----:B------:R-:W-:Y:S02]  /*45df0*/  IADD3 R224, P5, R16, R249, RZ ;  /* 0x000000f910e07210 */ /* 0x000fe40007fbe0ff */
[----:B-1----:R-:W-:-:S02]  /*45e00*/  IADD3.X R95, R11, R2, RZ, P6, !PT ;  /* 0x000000020b5f7210 */ /* 0x002fc400037fe4ff */
[----:B------:R-:W-:Y:S01]  /*45e10*/  IADD3 R204, P6, R14, R249, RZ ;  /* 0x000000f90ecc7210 */ /* 0x000fe20007fde0ff */
[--C-:B------:R-:W-:Y:S01]  /*45e20*/  IMAD.X R225, R17, 0x1, R2.reuse, P5 ;  /* 0x0000000111e17824 */ /* 0x100fe200028e0602 */
[----:B------:R-:W3:Y:S04]  /*45e30*/  LDL.LU.64 R10, [R1+0x1970] ;  /* 0x00197000010a7983 */ /* 0x000ee80000300a00 */
[----:B------:R-:W-:Y:S01]  /*45e40*/  STL [R1+0x2714], R95 ;  /* 0x0027145f01007387 */ /* 0x000fe20000100800 */
[----:B------:R-:W-:-:S03]  /*45e50*/  IMAD.X R223, R15, 0x1, R2, P6 ;  /* 0x000000010fdf7824 */ /* 0x000fc600030e0602 */
[----:B------:R-:W-:Y:S04]  /*45e60*/  STL [R1+0x2718], R204 ;  /* 0x002718cc01007387 */ /* 0x000fe80000100800 */
[----:B------:R-:W-:Y:S04]  /*45e70*/  STL.64 [R1+0x26d8], R224 ;  /* 0x0026d8e001007387 */ /* 0x000fe80000100a00 */
[----:B------:R-:W3:Y:S04]  /*45e80*/  LDL.LU.64 R20, [R1+0x1770] ;  /* 0x0017700001147983 */ /* 0x000ee80000300a00 */
[----:B------:R-:W3:Y:S04]  /*45e90*/  LDL.LU.64 R18, [R1+0x1708] ;  /* 0x0017080001127983 */ /* 0x000ee80000300a00 */
[----:B------:R-:W-:Y:S01]  /*45ea0*/  STL [R1+0x271c], R223 ;  /* 0x00271cdf01007387 */ /* 0x000fe20000100800 */
[----:B--2---:R-:W-:-:S04]  /*45eb0*/  IADD3 R188, P5, R12, R249, RZ ;  /* 0x000000f90cbc7210 */ /* 0x004fc80007fbe0ff */
[----:B------:R-:W-:Y:S01]  /*45ec0*/  IADD3.X R195, R13, R2, RZ, P5, !PT ;  /* 0x000000020dc37210 */ /* 0x000fe20002ffe4ff */
[----:B------:R-:W-:Y:S01]  /*45ed0*/  STL [R1+0x2720], R188 ;  /* 0x002720bc01007387 */ /* 0x000fe20000100800 */
[----:B----4-:R-:W-:-:S03]  /*45ee0*/  IADD3 R169, P6, R8, R249, RZ ;  /* 0x000000f908a97210 */ /* 0x010fc60007fde0ff */
[----:B------:R-:W-:Y:S02]  /*45ef0*/  STL [R1+0x2724], R195 ;  /* 0x002724c301007387 */ /* 0x000fe40000100800 */
[----:B------:R-:W-:Y:S02]  /*45f00*/  IMAD.X R168, R9, 0x1, R2, P6 ;  /* 0x0000000109a87824 */ /* 0x000fe400030e0602 */
[----:B------:R-:W2:Y:S04]  /*45f10*/  LDL.LU.64 R14, [R1+0x16a8] ;  /* 0x0016a800010e7983 */ /* 0x000ea80000300a00 */
[----:B------:R-:W4:Y:S04]  /*45f20*/  LDL.LU.64 R8, [R1+0x1640] ;  /* 0x0016400001087983 */ /* 0x000f280000300a00 */
[----:B------:R-:W-:Y:S04]  /*45f30*/  STL.64 [R1+0x26f0], R168 ;  /* 0x0026f0a801007387 */ /* 0x000fe80000100a00 */
[----:B------:R-:W4:Y:S01]  /*45f40*/  LDL.LU.64 R12, [R1+0x1600] ;  /* 0x00160000010c7983 */ /* 0x000f220000300a00 */
[----:B---3--:R-:W-:-:S05]  /*45f50*/  IADD3 R137, P5, R4, R249, RZ ;  /* 0x000000f904897210 */ /* 0x008fca0007fbe0ff */
[----:B------:R-:W-:Y:S02]  /*45f60*/  IMAD.X R136, R5, 0x1, R2, P5 ;  /* 0x0000000105887824 */ /* 0x000fe400028e0602 */
[----:B------:R-:W3:Y:S01]  /*45f70*/  LDL.LU.64 R4, [R1+0x15d0] ;  /* 0x0015d00001047983 */ /* 0x000ee20000300a00 */
[----:B------:R-:W-:-:S03]  /*45f80*/  IADD3 R105, P6, R6, R249, RZ ;  /* 0x000000f906697210 */ /* 0x000fc60007fde0ff */
[----:B------:R-:W-:Y:S01]  /*45f90*/  STL.64 [R1+0x26f8], R136 ;  /* 0x0026f88801007387 */ /* 0x000fe20000100a00 */
[----:B------:R-:W-:-:S03]  /*45fa0*/  IADD3.X R104, R7, R2, RZ, P6, !PT ;  /* 0x0000000207687210 */ /* 0x000fc600037fe4ff */
[----:B------:R-:W3:Y:S04]  /*45fb0*/  LDL.LU.64 R16, [R1+0x1598] ;  /* 0x0015980001107983 */ /* 0x000ee80000300a00 */
[----:B------:R-:W3:Y:S04]  /*45fc0*/  LDL.LU.64 R6, [R1+0x1968] ;  /* 0x0019680001067983 */ /* 0x000ee80000300a00 */
[----:B------:R-:W-:Y:S01]  /*45fd0*/  STL.64 [R1+0x2700], R104 ;  /* 0x0027006801007387 */ /* 0x000fe20000100a00 */
[----:B------:R-:W-:-:S05]  /*45fe0*/  IADD3 R89, P5, R22, R249, RZ ;  /* 0x000000f916597210 */ /* 0x000fca0007fbe0ff */
[----:B------:R-:W-:Y:S01]  /*45ff0*/  IMAD.X R88, R23, 0x1, R2, P5 ;  /* 0x0000000117587824 */ /* 0x000fe200028e0602 */
[----:B------:R-:W-:-:S05]  /*46000*/  IADD3 R110, P6, R10, R249, RZ ;  /* 0x000000f90a6e7210 */ /* 0x000fca0007fde0ff */
[----:B------:R-:W-:Y:S01]  /*46010*/  IMAD.X R111, R11, 0x1, R2, P6 ;  /* 0x000000010b6f7824 */ /* 0x000fe200030e0602 */
[----:B------:R-:W-:Y:S04]  /*46020*/  STL [R1+0x2728], R110 ;  /* 0x0027286e01007387 */ /* 0x000fe80000100800 */
[----:B------:R1:W-:Y:S04]  /*46030*/  STL.64 [R1+0x2708], R88 ;  /* 0x0027085801007387 */ /* 0x0003e80000100a00 */
[----:B------:R-:W3:Y:S01]  /*46040*/  LDL.LU.64 R22, [R1+0x1768] ;  /* 0x0017680001167983 */ /* 0x000ee20000300a00 */
[----:B------:R-:W-:-:S03]  /*46050*/  IADD3 R226, P5, R20, R249, RZ ;  /* 0x000000f914e27210 */ /* 0x000fc60007fbe0ff */
[----:B------:R-:W3:Y:S01]  /*46060*/  LDL.LU.64 R10, [R1+0x1700] ;  /* 0x00170000010a7983 */ /* 0x000ee20000300a00 */
[----:B------:R-:W-:Y:S02]  /*46070*/  IADD3 R206, P6, R18, R249, RZ ;  /* 0x000000f912ce7210 */ /* 0x000fe40007fde0ff */
[----:B------:R-:W-:Y:S01]  /*46080*/  IADD3.X R227, R21, R2, RZ, P5, !PT ;  /* 0x0000000215e37210 */ /* 0x000fe20002ffe4ff */
[----:B------:R1:W-:Y:S04]  /*46090*/  STL [R1+0x272c], R111 ;  /* 0x00272c6f01007387 */ /* 0x0003e80000100800 */
[----:B------:R1:W-:Y:S01]  /*460a0*/  STL [R1+0x2730], R226 ;  /* 0x002730e201007387 */ /* 0x0003e20000100800 */
[----:B------:R-:W-:-:S03]  /*460b0*/  IMAD.X R205, R19, 0x1, R2, P6 ;  /* 0x0000000113cd7824 */ /* 0x000fc600030e0602 */
[----:B------:R-:W-:Y:S04]  /*460c0*/  STL [R1+0x2734], R206 ;  /* 0x002734ce01007387 */ /* 0x000fe80000100800 */
[----:B------:R-:W-:Y:S04]  /*460d0*/  STL [R1+0x2738], R227 ;  /* 0x002738e301007387 */ /* 0x000fe80000100800 */
[----:B------:R-:W3:Y:S04]  /*460e0*/  LDL.LU.64 R20, [R1+0x16a0] ;  /* 0x0016a00001147983 */ /* 0x000ee80000300a00 */
[----:B------:R-:W3:Y:S01]  /*460f0*/  LDL.LU.64 R18, [R1+0x1638] ;  /* 0x0016380001127983 */ /* 0x000ee20000300a00 */
[----:B--2---:R-:W-:-:S02]  /*46100*/  IADD3 R190, P5, R14, R249, RZ ;  /* 0x000000f90ebe7210 */ /* 0x004fc40007fbe0ff */
[----:B----4-:R-:W-:-:S03]  /*46110*/  IADD3 R171, P6, R8, R249, RZ ;  /* 0x000000f908ab7210 */ /* 0x010fc60007fde0ff */
[----:B------:R-:W-:Y:S02]  /*46120*/  IMAD.X R189, R15, 0x1, R2, P5 ;  /* 0x000000010fbd7824 */ /* 0x000fe400028e0602 */
[----:B------:R-:W2:Y:S01]  /*46130*/  LDL.LU.64 R14, [R1+0x15f8] ;  /* 0x0015f800010e7983 */ /* 0x000ea20000300a00 */
[----:B------:R-:W-:-:S03]  /*46140*/  IADD3.X R170, R9, R2, RZ, P6, !PT ;  /* 0x0000000209aa7210 */ /* 0x000fc600037fe4ff */
[----:B------:R-:W4:Y:S01]  /*46150*/  LDL.LU.64 R8, [R1+0x15c8] ;  /* 0x0015c80001087983 */ /* 0x000f220000300a00 */
[----:B------:R-:W-:-:S05]  /*46160*/  IADD3 R139, P5, R12, R249, RZ ;  /* 0x000000f90c8b7210 */ /* 0x000fca0007fbe0ff */
[----:B------:R-:W-:Y:S02]  /*46170*/  IMAD.X R138, R13, 0x1, R2, P5 ;  /* 0x000000010d8a7824 */ /* 0x000fe400028e0602 */
[----:B------:R-:W4:Y:S01]  /*46180*/  LDL.LU.64 R12, [R1+0x1590] ;  /* 0x00159000010c7983 */ /* 0x000f220000300a00 */
[----:B---3--:R-:W-:-:S05]  /*46190*/  IADD3 R107, P6, R4, R249, RZ ;  /* 0x000000f9046b7210 */ /* 0x008fca0007fde0ff */
[--C-:B------:R-:W-:Y:S02]  /*461a0*/  IMAD.X R106, R5, 0x1, R2.reuse, P6 ;  /* 0x00000001056a7824 */ /* 0x100fe400030e0602 */
[----:B------:R-:W3:Y:S01]  /*461b0*/  LDL.LU.64 R4, [R1+0x1960] ;  /* 0x0019600001047983 */ /* 0x000ee20000300a00 */
[-C--:B------:R-:W-:Y:S02]  /*461c0*/  IADD3 R91, P5, R16, R249.reuse, RZ ;  /* 0x000000f9105b7210 */ /* 0x080fe40007fbe0ff */
[----:B------:R-:W-:Y:S02]  /*461d0*/  IADD3 R142, P6, R6, R249, RZ ;  /* 0x000000f9068e7210 */ /* 0x000fe40007fde0ff */
[----:B------:R-:W-:Y:S02]  /*461e0*/  IADD3.X R90, R17, R2, RZ, P5, !PT ;  /* 0x00000002115a7210 */ /* 0x000fe40002ffe4ff */
[----:B------:R-:W3:Y:S01]  /*461f0*/  LDL.LU.64 R16, [R1+0x1760] ;  /* 0x0017600001107983 */ /* 0x000ee20000300a00 */
[----:B------:R-:W-:-:S03]  /*46200*/  IMAD.X R143, R7, 0x1, R2, P6 ;  /* 0x00000001078f7824 */ /* 0x000fc600030e0602 */
[----:B------:R-:W3:Y:S04]  /*46210*/  LDL.LU.64 R6, [R1+0x16f8] ;  /* 0x0016f80001067983 */ /* 0x000ee80000300a00 */
[----:B------:R-:W3:Y:S04]  /*46220*/  LDL.LU.64 R26, [R1+0x1698] ;  /* 0x00169800011a7983 */ /* 0x000ee80000300a00 */
[----:B------:R-:W3:Y:S01]  /*46230*/  LDL.LU.64 R24, [R1+0x1630] ;  /* 0x0016300001187983 */ /* 0x000ee20000300a00 */
[-C--:B------:R-:W-:Y:S02]  /*46240*/  IADD3 R194, P5, R22, R249.reuse, RZ ;  /* 0x000000f916c27210 */ /* 0x080fe40007fbe0ff */
[----:B------:R-:W-:-:S03]  /*46250*/  IADD3 R200, P6, R10, R249, RZ ;  /* 0x000000f90ac87210 */ /* 0x000fc60007fde0ff */
[----:B------:R-:W-:Y:S02]  /*46260*/  IMAD.X R175, R23, 0x1, R2, P5 ;  /* 0x0000000117af7824 */ /* 0x000fe400028e0602 */
[----:B------:R-:W3:Y:S01]  /*46270*/  LDL.LU.64 R22, [R1+0x15f0] ;  /* 0x0015f00001167983 */ /* 0x000ee20000300a00 */
[----:B------:R-:W-:-:S03]  /*46280*/  IADD3.X R207, R11, R2, RZ, P6, !PT ;  /* 0x000000020bcf7210 */ /* 0x000fc600037fe4ff */
[----:B------:R-:W3:Y:S04]  /*46290*/  LDL.LU.64 R10, [R1+0x15c0] ;  /* 0x0015c000010a7983 */ /* 0x000ee80000300a00 */
[----:B------:R-:W-:Y:S04]  /*462a0*/  STL [R1+0x2740], R207 ;  /* 0x002740cf01007387 */ /* 0x000fe80000100800 */
[----:B------:R1:W-:Y:S01]  /*462b0*/  STL [R1+0x273c], R205 ;  /* 0x00273ccd01007387 */ /* 0x0003e20000100800 */
[-C--:B------:R-:W-:Y:S02]  /*462c0*/  IADD3 R184, P5, R20, R249.reuse, RZ ;  /* 0x000000f914b87210 */ /* 0x080fe40007fbe0ff */
[----:B------:R-:W-:-:S03]  /*462d0*/  IADD3 R165, P6, R18, R249, RZ ;  /* 0x000000f912a57210 */ /* 0x000fc60007fde0ff */
[--C-:B------:R-:W-:Y:S02]  /*462e0*/  IMAD.X R191, R21, 0x1, R2.reuse, P5 ;  /* 0x0000000115bf7824 */ /* 0x100fe400028e0602 */
[----:B------:R-:W3:Y:S01]  /*462f0*/  LDL.LU.64 R20, [R1+0x1588] ;  /* 0x0015880001147983 */ /* 0x000ee20000300a00 */
[----:B------:R-:W-:-:S03]  /*46300*/  IMAD.X R164, R19, 0x1, R2, P6 ;  /* 0x0000000113a47824 */ /* 0x000fc600030e0602 */
[----:B------:R-:W3:Y:S01]  /*46310*/  LDL.LU.64 R18, [R1+0x1958] ;  /* 0x0019580001127983 */ /* 0x000ee20000300a00 */
[-C--:B--2---:R-:W-:Y:S02]  /*46320*/  IADD3 R133, P5, R14, R249.reuse, RZ ;  /* 0x000000f90e857210 */ /* 0x084fe40007fbe0ff */
[-C--:B----4-:R-:W-:Y:S02]  /*46330*/  IADD3 R101, P6, R8, R249.reuse, RZ ;  /* 0x000000f908657210 */ /* 0x090fe40007fde0ff */
[----:B------:R-:W-:Y:S02]  /*46340*/  IADD3.X R132, R15, R2, RZ, P5, !PT ;  /* 0x000000020f847210 */ /* 0x000fe40002ffe4ff */
[----:B------:R-:W2:Y:S01]  /*46350*/  LDL.LU.64 R14, [R1+0x1758] ;  /* 0x00175800010e7983 */ /* 0x000ea20000300a00 */
[--C-:B------:R-:W-:Y:S01]  /*46360*/  IMAD.X R100, R9, 0x1, R2.reuse, P6 ;  /* 0x0000000109647824 */ /* 0x100fe200030e0602 */
[----:B------:R-:W-:Y:S02]  /*46370*/  IADD3 R85, P5, R12, R249, RZ ;  /* 0x000000f90c557210 */ /* 0x000fe40007fbe0ff */
[----:B------:R-:W4:Y:S03]  /*46380*/  LDL.LU.64 R8, [R1+0x16f0] ;  /* 0x0016f00001087983 */ /* 0x000f260000300a00 */
[----:B------:R-:W-:-:S02]  /*46390*/  IMAD.X R84, R13, 0x1, R2, P5 ;  /* 0x000000010d547824 */ /* 0x000fc400028e0602 */
[----:B------:R-:W4:Y:S01]  /*463a0*/  LDL.LU.64 R12, [R1+0x1690] ;  /* 0x00169000010c7983 */ /* 0x000f220000300a00 */
[----:B---3--:R-:W-:-:S04]  /*463b0*/  IADD3 R242, P6, R4, R249, RZ ;  /* 0x000000f904f27210 */ /* 0x008fc80007fde0ff */
[----:B------:R-:W-:Y:S02]  /*463c0*/  IADD3.X R243, R5, R2, RZ, P6, !PT ;  /* 0x0000000205f37210 */ /* 0x000fe400037fe4ff */
[----:B------:R-:W3:Y:S01]  /*463d0*/  LDL.LU.64 R4, [R1+0x1628] ;  /* 0x0016280001047983 */ /* 0x000ee20000300a00 */
[-C--:B------:R-:W-:Y:S02]  /*463e0*/  IADD3 R222, P5, R16, R249.reuse, RZ ;  /* 0x000000f910de7210 */ /* 0x080fe40007fbe0ff */
[----:B------:R-:W-:-:S03]  /*463f0*/  IADD3 R202, P6, R6, R249, RZ ;  /* 0x000000f906ca7210 */ /* 0x000fc60007fde0ff */
[--C-:B------:R-:W-:Y:S02]  /*46400*/  IMAD.X R221, R17, 0x1, R2.reuse, P5 ;  /* 0x0000000111dd7824 */ /* 0x100fe400028e0602 */
[----:B------:R-:W3:Y:S01]  /*46410*/  LDL.LU.64 R16, [R1+0x15e8] ;  /* 0x0015e80001107983 */ /* 0x000ee20000300a00 */
[-C--:B------:R-:W-:Y:S01]  /*46420*/  IADD3 R186, P5, R26, R249.reuse, RZ ;  /* 0x000000f91aba7210 */ /* 0x080fe20007fbe0ff */
[--C-:B------:R-:W-:Y:S02]  /*46430*/  IMAD.X R201, R7, 0x1, R2.reuse, P6 ;  /* 0x0000000107c97824 */ /* 0x100fe400030e0602 */
[----:B------:R-:W3:Y:S01]  /*46440*/  LDL.LU.64 R6, [R1+0x15b8] ;  /* 0x0015b80001067983 */ /* 0x000ee20000300a00 */
[----:B------:R-:W-:Y:S02]  /*46450*/  IADD3 R167, P6, R24, R249, RZ ;  /* 0x000000f918a77210 */ /* 0x000fe40007fde0ff */
[----:B------:R-:W-:Y:S02]  /*46460*/  IADD3.X R185, R27, R2, RZ, P5, !PT ;  /* 0x000000021bb97210 */ /* 0x000fe40002ffe4ff */
[----:B------:R-:W3:Y:S01]  /*46470*/  LDL.LU.64 R26, [R1+0x15b0] ;  /* 0x0015b000011a7983 */ /* 0x000ee20000300a00 */
[----:B------:R-:W-:-:S03]  /*46480*/  IMAD.X R166, R25, 0x1, R2, P6 ;  /* 0x0000000119a67824 */ /* 0x000fc600030e0602 */
[----:B------:R-:W3:Y:S04]  /*46490*/  LDL.LU.64 R24, [R1+0x1950] ;  /* 0x0019500001187983 */ /* 0x000ee80000300a00 */
[----:B------:R-:W3:Y:S01]  /*464a0*/  LDL.LU.64 R28, [R1+0x1788] ;  /* 0x00178800011c7983 */ /* 0x000ee20000300a00 */
[-C--:B------:R-:W-:Y:S02]  /*464b0*/  IADD3 R135, P5, R22, R249.reuse, RZ ;  /* 0x000000f916877210 */ /* 0x080fe40007fbe0ff */
[----:B------:R-:W-:-:S03]  /*464c0*/  IADD3 R103, P6, R10, R249, RZ ;  /* 0x000000f90a677210 */ /* 0x000fc60007fde0ff */
[----:B------:R-:W-:Y:S01]  /*464d0*/  IMAD.X R134, R23, 0x1, R2, P5 ;  /* 0x0000000117867824 */ /* 0x000fe200028e0602 */
[----:B------:R-:W-:Y:S02]  /*464e0*/  IADD3.X R102, R11, R2, RZ, P6, !PT ;  /* 0x000000020b667210 */ /* 0x000fe400037fe4ff */
[----:B------:R-:W3:Y:S04]  /*464f0*/  LDL.LU.64 R10, [R1+0x1720] ;  /* 0x00172000010a7983 */ /* 0x000ee80000300a00 */
[----:B------:R-:W3:Y:S01]  /*46500*/  LDL.LU.64 R22, [R1+0x16c0] ;  /* 0x0016c00001167983 */ /* 0x000ee20000300a00 */
[-C--:B------:R-:W-:Y:S02]  /*46510*/  IADD3 R87, P5, R20, R249.reuse, RZ ;  /* 0x000000f914577210 */ /* 0x080fe40007fbe0ff */
[----:B------:R-:W-:-:S03]  /*46520*/  IADD3 R70, P6, R18, R249, RZ ;  /* 0x000000f912467210 */ /* 0x000fc60007fde0ff */
[--C-:B------:R-:W-:Y:S02]  /*46530*/  IMAD.X R86, R21, 0x1, R2.reuse, P5 ;  /* 0x0000000115567824 */ /* 0x100fe400028e0602 */
[----:B------:R-:W3:Y:S01]  /*46540*/  LDL.LU.64 R20, [R1+0x1660] ;  /* 0x0016600001147983 */ /* 0x000ee20000300a00 */
[--C-:B------:R-:W-:Y:S01]  /*46550*/  IMAD.X R193, R19, 0x1, R2.reuse, P6 ;  /* 0x0000000113c17824 */ /* 0x100fe200030e0602 */
[-C--:B--2---:R-:W-:Y:S02]  /*46560*/  IADD3 R240, P5, R14, R249.reuse, RZ ;  /* 0x000000f90ef07210 */ /* 0x084fe40007fbe0ff */
[-C--:B----4-:R-:W-:Y:S02]  /*46570*/  IADD3 R196, P6, R8, R249.reuse, RZ ;  /* 0x000000f908c47210 */ /* 0x090fe40007fde0ff */
[----:B------:R-:W-:Y:S02]  /*46580*/  IADD3.X R251, R15, R2, RZ, P5, !PT ;  /* 0x000000020ffb7210 */ /* 0x000fe40002ffe4ff */
[----:B------:R-:W2:Y:S01]  /*46590*/  LDL.LU.64 R14, [R1+0x1658] ;  /* 0x00165800010e7983 */ /* 0x000ea20000300a00 */
[----:B------:R-:W-:Y:S01]  /*465a0*/  IMAD.X R203, R9, 0x1, R2, P6 ;  /* 0x0000000109cb7824 */ /* 0x000fe200030e0602 */
[----:B------:R-:W-:-:S02]  /*465b0*/  IADD3 R180, P5, R12, R249, RZ ;  /* 0x000000f90cb47210 */ /* 0x000fc40007fbe0ff */
[----:B------:R-:W4:Y:S03]  /*465c0*/  LDL.LU.64 R8, [R1+0x1620] ;  /* 0x0016200001087983 */ /* 0x000f260000300a00 */
[----:B------:R-:W-:Y:S02]  /*465d0*/  IMAD.X R187, R13, 0x1, R2, P5 ;  /* 0x000000010dbb7824 */ /* 0x000fe400028e0602 */
[----:B------:R-:W4:Y:S01]  /*465e0*/  LDL.LU.64 R12, [R1+0x1618] ;  /* 0x00161800010c7983 */ /* 0x000f220000300a00 */
[----:B---3--:R-:W-:-:S04]  /*465f0*/  IADD3 R161, P6, R4, R249, RZ ;  /* 0x000000f904a17210 */ /* 0x008fc80007fde0ff */
[----:B------:R-:W-:Y:S02]  /*46600*/  IADD3.X R160, R5, R2, RZ, P6, !PT ;  /* 0x0000000205a07210 */ /* 0x000fe400037fe4ff */
[----:B------:R-:W3:Y:S01]  /*46610*/  LDL.LU.64 R4, [R1+0x1948] ;  /* 0x0019480001047983 */ /* 0x000ee20000300a00 */
[----:B------:R-:W-:-:S03]  /*46620*/  IADD3 R129, P5, R16, R249, RZ ;  /* 0x000000f910817210 */ /* 0x000fc60007fbe0ff */
[----:B------:R-:W3:Y:S01]  /*46630*/  LDL.LU.64 R18, [R1+0x1790] ;  /* 0x0017900001127983 */ /* 0x000ee20000300a00 */
[-C--:B------:R-:W-:Y:S01]  /*46640*/  IADD3 R97, P6, R6, R249.reuse, RZ ;  /* 0x000000f906617210 */ /* 0x080fe20007fde0ff */
[--C-:B------:R-:W-:Y:S02]  /*46650*/  IMAD.X R128, R17, 0x1, R2.reuse, P5 ;  /* 0x0000000111807824 */ /* 0x100fe400028e0602 */
[----:B------:R-:W3:Y:S02]  /*46660*/  LDL.LU.64 R16, [R1+0x1728] ;  /* 0x0017280001107983 */ /* 0x000ee40000300a00 */
[----:B------:R-:W-:Y:S01]  /*46670*/  IMAD.X R96, R7, 0x1, R2, P6 ;  /* 0x0000000107607824 */ /* 0x000fe200030e0602 */
[-C--:B------:R-:W-:Y:S02]  /*46680*/  IADD3 R81, P5, R26, R249.reuse, RZ ;  /* 0x000000f91a517210 */ /* 0x080fe40007fbe0ff */
[----:B------:R-:W-:Y:S02]  /*46690*/  IADD3 R7, P6, R24, R249, RZ ;  /* 0x000000f918077210 */ /* 0x000fe40007fde0ff */
[----:B------:R-:W-:-:S02]  /*466a0*/  IADD3.X R80, R27, R2, RZ, P5, !PT ;  /* 0x000000021b507210 */ /* 0x000fc40002ffe4ff */
[----:B------:R-:W3:Y:S01]  /*466b0*/  LDL.LU.64 R26, [R1+0x16c8] ;  /* 0x0016c800011a7983 */ /* 0x000ee20000300a00 */
[--C-:B------:R-:W-:Y:S01]  /*466c0*/  IMAD.X R6, R25, 0x1, R2.reuse, P6 ;  /* 0x0000000119067824 */ /* 0x100fe200030e0602 */
[-C--:B------:R-:W-:Y:S02]  /*466d0*/  IADD3 R220, P5, R28, R249.reuse, RZ ;  /* 0x000000f91cdc7210 */ /* 0x080fe40007fbe0ff */
[----:B------:R-:W3:Y:S03]  /*466e0*/  LDL.LU.64 R24, [R1+0x1680] ;  /* 0x0016800001187983 */ /* 0x000ee60000300a00 */
[----:B------:R-:W-:Y:S02]  /*466f0*/  IMAD.X R241, R29, 0x1, R2, P5 ;  /* 0x000000011df17824 */ /* 0x000fe400028e0602 */
[----:B------:R-:W3:Y:S01]  /*46700*/  LDL.LU.64 R28, [R1+0x1678] ;  /* 0x00167800011c7983 */ /* 0x000ee20000300a00 */
[----:B------:R-:W-:-:S04]  /*46710*/  IADD3 R198, P6, R10, R249, RZ ;  /* 0x000000f90ac67210 */ /* 0x000fc80007fde0ff */
[----:B------:R-:W-:Y:S02]  /*46720*/  IADD3.X R197, R11, R2, RZ, P6, !PT ;  /* 0x000000020bc57210 */ /* 0x000fe400037fe4ff */
[-C--:B------:R-:W-:Y:S01]  /*46730*/  IADD3 R182, P5, R22, R249.reuse, RZ ;  /* 0x000000f916b67210 */ /* 0x080fe20007fbe0ff */
[----:B------:R-:W3:Y:S04]  /*46740*/  LDL.LU.64 R10, [R1+0x1670] ;  /* 0x00167000010a7983 */ /* 0x000ee80000300a00 */
[----:B------:R-:W-:Y:S01]  /*46750*/  IMAD.X R181, R23, 0x1, R2, P5 ;  /* 0x0000000117b57824 */ /* 0x000fe200028e0602 */
[----:B------:R-:W3:Y:S04]  /*46760*/  LDL.LU.64 R32, [R1+0x1668] ;  /* 0x0016680001207983 */ /* 0x000ee80000300a00 */
[----:B------:R-:W3:Y:S04]  /*46770*/  LDL.LU.64 R22, [R1+0x1940] ;  /* 0x0019400001167983 */ /* 0x000ee80000300a00 */
[----:B------:R-:W3:Y:S01]  /*46780*/  LDL.LU.64 R30, [R1+0x17a8] ;  /* 0x0017a800011e7983 */ /* 0x000ee20000300a00 */
[----:B------:R-:W-:-:S05]  /*46790*/  IADD3 R163, P6, R20, R249, RZ ;  /* 0x000000f914a37210 */ /* 0x000fca0007fde0ff */
[--C-:B------:R-:W-:Y:S01]  /*467a0*/  IMAD.X R162, R21, 0x1, R2.reuse, P6 ;  /* 0x0000000115a27824 */ /* 0x100fe200030e0602 */
[-C--:B--2---:R-:W-:Y:S02]  /*467b0*/  IADD3 R131, P5, R14, R249.reuse, RZ ;  /* 0x000000f90e837210 */ /* 0x084fe40007fbe0ff */
[-C--:B----4-:R-:W-:Y:S02]  /*467c0*/  IADD3 R99, P6, R8, R249.reuse, RZ ;  /* 0x000000f908637210 */ /* 0x090fe40007fde0ff */
[----:B------:R-:W-:Y:S02]  /*467d0*/  IADD3.X R130, R15, R2, RZ, P5, !PT ;  /* 0x000000020f827210 */ /* 0x000fe40002ffe4ff */
[----:B------:R-:W2:Y:S01]  /*467e0*/  LDL.LU.64 R14, [R1+0x1730] ;  /* 0x00173000010e7983 */ /* 0x000ea20000300a00 */
[----:B------:R-:W-:Y:S01]  /*467f0*/  IADD3 R83, P5, R12, R249, RZ ;  /* 0x000000f90c537210 */ /* 0x000fe20007fbe0ff */
[----:B------:R-:W-:-:S04]  /*46800*/  IMAD.X R98, R9, 0x1, R2, P6 ;  /* 0x0000000109627824 */ /* 0x000fc800030e0602 */
[----:B------:R-:W-:Y:S02]  /*46810*/  IMAD.X R82, R13, 0x1, R2, P5 ;  /* 0x000000010d527824 */ /* 0x000fe400028e0602 */
[----:B------:R-:W4:Y:S01]  /*46820*/  LDL.LU.64 R12, [R1+0x16d8] ;  /* 0x0016d800010c7983 */ /* 0x000f220000300a00 */
[----:B---3--:R-:W-:-:S04]  /*46830*/  IADD3 R9, P6, R4, R249, RZ ;  /* 0x000000f904097210 */ /* 0x008fc80007fde0ff */
[----:B------:R-:W-:Y:S02]  /*46840*/  IADD3.X R8, R5, R2, RZ, P6, !PT ;  /* 0x0000000205087210 */ /* 0x000fe400037fe4ff */
[----:B------:R-:W3:Y:S01]  /*46850*/  LDL.LU.64 R4, [R1+0x1688] ;  /* 0x0016880001047983 */ /* 0x000ee20000300a00 */
[-C--:B------:R-:W-:Y:S02]  /*46860*/  IADD3 R21, P5, R18, R249.reuse, RZ ;  /* 0x000000f912157210 */ /* 0x080fe40007fbe0ff */
[----:B------:R-:W-:-:S03]  /*46870*/  IADD3 R192, P6, R16, R249, RZ ;  /* 0x000000f910c07210 */ /* 0x000fc60007fde0ff */
[--C-:B------:R-:W-:Y:S02]  /*46880*/  IMAD.X R20, R19, 0x1, R2.reuse, P5 ;  /* 0x0000000113147824 */ /* 0x100fe400028e0602 */
[----:B------:R-:W4:Y:S01]  /*46890*/  LDL.LU.64 R18, [R1+0x1908] ;  /* 0x0019080001127983 */ /* 0x000f220000300a00 */
[----:B------:R-:W-:-:S03]  /*468a0*/  IMAD.X R199, R17, 0x1, R2, P6 ;  /* 0x0000000111c77824 */ /* 0x000fc600030e0602 */
[----:B------:R-:W4:Y:S01]  /*468b0*/  LDL.LU.64 R16, [R1+0x1938] ;  /* 0x0019380001107983 */ /* 0x000f220000300a00 */
[-C--:B------:R-:W-:Y:S02]  /*468c0*/  IADD3 R176, P5, R26, R249.reuse, RZ ;  /* 0x000000f91ab07210 */ /* 0x080fe40007fbe0ff */
[-C--:B------:R-:W-:Y:S02]  /*468d0*/  IADD3 R217, P6, R24, R249.reuse, RZ ;  /* 0x000000f918d97210 */ /* 0x080fe40007fde0ff */
[----:B------:R-:W-:Y:S02]  /*468e0*/  IADD3.X R183, R27, R2, RZ, P5, !PT ;  /* 0x000000021bb77210 */ /* 0x000fe40002ffe4ff */
[----:B------:R-:W4:Y:S01]  /*468f0*/  LDL.LU.64 R26, [R1+0x1930] ;  /* 0x00193000011a7983 */ /* 0x000f220000300a00 */
[--C-:B------:R-:W-:Y:S01]  /*46900*/  IMAD.X R216, R25, 0x1, R2.reuse, P6 ;  /* 0x0000000119d87824 */ /* 0x100fe200030e0602 */
[-C--:B------:R-:W-:Y:S02]  /*46910*/  IADD3 R125, P5, R28, R249.reuse, RZ ;  /* 0x000000f91c7d7210 */ /* 0x080fe40007fbe0ff */
[----:B------:R-:W4:Y:S03]  /*46920*/  LDL.LU.64 R24, [R1+0x1928] ;  /* 0x0019280001187983 */ /* 0x000f260000300a00 */
[----:B------:R-:W-:Y:S01]  /*46930*/  IMAD.X R124, R29, 0x1, R2, P5 ;  /* 0x000000011d7c7824 */ /* 0x000fe200028e0602 */
[----:B------:R-:W4:Y:S04]  /*46940*/  LDL.LU.64 R48, [R1+0x1920] ;  /* 0x0019200001307983 */ /* 0x000f280000300a00 */
[----:B------:R-:W4:Y:S04]  /*46950*/  LDL.LU.64 R28, [R1+0x1918] ;  /* 0x00191800011c7983 */ /* 0x000f280000300a00 */
[----:B------:R-:W4:Y:S04]  /*46960*/  LDL.LU.64 R46, [R1+0x1910] ;  /* 0x00191000012e7983 */ /* 0x000f280000300a00 */
[----:B------:R-:W4:Y:S04]  /*46970*/  LDL.LU.64 R36, [R1+0x16e8] ;  /* 0x0016e80001247983 */ /* 0x000f280000300a00 */
[----:B------:R-:W4:Y:S01]  /*46980*/  LDL.LU.64 R34, [R1+0x16e0] ;  /* 0x0016e00001227983 */ /* 0x000f220000300a00 */
[----:B------:R-:W-:-:S04]  /*46990*/  IADD3 R157, P6, R10, R249, RZ ;  /* 0x000000f90a9d7210 */ /* 0x000fc80007fde0ff */
[----:B------:R-:W-:Y:S02]  /*469a0*/  IADD3.X R156, R11, R2, RZ, P6, !PT ;  /* 0x000000020b9c7210 */ /* 0x000fe400037fe4ff */
[-C--:B------:R-:W-:Y:S02]  /*469b0*/  IADD3 R77, P5, R32, R249.reuse, RZ ;  /* 0x000000f9204d7210 */ /* 0x080fe40007fbe0ff */
[----:B------:R-:W-:-:S03]  /*469c0*/  IADD3 R11, P6, R22, R249, RZ ;  /* 0x000000f9160b7210 */ /* 0x000fc60007fde0ff */
[--C-:B------:R-:W-:Y:S02]  /*469d0*/  IMAD.X R76, R33, 0x1, R2.reuse, P5 ;  /* 0x00000001214c7824 */ /* 0x100fe400028e0602 */
[----:B------:R-:W-:Y:S01]  /*469e0*/  IMAD.X R10, R23, 0x1, R2, P6 ;  /* 0x00000001170a7824 */ /* 0x000fe200030e0602 */
[----:B------:R-:W-:-:S04]  /*469f0*/  IADD3 R23, P5, R30, R249, RZ ;  /* 0x000000f91e177210 */ /* 0x000fc80007fbe0ff */
[----:B------:R-:W-:Y:S02]  /*46a00*/  IADD3.X R22, R31, R2, RZ, P5, !PT ;  /* 0x000000021f167210 */ /* 0x000fe40002ffe4ff */
[----:B------:R-:W4:Y:S04]  /*46a10*/  LDL.LU.64 R30, [R1+0x16d0] ;  /* 0x0016d000011e7983 */ /* 0x000f280000300a00 */
[----:B------:R-:W4:Y:S01]  /*46a20*/  LDL.LU.64 R32, [R1+0x1900] ;  /* 0x0019000001207983 */ /* 0x000f220000300a00 */
[----:B--2---:R-:W-:-:S05]  /*46a30*/  IADD3 R252, P6, R14, R249, RZ ;  /* 0x000000f90efc7210 */ /* 0x004fca0007fde0ff */
[----:B------:R-:W-:Y:S01]  /*46a40*/  IMAD.X R238, R15, 0x1, R2, P6 ;  /* 0x000000010fee7824 */ /* 0x000fe200030e0602 */
[----:B---3--:R-:W-:-:S04]  /*46a50*/  IADD3 R219, P6, R4, R249, RZ ;  /* 0x000000f904db7210 */ /* 0x008fc80007fde0ff */
[----:B------:R-:W-:Y:S02]  /*46a60*/  IADD3.X R218, R5, R2, RZ, P6, !PT ;  /* 0x0000000205da7210 */ /* 0x000fe400037fe4ff */
[----:B------:R-:W2:Y:S01]  /*46a70*/  LDL.LU.64 R4, [R1+0x17c0] ;  /* 0x0017c00001047983 */ /* 0x000ea20000300a00 */
[----:B----4-:R-:W-:-:S03]  /*46a80*/  IADD3 R178, P5, R12, R249, RZ ;  /* 0x000000f90cb27210 */ /* 0x010fc60007fbe0ff */
[----:B------:R-:W3:Y:S02]  /*46a90*/  LDL.LU.64 R40, [R1+0x18d0] ;  /* 0x0018d00001287983 */ /* 0x000ee40000300a00 */
[----:B------:R-:W-:Y:S01]  /*46aa0*/  IMAD.X R177, R13, 0x1, R2, P5 ;  /* 0x000000010db17824 */ /* 0x000fe200028e0602 */
[-C--:B------:R-:W-:Y:S01]  /*46ab0*/  IADD3 R13, P5, R18, R249.reuse, RZ ;  /* 0x000000f9120d7210 */ /* 0x080fe20007fbe0ff */
[----:B------:R-:W4:Y:S01]  /*46ac0*/  LDL.LU.64 R38, [R1+0x18f8] ;  /* 0x0018f80001267983 */ /* 0x000f220000300a00 */
[----:B------:R-:W-:-:S03]  /*46ad0*/  IADD3 R15, P6, R16, R249, RZ ;  /* 0x000000f9100f7210 */ /* 0x000fc60007fde0ff */
[--C-:B------:R-:W-:Y:S01]  /*46ae0*/  IMAD.X R12, R19, 0x1, R2.reuse, P5 ;  /* 0x00000001130c7824 */ /* 0x100fe200028e0602 */
[----:B------:R-:W3:Y:S01]  /*46af0*/  LDL.LU.64 R44, [R1+0x18f0] ;  /* 0x0018f000012c7983 */ /* 0x000ee20000300a00 */
[----:B------:R-:W-:Y:S01]  /*46b00*/  IMAD.X R14, R17, 0x1, R2, P6 ;  /* 0x00000001110e7824 */ /* 0x000fe200030e0602 */
[-C--:B------:R-:W-:Y:S02]  /*46b10*/  IADD3 R17, P5, R26, R249.reuse, RZ ;  /* 0x000000f91a117210 */ /* 0x080fe40007fbe0ff */
[----:B------:R-:W3:Y:S01]  /*46b20*/  LDL.LU.64 R42, [R1+0x18e8] ;  /* 0x0018e800012a7983 */ /* 0x000ee20000300a00 */
[----:B------:R-:W-:-:S03]  /*46b30*/  IADD3 R19, P6, R24, R249, RZ ;  /* 0x000000f918137210 */ /* 0x000fc60007fde0ff */
[----:B------:R-:W3:Y:S01]  /*46b40*/  LDL.LU.64 R64, [R1+0x18e0] ;  /* 0x0018e00001407983 */ /* 0x000ee20000300a00 */
[-C--:B------:R-:W-:Y:S01]  /*46b50*/  IADD3.X R16, R27, R2.reuse, RZ, P5, !PT ;  /* 0x000000021b107210 */ /* 0x080fe20002ffe4ff */
[----:B------:R-:W-:Y:S02]  /*46b60*/  IMAD.X R18, R25, 0x1, R2, P6 ;  /* 0x0000000119127824 */ /* 0x000fe400030e0602 */
[----:B------:R-:W3:Y:S01]  /*46b70*/  LDL.LU.64 R62, [R1+0x18d8] ;  /* 0x0018d800013e7983 */ /* 0x000ee20000300a00 */
[-C--:B------:R-:W-:Y:S02]  /*46b80*/  IADD3 R27, P6, R28, R249.reuse, RZ ;  /* 0x000000f91c1b7210 */ /* 0x080fe40007fde0ff */
[----:B------:R-:W-:Y:S01]  /*46b90*/  IADD3 R25, P5, R48, R249, RZ ;  /* 0x000000f930197210 */ /* 0x000fe20007fbe0ff */
[----:B------:R-:W3:Y:S01]  /*46ba0*/  LDL.LU.64 R60, [R1+0x17b8] ;  /* 0x0017b800013c7983 */ /* 0x000ee20000300a00 */
[----:B------:R-:W-:-:S03]  /*46bb0*/  IADD3.X R26, R29, R2, RZ, P6, !PT ;  /* 0x000000021d1a7210 */ /* 0x000fc600037fe4ff */
[----:B------:R-:W-:Y:S01]  /*46bc0*/  IMAD.X R24, R49, 0x1, R2, P5 ;  /* 0x0000000131187824 */ /* 0x000fe200028e0602 */
[-C--:B------:R-:W-:Y:S01]  /*46bd0*/  IADD3 R127, P6, R36, R249.reuse, RZ ;  /* 0x000000f9247f7210 */ /* 0x080fe20007fde0ff */
[----:B------:R-:W3:Y:S01]  /*46be0*/  LDL.LU.64 R58, [R1+0x1750] ;  /* 0x00175000013a7983 */ /* 0x000ee20000300a00 */
[----:B------:R-:W-:-:S03]  /*46bf0*/  IADD3 R29, P5, R46, R249, RZ ;  /* 0x000000f92e1d7210 */ /* 0x000fc60007fbe0ff */
[--C-:B------:R-:W-:Y:S01]  /*46c00*/  IMAD.X R126, R37, 0x1, R2.reuse, P6 ;  /* 0x00000001257e7824 */ /* 0x100fe200030e0602 */
[----:B------:R-:W3:Y:S01]  /*46c10*/  LDL.LU.64 R50, [R1+0x1748] ;  /* 0x0017480001327983 */ /* 0x000ee20000300a00 */
[----:B------:R-:W-:-:S03]  /*46c20*/  IMAD.X R28, R47, 0x1, R2, P5 ;  /* 0x000000012f1c7824 */ /* 0x000fc600028e0602 */
[----:B------:R-:W3:Y:S04]  /*46c30*/  LDL.LU.64 R46, [R1+0x1740] ;  /* 0x00174000012e7983 */ /* 0x000ee80000300a00 */
[----:B------:R-:W3:Y:S01]  /*46c40*/  LDL.LU.64 R48, [R1+0x1738] ;  /* 0x0017380001307983 */ /* 0x000ee20000300a00 */
[----:B------:R-:W-:-:S05]  /*46c50*/  IADD3 R79, P6, R30, R249, RZ ;  /* 0x000000f91e4f7210 */ /* 0x000fca0007fde0ff */
[----:B------:R-:W-:Y:S01]  /*46c60*/  IMAD.X R78, R31, 0x1, R2, P6 ;  /* 0x000000011f4e7824 */ /* 0x000fe200030e0602 */
[----:B--2---:R-:W-:-:S04]  /*46c70*/  IADD3 R37, P6, R4, R249, RZ ;  /* 0x000000f904257210 */ /* 0x004fc80007fde0ff */
[----:B------:R-:W-:Y:S02]  /*46c80*/  IADD3.X R36, R5, R2, RZ, P6, !PT ;  /* 0x0000000205247210 */ /* 0x000fe400037fe4ff */
[----:B------:R-:W2:Y:S04]  /*46c90*/  LDL.LU.64 R4, [R1+0x18c8] ;  /* 0x0018c80001047983 */ /* 0x000ea80000300a00 */
[----:B------:R-:W2:Y:S04]  /*46ca0*/  LDL.LU.64 R54, [R1+0x18b8] ;  /* 0x0018b80001367983 */ /* 0x000ea80000300a00 */
[----:B------:R-:W2:Y:S04]  /*46cb0*/  LDL.LU.64 R52, [R1+0x18b0] ;  /* 0x0018b00001347983 */ /* 0x000ea80000300a00 */
[----:B------:R-:W2:Y:S01]  /*46cc0*/  LDL.LU.64 R66, [R1+0x18a8] ;  /* 0x0018a80001427983 */ /* 0x000ea20000300a00 */
[----:B------:R-:W-:-:S03]  /*46cd0*/  IADD3 R159, P5, R34, R249, RZ ;  /* 0x000000f9229f7210 */ /* 0x000fc60007fbe0ff */
[----:B------:R-:W2:Y:S01]  /*46ce0*/  LDL.LU.64 R56, [R1+0x18a0] ;  /* 0x0018a00001387983 */ /* 0x000ea20000300a00 */
[----:B------:R-:W-:Y:S02]  /*46cf0*/  IADD3.X R158, R35, R2, RZ, P5, !PT ;  /* 0x00000002239e7210 */ /* 0x000fe40002ffe4ff */
[-C--:B------:R-:W-:Y:S01]  /*46d00*/  IADD3 R31, P5, R32, R249.reuse, RZ ;  /* 0x000000f9201f7210 */ /* 0x080fe20007fbe0ff */
[----:B-1----:R-:W2:Y:S01]  /*46d10*/  LDL.LU.64 R88, [R1+0x1898] ;  /* 0x0018980001587983 */ /* 0x002ea20000300a00 */
[----:B----4-:R-:W-:-:S03]  /*46d20*/  IADD3 R35, P6, R38, R249, RZ ;  /* 0x000000f926237210 */ /* 0x010fc60007fde0ff */
[--C-:B------:R-:W-:Y:S01]  /*46d30*/  IMAD.X R30, R33, 0x1, R2.reuse, P5 ;  /* 0x00000001211e7824 */ /* 0x100fe200028e0602 */
[-C--:B---3--:R-:W-:Y:S01]  /*46d40*/  IADD3 R33, P5, R40, R249.reuse, RZ ;  /* 0x000000f928217210 */ /* 0x088fe20007fbe0ff */
[--C-:B------:R-:W-:Y:S01]  /*46d50*/  IMAD.X R34, R39, 0x1, R2.reuse, P6 ;  /* 0x0000000127227824 */ /* 0x100fe200030e0602 */
[----:B------:R-:W3:Y:S03]  /*46d60*/  LDL.LU.64 R68, [R1+0x18c0] ;  /* 0x0018c00001447983 */ /* 0x000ee60000300a00 */
[----:B------:R-:W-:Y:S01]  /*46d70*/  IMAD.X R32, R41, 0x1, R2, P5 ;  /* 0x0000000129207824 */ /* 0x000fe200028e0602 */
[-C--:B------:R-:W-:Y:S01]  /*46d80*/  IADD3 R41, P6, R42, R249.reuse, RZ ;  /* 0x000000f92a297210 */ /* 0x080fe20007fde0ff */
[----:B------:R-:W4:Y:S01]  /*46d90*/  LDL.LU.64 R74, [R1+0x17c8] ;  /* 0x0017c800014a7983 */ /* 0x000f220000300a00 */
[----:B------:R-:W-:-:S03]  /*46da0*/  IADD3 R39, P5, R44, R249, RZ ;  /* 0x000000f92c277210 */ /* 0x000fc60007fbe0ff */
[----:B------:R-:W-:Y:S01]  /*46db0*/  IMAD.X R40, R43, 0x1, R2, P6 ;  /* 0x000000012b287824 */ /* 0x000fe200030e0602 */
[----:B------:R-:W-:Y:S02]  /*46dc0*/  IADD3.X R38, R45, R2, RZ, P5, !PT ;  /* 0x000000022d267210 */ /* 0x000fe40002ffe4ff */
[-C--:B------:R-:W-:Y:S02]  /*46dd0*/  IADD3 R43, P5, R64, R249.reuse, RZ ;  /* 0x000000f9402b7210 */ /* 0x080fe40007fbe0ff */
[----:B------:R-:W-:-:S03]  /*46de0*/  IADD3 R45, P6, R62, R249, RZ ;  /* 0x000000f93e2d7210 */ /* 0x000fc60007fde0ff */
[----:B------:R-:W-:Y:S01]  /*46df0*/  IMAD.X R42, R65, 0x1, R2, P5 ;  /* 0x00000001412a7824 */ /* 0x000fe200028e0602 */
[----:B------:R-:W-:Y:S01]  /*46e00*/  IADD3.X R44, R63, R2, RZ, P6, !PT ;  /* 0x000000023f2c7210 */ /* 0x000fe200037fe4ff */
[----:B------:R-:W4:Y:S01]  /*46e10*/  LDL.LU.64 R64, [R1+0x17b0] ;  /* 0x0017b00001407983 */ /* 0x000f220000300a00 */
[-C--:B------:R-:W-:Y:S02]  /*46e20*/  IADD3 R172, P5, R60, R249.reuse, RZ ;  /* 0x000000f93cac7210 */ /* 0x080fe40007fbe0ff */
[----:B------:R-:W-:-:S03]  /*46e30*/  IADD3 R213, P6, R58, R249, RZ ;  /* 0x000000f93ad57210 */ /* 0x000fc60007fde0ff */
[--C-:B------:R-:W-:Y:S01]  /*46e40*/  IMAD.X R179, R61, 0x1, R2.reuse, P5 ;  /* 0x000000013db37824 */ /* 0x100fe200028e0602 */
[-C--:B------:R-:W-:Y:S01]  /*46e50*/  IADD3 R121, P5, R50, R249.reuse, RZ ;  /* 0x000000f932797210 */ /* 0x080fe20007fbe0ff */
[--C-:B------:R-:W-:Y:S01]  /*46e60*/  IMAD.X R212, R59, 0x1, R2.reuse, P6 ;  /* 0x000000013bd47824 */ /* 0x100fe200030e0602 */
[-C--:B------:R-:W-:Y:S01]  /*46e70*/  IADD3 R153, P6, R46, R249.reuse, RZ ;  /* 0x000000f92e997210 */ /* 0x080fe20007fde0ff */
[----:B------:R-:W4:Y:S01]  /*46e80*/  LDL.LU.64 R60, [R1+0x17a0] ;  /* 0x0017a000013c7983 */ /* 0x000f220000300a00 */
[----:B------:R-:W-:Y:S02]  /*46e90*/  IADD3.X R120, R51, R2, RZ, P5, !PT ;  /* 0x0000000233787210 */ /* 0x000fe40002ffe4ff */
[----:B------:R-:W-:Y:S01]  /*46ea0*/  IADD3 R73, P5, R48, R249, RZ ;  /* 0x000000f930497210 */ /* 0x000fe20007fbe0ff */
[----:B------:R-:W4:Y:S01]  /*46eb0*/  LDL.LU.64 R58, [R1+0x1798] ;  /* 0x00179800013a7983 */ /* 0x000f220000300a00 */
[----:B------:R-:W-:-:S03]  /*46ec0*/  IMAD.X R152, R47, 0x1, R2, P6 ;  /* 0x000000012f987824 */ /* 0x000fc600030e0602 */
[----:B------:R-:W-:Y:S01]  /*46ed0*/  IMAD.X R72, R49, 0x1, R2, P5 ;  /* 0x0000000131487824 */ /* 0x000fe200028e0602 */
[----:B------:R-:W4:Y:S01]  /*46ee0*/  LDL.LU.64 R62, [R1+0x1890] ;  /* 0x00189000013e7983 */ /* 0x000f220000300a00 */
[----:B--2---:R-:W-:-:S04]  /*46ef0*/  IADD3 R47, P6, R4, R249, RZ ;  /* 0x000000f9042f7210 */ /* 0x004fc80007fde0ff */
[----:B------:R-:W-:Y:S02]  /*46f00*/  IADD3.X R46, R5, R2, RZ, P6, !PT ;  /* 0x00000002052e7210 */ /* 0x000fe400037fe4ff */
[-C--:B------:R-:W-:Y:S01]  /*46f10*/  IADD3 R49, P5, R54, R249.reuse, RZ ;  /* 0x000000f936317210 */ /* 0x080fe20007fbe0ff */
[----:B------:R-:W2:Y:S01]  /*46f20*/  LDL.LU.64 R4, [R1+0x1880] ;  /* 0x0018800001047983 */ /* 0x000ea20000300a00 */
[----:B------:R-:W-:-:S03]  /*46f30*/  IADD3 R51, P6, R52, R249, RZ ;  /* 0x000000f934337210 */ /* 0x000fc60007fde0ff */
[--C-:B------:R-:W-:Y:S01]  /*46f40*/  IMAD.X R48, R55, 0x1, R2.reuse, P5 ;  /* 0x0000000137307824 */ /* 0x100fe200028e0602 */
[----:B------:R-:W2:Y:S01]  /*46f50*/  LDL.LU.64 R136, [R1+0x1870] ;  /* 0x0018700001887983 */ /* 0x000ea20000300a00 */
[----:B------:R-:W-:Y:S01]  /*46f60*/  IMAD.X R50, R53, 0x1, R2, P6 ;  /* 0x0000000135327824 */ /* 0x000fe200030e0602 */
[-C--:B------:R-:W-:Y:S02]  /*46f70*/  IADD3 R53, P5, R66, R249.reuse, RZ ;  /* 0x000000f942357210 */ /* 0x080fe40007fbe0ff */
[----:B------:R-:W2:Y:S02]  /*46f80*/  LDL.LU.64 R116, [R1+0x1860] ;  /* 0x0018600001747983 */ /* 0x000ea40000300a00 */
[----:B------:R-:W-:Y:S02]  /*46f90*/  IADD3.X R52, R67, R2, RZ, P5, !PT ;  /* 0x0000000243347210 */ /* 0x000fe40002ffe4ff */
[----:B------:R-:W2:Y:S01]  /*46fa0*/  LDL.LU.64 R66, [R1+0x1850] ;  /* 0x0018500001427983 */ /* 0x000ea20000300a00 */
[----:B------:R-:W-:-:S03]  /*46fb0*/  IADD3 R55, P6, R56, R249, RZ ;  /* 0x000000f938377210 */ /* 0x000fc60007fde0ff */
[----:B------:R-:W2:Y:S02]  /*46fc0*/  LDL.LU.64 R94, [R1+0x1888] ;  /* 0x00188800015e7983 */ /* 0x000ea40000300a00 */
[----:B------:R-:W-:Y:S01]  /*46fd0*/  IMAD.X R54, R57, 0x1, R2, P6 ;  /* 0x0000000139367824 */ /* 0x000fe200030e0602 */
[-C--:B------:R-:W-:Y:S01]  /*46fe0*/  IADD3 R57, P5, R88, R249.reuse, RZ ;  /* 0x000000f958397210 */ /* 0x080fe20007fbe0ff */
[----:B------:R-:W2:Y:S01]  /*46ff0*/  LDL.LU.64 R118, [R1+0x1840] ;  /* 0x0018400001767983 */ /* 0x000ea20000300a00 */
[----:B---3--:R-:W-:-:S03]  /*47000*/  IADD3 R173, P6, R68, R249, RZ ;  /* 0x000000f944ad7210 */ /* 0x008fc60007fde0ff */
[--C-:B------:R-:W-:Y:S01]  /*47010*/  IMAD.X R56, R89, 0x1, R2.reuse, P5 ;  /* 0x0000000159387824 */ /* 0x100fe200028e0602 */
[----:B------:R-:W-:Y:S02]  /*47020*/  IADD3.X R239, R69, R2, RZ, P6, !PT ;  /* 0x0000000245ef7210 */ /* 0x000fe400037fe4ff */
[-C--:B----4-:R-:W-:Y:S01]  /*47030*/  IADD3 R215, P5, R74, R249.reuse, RZ ;  /* 0x000000f94ad77210 */ /* 0x090fe20007fbe0ff */
[----:B------:R-:W3:Y:S04]  /*47040*/  LDL.LU.64 R68, [R1+0x1818] ;  /* 0x0018180001447983 */ /* 0x000ee80000300a00 */
[----:B------:R-:W-:Y:S01]  /*47050*/  IMAD.X R214, R75, 0x1, R2, P5 ;  /* 0x000000014bd67824 */ /* 0x000fe200028e0602 */
[----:B------:R-:W4:Y:S04]  /*47060*/  LDL.LU.64 R114, [R1+0x17f0] ;  /* 0x0017f00001727983 */ /* 0x000f280000300a00 */
[----:B------:R-:W4:Y:S01]  /*47070*/  LDL.LU.64 R104, [R1+0x1878] ;  /* 0x0018780001687983 */ /* 0x000f220000300a00 */
[----:B------:R-:W-:-:S03]  /*47080*/  IADD3 R123, P6, R64, R249, RZ ;  /* 0x000000f9407b7210 */ /* 0x000fc60007fde0ff */
[----:B------:R-:W4:Y:S02]  /*47090*/  LDL.LU.64 R92, [R1+0x1868] ;  /* 0x00186800015c7983 */ /* 0x000f240000300a00 */
[----:B------:R-:W-:Y:S02]  /*470a0*/  IMAD.X R122, R65, 0x1, R2, P6 ;  /* 0x00000001417a7824 */ /* 0x000fe400030e0602 */
[----:B------:R-:W4:Y:S01]  /*470b0*/  LDL.LU.64 R88, [R1+0x1858] ;  /* 0x0018580001587983 */ /* 0x000f220000300a00 */
[----:B------:R-:W-:-:S03]  /*470c0*/  IADD3 R155, P5, R60, R249, RZ ;  /* 0x000000f93c9b7210 */ /* 0x000fc60007fbe0ff */
[----:B------:R-:W4:Y:S01]  /*470d0*/  LDL.LU.64 R112, [R1+0x1848] ;  /* 0x0018480001707983 */ /* 0x000f220000300a00 */
[----:B------:R-:W-:-:S03]  /*470e0*/  IADD3 R75, P6, R58, R249, RZ ;  /* 0x000000f93a4b7210 */ /* 0x000fc60007fde0ff */
[----:B------:R-:W4:Y:S01]  /*470f0*/  LDL.LU.64 R110, [R1+0x1838] ;  /* 0x00183800016e7983 */ /* 0x000f220000300a00 */
[----:B------:R-:W-:Y:S01]  /*47100*/  IADD3.X R154, R61, R2, RZ, P5, !PT ;  /* 0x000000023d9a7210 */ /* 0x000fe20002ffe4ff */
[--C-:B------:R-:W-:Y:S01]  /*47110*/  IMAD.X R74, R59, 0x1, R2.reuse, P6 ;  /* 0x000000013b4a7824 */ /* 0x100fe200030e0602 */
[-C--:B------:R-:W-:Y:S01]  /*47120*/  IADD3 R59, P5, R62, R249.reuse, RZ ;  /* 0x000000f93e3b7210 */ /* 0x080fe20007fbe0ff */
[----:B------:R-:W4:Y:S04]  /*47130*/  LDL.LU.64 R108, [R1+0x1810] ;  /* 0x00181000016c7983 */ /* 0x000f280000300a00 */
[----:B------:R-:W-:Y:S01]  /*47140*/  IMAD.X R58, R63, 0x1, R2, P5 ;  /* 0x000000013f3a7824 */ /* 0x000fe200028e0602 */
[-C--:B--2---:R-:W-:Y:S02]  /*47150*/  IADD3 R61, P6, R4, R249.reuse, RZ ;  /* 0x000000f9043d7210 */ /* 0x084fe40007fde0ff */
[----:B------:R-:W-:-:S05]  /*47160*/  IADD3 R63, P5, R136, R249, RZ ;  /* 0x000000f9883f7210 */ /* 0x000fca0007fbe0ff */
[----:B------:R-:W-:Y:S01]  /*47170*/  IMAD.X R62, R137, 0x1, R2, P5 ;  /* 0x00000001893e7824 */ /* 0x000fe200028e0602 */
[----:B------:R-:W-:Y:S02]  /*47180*/  IADD3 R237, P5, R66, R249, RZ ;  /* 0x000000f942ed7210 */ /* 0x000fe40007fbe0ff */
[-C--:B------:R-:W-:Y:S02]  /*47190*/  IADD3.X R60, R5, R2.reuse, RZ, P6, !PT ;  /* 0x00000002053c7210 */ /* 0x080fe400037fe4ff */
[----:B------:R-:W2:Y:S01]  /*471a0*/  LDL.LU.64 R4, [R1+0x17e8] ;  /* 0x0017e80001047983 */ /* 0x000ea20000300a00 */
[----:B------:R-:W-:-:S03]  /*471b0*/  IADD3.X R236, R67, R2, RZ, P5, !PT ;  /* 0x0000000243ec7210 */ /* 0x000fc60002ffe4ff */
[----:B------:R-:W2:Y:S01]  /*471c0*/  LDL.LU.64 R66, [R1+0x1830] ;  /* 0x0018300001427983 */ /* 0x000ea20000300a00 */
[----:B------:R-:W-:-:S05]  /*471d0*/  IADD3 R65, P6, R116, R249, RZ ;  /* 0x000000f974417210 */ /* 0x000fca0007fde0ff */
[----:B------:R-:W-:Y:S01]  /*471e0*/  IMAD.X R64, R117, 0x1, R2, P6 ;  /* 0x0000000175407824 */ /* 0x000fe200030e0602 */
[-C--:B------:R-:W-:Y:S02]  /*471f0*/  IADD3 R229, P6, R94, R249.reuse, RZ ;  /* 0x000000f95ee57210 */ /* 0x080fe40007fde0ff */
[----:B------:R-:W-:-:S03]  /*47200*/  IADD3 R117, P5, R118, R249, RZ ;  /* 0x000000f976757210 */ /* 0x000fc60007fbe0ff */
[--C-:B------:R-:W-:Y:S01]  /*47210*/  IMAD.X R228, R95, 0x1, R2.reuse, P6 ;  /* 0x000000015fe47824 */ /* 0x100fe200030e0602 */
[-C--:B---3--:R-:W-:Y:S01]  /*47220*/  IADD3 R149, P6, R68, R249.reuse, RZ ;  /* 0x000000f944957210 */ /* 0x088fe20007fde0ff */
[----:B------:R-:W-:Y:S01]  /*47230*/  IMAD.X R116, R119, 0x1, R2, P5 ;  /* 0x0000000177747824 */ /* 0x000fe200028e0602 */
[----:B------:R-:W3:Y:S02]  /*47240*/  LDL.LU.64 R94, [R1+0x1828] ;  /* 0x00182800015e7983 */ /* 0x000ee40000300a00 */
[----:B------:R-:W-:Y:S02]  /*47250*/  IADD3.X R148, R69, R2, RZ, P6, !PT ;  /* 0x0000000245947210 */ /* 0x000fe400037fe4ff */
[-C--:B----4-:R-:W-:Y:S02]  /*47260*/  IADD3 R69, P5, R114, R249.reuse, RZ ;  /* 0x000000f972457210 */ /* 0x090fe40007fbe0ff */
[----:B------:R-:W-:-:S03]  /*47270*/  IADD3 R231, P6, R104, R249, RZ ;  /* 0x000000f968e77210 */ /* 0x000fc60007fde0ff */
[--C-:B------:R-:W-:Y:S01]  /*47280*/  IMAD.X R68, R115, 0x1, R2.reuse, P5 ;  /* 0x0000000173447824 */ /* 0x100fe200028e0602 */
[----:B------:R-:W-:Y:S01]  /*47290*/  IADD3 R209, P5, R92, R249, RZ ;  /* 0x000000f95cd17210 */ /* 0x000fe20007fbe0ff */
[----:B------:R-:W-:-:S03]  /*472a0*/  IMAD.X R230, R105, 0x1, R2, P6 ;  /* 0x0000000169e67824 */ /* 0x000fc600030e0602 */
[-C--:B------:R-:W-:Y:S01]  /*472b0*/  IADD3.X R208, R93, R2.reuse, RZ, P5, !PT ;  /* 0x000000025dd07210 */ /* 0x080fe20002ffe4ff */
[----:B------:R-:W4:Y:S01]  /*472c0*/  LDL.LU.64 R104, [R1+0x1820] ;  /* 0x0018200001687983 */ /* 0x000f220000300a00 */
[-C--:B------:R-:W-:Y:S02]  /*472d0*/  IADD3 R141, P5, R112, R249.reuse, RZ ;  /* 0x000000f9708d7210 */ /* 0x080fe40007fbe0ff */
[-C--:B------:R-:W-:Y:S01]  /*472e0*/  IADD3 R211, P6, R88, R249.reuse, RZ ;  /* 0x000000f958d37210 */ /* 0x080fe20007fde0ff */
[----:B------:R-:W4:Y:S02]  /*472f0*/  LDL.LU.64 R92, [R1+0x1808] ;  /* 0x00180800015c7983 */ /* 0x000f240000300a00 */
[--C-:B------:R-:W-:Y:S01]  /*47300*/  IMAD.X R140, R113, 0x1, R2.reuse, P5 ;  /* 0x00000001718c7824 */ /* 0x100fe200028e0602 */
[-C--:B------:R-:W-:Y:S01]  /*47310*/  IADD3 R151, P5, R108, R249.reuse, RZ ;  /* 0x000000f96c977210 */ /* 0x080fe20007fbe0ff */
[--C-:B------:R-:W-:Y:S01]  /*47320*/  IMAD.X R210, R89, 0x1, R2.reuse, P6 ;  /* 0x0000000159d27824 */ /* 0x100fe200030e0602 */
[----:B------:R-:W-:Y:S01]  /*47330*/  IADD3 R119, P6, R110, R249, RZ ;  /* 0x000000f96e777210 */ /* 0x000fe20007fde0ff */
[----:B------:R-:W4:Y:S02]  /*47340*/  LDL.LU.64 R88, [R1+0x17e0] ;  /* 0x0017e00001587983 */ /* 0x000f240000300a00 */
[----:B------:R-:W-:Y:S01]  /*47350*/  IMAD.X R150, R109, 0x1, R2, P5 ;  /* 0x000000016d967824 */ /* 0x000fe200028e0602 */
[----:B------:R-:W-:-:S02]  /*47360*/  IADD3.X R118, R111, R2, RZ, P6, !PT ;  /* 0x000000026f767210 */ /* 0x000fc400037fe4ff */
[-C--:B--2---:R-:W-:Y:S02]  /*47370*/  IADD3 R244, P6, R4, R249.reuse, RZ ;  /* 0x000000f904f47210 */ /* 0x084fe40007fde0ff */
[----:B------:R-:W2:Y:S01]  /*47380*/  LDL.LU R4, [R1+0x206c] ;  /* 0x00206c0001047983 */ /* 0x000ea20000300800 */
[----:B------:R-:W-:-:S04]  /*47390*/  IADD3 R113, P5, R66, R249, RZ ;  /* 0x000000f942717210 */ /* 0x000fc80007fbe0ff */
[----:B------:R-:W-:Y:S02]  /*473a0*/  IADD3.X R112, R67, R2, RZ, P5, !PT ;  /* 0x0000000243707210 */ /* 0x000fe40002ffe4ff */
[----:B------:R-:W2:Y:S01]  /*473b0*/  LDL.LU.64 R66, [R1+0x1800] ;  /* 0x0018000001427983 */ /* 0x000ea20000300a00 */
[----:B------:R-:W-:Y:S02]  /*473c0*/  IMAD.X R71, R5, 0x1, R2, P6 ;  /* 0x0000000105477824 */ /* 0x000fe400030e0602 */
[----:B------:R-:W-:Y:S01]  /*473d0*/  IMAD.MOV.U32 R226, RZ, RZ, c[0x0][0x188] ;  /* 0x00006200ffe27624 */ /* 0x000fe200078e00ff */
[----:B------:R-:W2:Y:S01]  /*473e0*/  LDL.LU R5, [R1+0x2068] ;  /* 0x0020680001057983 */ /* 0x000ea20000300800 */
[----:B---3--:R-:W-:-:S03]  /*473f0*/  IADD3 R115, P6, R94, R249, RZ ;  /* 0x000000f95e737210 */ /* 0x008fc60007fde0ff */
[----:B------:R-:W-:Y:S01]  /*47400*/  SHF.L.U32 R226, R226, 0x5, RZ ;  /* 0x00000005e2e27819 */ /* 0x000fe200000006ff */
[----:B------:R-:W3:Y:S01]  /*47410*/  LDL.LU R94, [R1+0x2074] ;  /* 0x00207400015e7983 */ /* 0x000ee20000300800 */
[----:B------:R-:W-:-:S03]  /*47420*/  IMAD.X R114, R95, 0x1, R2, P6 ;  /* 0x000000015f727824 */ /* 0x000fc600030e0602 */
[----:B------:R-:W-:Y:S01]  /*47430*/  IMAD.SHL.U32 R226, R226, 0x4, RZ ;  /* 0x00000004e2e27824 */ /* 0x000fe200078e00ff */
[-C--:B----4-:R-:W-:Y:S02]  /*47440*/  IADD3 R109, P5, R104, R249.reuse, RZ ;  /* 0x000000f9686d7210 */ /* 0x090fe40007fbe0ff */
[----:B------:R-:W-:-:S03]  /*47450*/  IADD3 R145, P6, R92, R249, RZ ;  /* 0x000000f95c917210 */ /* 0x000fc60007fde0ff */
[----:B------:R-:W-:Y:S02]  /*47460*/  IMAD.X R108, R105, 0x1, R2, P5 ;  /* 0x00000001696c7824 */ /* 0x000fe400028e0602 */
[----:B------:R-:W4:Y:S01]  /*47470*/  LDL.LU R105, [R1+0x2070] ;  /* 0x0020700001697983 */ /* 0x000f220000300800 */
[----:B------:R-:W-:-:S03]  /*47480*/  IADD3.X R144, R93, R2, RZ, P6, !PT ;  /* 0x000000025d907210 */ /* 0x000fc600037fe4ff */
[----:B------:R-:W4:Y:S01]  /*47490*/  LDL.LU R95, [R1+0x207c] ;  /* 0x00207c00015f7983 */ /* 0x000f220000300800 */
[----:B------:R-:W-:-:S03]  /*474a0*/  IADD3 R246, P6, R88, R249, RZ ;  /* 0x000000f958f67210 */ /* 0x000fc60007fde0ff */
[----:B------:R-:W4:Y:S04]  /*474b0*/  LDL.LU R204, [R1+0x12d0] ;  /* 0x0012d00001cc7983 */ /* 0x000f280000300800 */
[----:B------:R-:W4:Y:S01]  /*474c0*/  LDL.LU R205, [R1+0x12d4] ;  /* 0x0012d40001cd7983 */ /* 0x000f220000300800 */
[----:B------:R-:W-:-:S03]  /*474d0*/  IMAD.X R245, R89, 0x1, R2, P6 ;  /* 0x0000000159f57824 */ /* 0x000fc600030e0602 */
[----:B------:R-:W4:Y:S04]  /*474e0*/  LDL.LU R206, [R1+0x12d8] ;  /* 0x0012d80001ce7983 */ /* 0x000f280000300800 */
[----:B------:R-:W4:Y:S04]  /*474f0*/  LDL.LU R207, [R1+0x12dc] ;  /* 0x0012dc0001cf7983 */ /* 0x000f280000300800 */
[----:B------:R-:W4:Y:S04]  /*47500*/  LDL.LU.64 R136, [R1+0x17f8] ;  /* 0x0017f80001887983 */ /* 0x000f280000300a00 */
[----:B------:R-:W4:Y:S04]  /*47510*/  LDL.LU R174, [R1+0x2078] ;  /* 0x0020780001ae7983 */ /* 0x000f280000300800 */
[----:B------:R-:W4:Y:S01]  /*47520*/  LDL.LU R89, [R1+0x2080] ;  /* 0x0020800001597983 */ /* 0x000f220000300800 */
[----:B--2---:R-:W-:-:S05]  /*47530*/  IADD3 R4, P5, R4, R226, RZ ;  /* 0x000000e204047210 */ /* 0x004fca0007fbe0ff */
[----:B------:R-:W-:Y:S01]  /*47540*/  STL [R1+0x206c], R4 ;  /* 0x00206c0401007387 */ /* 0x000fe20000100800 */
[----:B------:R-:W-:-:S03]  /*47550*/  IADD3 R147, P6, R66, R249, RZ ;  /* 0x000000f942937210 */ /* 0x000fc60007fde0ff */
[----:B------:R-:W2:Y:S01]  /*47560*/  LDL.LU R88, [R1+0x2084] ;  /* 0x0020840001587983 */ /* 0x000ea20000300800 */
[----:B------:R-:W-:-:S03]  /*47570*/  IADD3.X R146, R67, R2, RZ, P6, !PT ;  /* 0x0000000243927210 */ /* 0x000fc600037fe4ff */
[----:B------:R-:W2:Y:S01]  /*47580*/  LDL.LU.64 R66, [R1+0x17d8] ;  /* 0x0017d80001427983 */ /* 0x000ea20000300a00 */
[----:B------:R-:W-:-:S03]  /*47590*/  IMAD.X R5, R5, 0x1, R0, P5 ;  /* 0x0000000105057824 */ /* 0x000fc600028e0600 */
[----:B------:R-:W2:Y:S01]  /*475a0*/  LDL.LU.64 R224, [R1+0x17d0] ;  /* 0x0017d00001e07983 */ /* 0x000ea20000300a00 */
[----:B---3--:R-:W-:-:S03]  /*475b0*/  IADD3 R94, P5, R94, R226, RZ ;  /* 0x000000e25e5e7210 */ /* 0x008fc60007fbe0ff */
[----:B------:R1:W-:Y:S04]  /*475c0*/  STL [R1+0x2068], R5 ;  /* 0x0020680501007387 */ /* 0x0003e80000100800 */
[----:B------:R-:W3:Y:S04]  /*475d0*/  LDL.LU R169, [R1+0x2088] ;  /* 0x0020880001a97983 */ /* 0x000ee80000300800 */
[----:B------:R-:W3:Y:S04]  /*475e0*/  LDL.LU R168, [R1+0x208c] ;  /* 0x00208c0001a87983 */ /* 0x000ee80000300800 */
[----:B------:R-:W-:Y:S04]  /*475f0*/  STL [R1+0x2074], R94 ;  /* 0x0020745e01007387 */ /* 0x000fe80000100800 */
[----:B------:R-:W3:Y:S01]  /*47600*/  LDL.LU R110, [R1+0x2094] ;  /* 0x00209400016e7983 */ /* 0x000ee20000300800 */
[----:B----4-:R-:W-:-:S03]  /*47610*/  IMAD.X R105, R105, 0x1, R0, P5 ;  /* 0x0000000169697824 */ /* 0x010fc600028e0600 */
[----:B------:R1:W-:Y:S01]  /*47620*/  LDGSTS.E [R3+0x5c00], [R4.64], P2 ;  /* 0x05c0000004037fae */ /* 0x0003e20009121844 */
[----:B------:R-:W-:-:S03]  /*47630*/  IADD3 R95, P5, R95, R226, RZ ;  /* 0x000000e25f5f7210 */ /* 0x000fc60007fbe0ff */
[----:B------:R4:W-:Y:S01]  /*47640*/  STL [R1+0x2070], R105 ;  /* 0x0020706901007387 */ /* 0x0009e20000100800 */
[----:B------:R-:W-:-:S05]  /*47650*/  IADD3 R93, P6, R136, R249, RZ ;  /* 0x000000f9885d7210 */ /* 0x000fca0007fde0ff */
[----:B------:R-:W-:Y:S02]  /*47660*/  IMAD.X R92, R137, 0x1, R2, P6 ;  /* 0x00000001895c7824 */ /* 0x000fe400030e0602 */
[----:B------:R-:W4:Y:S04]  /*47670*/  LDL.LU R137, [R1+0x2090] ;  /* 0x0020900001897983 */ /* 0x000f280000300800 */
[----:B------:R-:W4:Y:S04]  /*47680*/  LDL.LU R111, [R1+0x209c] ;  /* 0x00209c00016f7983 */ /* 0x000f280000300800 */
[----:B------:R1:W-:Y:S01]  /*47690*/  STL [R1+0x207c], R95 ;  /* 0x00207c5f01007387 */ /* 0x0003e20000100800 */
[----:B--2---:R-:W-:-:S05]  /*476a0*/  IADD3 R248, P6, R66, R249, RZ ;  /* 0x000000f942f87210 */ /* 0x004fca0007fde0ff */
[----:B------:R-:W-:Y:S02]  /*476b0*/  IMAD.X R247, R67, 0x1, R2, P6 ;  /* 0x0000000143f77824 */ /* 0x000fe400030e0602 */
[----:B------:R-:W2:Y:S01]  /*476c0*/  LDL.LU.64 R66, [R1+0x2748] ;  /* 0x0027480001427983 */ /* 0x000ea20000300a00 */
[----:B------:R-:W-:Y:S02]  /*476d0*/  IADD3.X R174, R174, R0, RZ, P5, !PT ;  /* 0x00000000aeae7210 */ /* 0x000fe40002ffe4ff */
[----:B------:R-:W-:-:S05]  /*476e0*/  IADD3 R88, P5, R88, R226, RZ ;  /* 0x000000e258587210 */ /* 0x000fca0007fbe0ff */
[--C-:B------:R-:W-:Y:S01]  /*476f0*/  IMAD.X R89, R89, 0x1, R0.reuse, P5 ;  /* 0x0000000159597824 */ /* 0x100fe200028e0600 */
[----:B---3--:R-:W-:Y:S01]  /*47700*/  IADD3 R168, P5, R168, R226, RZ ;  /* 0x000000e2a8a87210 */ /* 0x008fe20007fbe0ff */
[----:B------:R-:W-:Y:S04]  /*47710*/  STL [R1+0x2078], R174 ;  /* 0x002078ae01007387 */ /* 0x000fe80000100800 */
[----:B------:R-:W-:Y:S01]  /*47720*/  STL [R1+0x2084], R88 ;  /* 0x0020845801007387 */ /* 0x000fe20000100800 */
[----:B------:R-:W-:-:S03]  /*47730*/  IMAD.X R169, R169, 0x1, R0, P5 ;  /* 0x00000001a9a97824 */ /* 0x000fc600028e0600 */
[----:B------:R-:W3:Y:S01]  /*47740*/  LDL.LU R136, [R1+0x2098] ;  /* 0x0020980001887983 */ /* 0x000ee20000300800 */
[----:B------:R-:W-:-:S03]  /*47750*/  IADD3 R110, P5, R110, R226, RZ ;  /* 0x000000e26e6e7210 */ /* 0x000fc60007fbe0ff */
[----:B------:R2:W-:Y:S04]  /*47760*/  STL [R1+0x2080], R89 ;  /* 0x0020805901007387 */ /* 0x0005e80000100800 */
[----:B------:R-:W3:Y:S04]  /*47770*/  LDL.LU R104, [R1+0x20a4] ;  /* 0x0020a40001687983 */ /* 0x000ee80000300800 */
[----:B------:R-:W-:Y:S01]  /*47780*/  STL [R1+0x208c], R168 ;  /* 0x00208ca801007387 */ /* 0x000fe20000100800 */
[----:B-1----:R-:W-:Y:S01]  /*47790*/  IMAD.MOV.U32 R5, RZ, RZ, R105 ;  /* 0x000000ffff057224 */ /* 0x002fe200078e0069 */
[----:B------:R-:W-:-:S05]  /*477a0*/  MOV R4, R94 ;  /* 0x0000005e00047202 */ /* 0x000fca0000000f00 */
[----:B------:R1:W-:Y:S01]  /*477b0*/  LDGSTS.E [R3+0x5c80], [R4.64], P2 ;  /* 0x05c8000004037fae */ /* 0x0003e20009121844 */
[----:B----4-:R-:W-:Y:S01]  /*477c0*/  IMAD.X R137, R137, 0x1, R0, P5 ;  /* 0x0000000189897824 */ /* 0x010fe200028e0600 */
[----:B--2---:R-:W-:Y:S02]  /*477d0*/  HMMA.1688.F32.TF32 R232, R232, R66, R204 ;  /* 0x00000042e8e8723c */ /* 0x004fe400000810cc */
[----:B------:R-:W2:Y:S04]  /*477e0*/  LDL.LU R207, [R1+0x2740] ;  /* 0x0027400001cf7983 */ /* 0x000ea80000300800 */
[----:B------:R-:W4:Y:S04]  /*477f0*/  LDL.LU R205, [R1+0x273c] ;  /* 0x00273c0001cd7983 */ /* 0x000f280000300800 */
[----:B------:R-:W-:Y:S11]  /*47800*/  STL [R1+0x2088], R169 ;  /* 0x002088a901007387 */ /* 0x000ff60000100800 */
[----:B------:R-:W-:Y:S02]  /*47810*/  @!UPT UIADD3 URZ, URZ, URZ, URZ ;  /* 0x0000003f3f3ff290 */ /* 0x000fe4000fffe03f */
[----:B------:R-:W-:Y:S04]  /*47820*/  STL.64 [R1+0x7c0], R232 ;  /* 0x0007c0e801007387 */ /* 0x000fe80000100a00 */
[----:B------:R-:W-:Y:S04]  /*47830*/  STL.64 [R1+0x7c8], R234 ;  /* 0x0007c8ea01007387 */ /* 0x000fe80000100a00 */
[----:B------:R1:W-:Y:S04]  /*47840*/  STL [R1+0x2094], R110 ;  /* 0x0020946e01007387 */ /* 0x0003e80000100800 */
[----:B------:R-:W2:Y:S04]  /*47850*/  LDL.LU R105, [R1+0x20a0] ;  /* 0x0020a00001697983 */ /* 0x000ea80000300800 */
[----:B------:R-:W-:Y:S04]  /*47860*/  STL [R1+0x2090], R137 ;  /* 0x0020908901007387 */ /* 0x000fe80000100800 */
[----:B------:R-:W4:Y:S01]  /*47870*/  LDL.LU R94, [R1+0x216c] ;  /* 0x00216c00015e7983 */ /* 0x000f220000300800 */
[----:B------:R-:W-:Y:S01]  /*47880*/  IADD3 R111, P5, R111, R226, RZ ;  /* 0x000000e26f6f7210 */ /* 0x000fe20007fbe0ff */
[----:B-1----:R-:W-:Y:S01]  /*47890*/  IMAD.MOV.U32 R4, RZ, RZ, R95 ;  /* 0x000000ffff047224 */ /* 0x002fe200078e005f */
[----:B------:R-:W-:-:S03]  /*478a0*/  MOV R5, R174 ;  /* 0x000000ae00057202 */ /* 0x000fc60000000f00 */
[----:B---3--:R-:W-:Y:S01]  /*478b0*/  IMAD.X R136, R136, 0x1, R0, P5 ;  /* 0x0000000188887824 */ /* 0x008fe200028e0600 */
[----:B------:R-:W-:Y:S01]  /*478c0*/  IADD3 R104, P5, R104, R226, RZ ;  /* 0x000000e268687210 */ /* 0x000fe20007fbe0ff */
[----:B------:R1:W-:Y:S04]  /*478d0*/  LDGSTS.E [R3+0x5d00], [R4.64], P2 ;  /* 0x05d0000004037fae */ /* 0x0003e80009121844 */
[----:B------:R3:W-:Y:S04]  /*478e0*/  STL [R1+0x209c], R111 ;  /* 0x00209c6f01007387 */ /* 0x0007e80000100800 */
[----:B------:R-:W3:Y:S01]  /*478f0*/  LDL.LU R95, [R1+0x2168] ;  /* 0x00216800015f7983 */ /* 0x000ee20000300800 */
[----:B-1----:R-:W-:Y:S01]  /*47900*/  IMAD.MOV.U32 R4, RZ, RZ, R88 ;  /* 0x000000ffff047224 */ /* 0x002fe200078e0058 */
[----:B------:R-:W-:-:S02]  /*47910*/  MOV R5, R89 ;  /* 0x0000005900057202 */ /* 0x000fc40000000f00 */
[----:B------:R-:W-:Y:S04]  /*47920*/  STL [R1+0x2098], R136 ;  /* 0x0020988801007387 */ /* 0x000fe80000100800 */
[----:B------:R-:W3:Y:S04]  /*47930*/  LDL.LU R89, [R1+0x2170] ;  /* 0x0021700001597983 */ /* 0x000ee80000300800 */
[----:B------:R-:W-:Y:S04]  /*47940*/  STL [R1+0x20a4], R104 ;  /* 0x0020a46801007387 */ /* 0x000fe80000100800 */
[----:B------:R-:W3:Y:S04]  /*47950*/  LDL.LU R88, [R1+0x2174] ;  /* 0x0021740001587983 */ /* 0x000ee80000300800 */
[----:B------:R1:W-:Y:S04]  /*47960*/  LDGSTS.E [R3+0x5d80], [R4.64], P2 ;  /* 0x05d8000004037fae */ /* 0x0003e80009121844 */
[----:B------:R-:W3:Y:S04]  /*47970*/  LDL.LU R66, [R1+0x217c] ;  /* 0x00217c0001427983 */ /* 0x000ee80000300800 */
[----:B------:R-:W3:Y:S01]  /*47980*/  LDL.LU R67, [R1+0x2178] ;  /* 0x0021780001437983 */ /* 0x000ee20000300800 */
[----:B-1----:R-:W-:-:S03]  /*47990*/  IMAD.MOV.U32 R4, RZ, RZ, R168 ;  /* 0x000000ffff047224 */ /* 0x002fc600078e00a8 */
[----:B------:R-:W3:Y:S01]  /*479a0*/  LDL.LU R206, [R1+0x2184] ;  /* 0x0021840001ce7983 */ /* 0x000ee20000300800 */
[----:B------:R-:W-:-:S05]  /*479b0*/  IMAD.MOV.U32 R5, RZ, RZ, R169 ;  /* 0x000000ffff057224 */ /* 0x000fca00078e00a9 */
[----:B------:R1:W-:Y:S02]  /*479c0*/  LDGSTS.E [R3+0x5e00], [R4.64], P2 ;  /* 0x05e0000004037fae */ /* 0x0003e40009121844 */
[----:B-1----:R-:W-:Y:S02]  /*479d0*/  IMAD.MOV.U32 R4, RZ, RZ, R110 ;  /* 0x000000ffff047224 */ /* 0x002fe400078e006e */
[----:B------:R-:W3:Y:S01]  /*479e0*/  LDL.LU R110, [R1+0x218c] ;  /* 0x00218c00016e7983 */ /* 0x000ee20000300800 */
[----:B--2---:R-:W-:Y:S02]  /*479f0*/  IADD3.X R105, R105, R0, RZ, P5, !PT ;  /* 0x0000000069697210 */ /* 0x004fe40002ffe4ff */
[----:B----4-:R-:W-:-:S03]  /*47a00*/  IADD3 R94, P5, R94, R226, RZ ;  /* 0x000000e25e5e7210 */ /* 0x010fc60007fbe0ff */
[----:B------:R-:W-:Y:S04]  /*47a10*/  STL [R1+0x20a0], R105 ;  /* 0x0020a06901007387 */ /* 0x000fe80000100800 */
[----:B------:R-:W-:Y:S04]  /*47a20*/  STL [R1+0x216c], R94 ;  /* 0x00216c5e01007387 */ /* 0x000fe80000100800 */
[----:B------:R-:W2:Y:S01]  /*47a30*/  LDL.LU R227, [R1+0x2180] ;  /* 0x0021800001e37983 */ /* 0x000ea20000300800 */
[----:B------:R-:W-:-:S05]  /*47a40*/  IMAD.MOV.U32 R5, RZ, RZ, R137 ;  /* 0x000000ffff057224 */ /* 0x000fca00078e0089 */
[----:B------:R1:W-:Y:S01]  /*47a50*/  LDGSTS.E [R3+0x5e80], [R4.64], P2 ;  /* 0x05e8000004037fae */ /* 0x0003e20009121844 */
[----:B---3--:R-:W-:Y:S01]  /*47a60*/  IMAD.X R95, R95, 0x1, R0, P5 ;  /* 0x000000015f5f7824 */ /* 0x008fe200028e0600 */
[----:B-1----:R-:W-:Y:S01]  /*47a70*/  MOV R4, R111 ;  /* 0x0000006f00047202 */ /* 0x002fe20000000f00 */
[----:B------:R-:W-:-:S05]  /*47a80*/  IMAD.MOV.U32 R5, RZ, RZ, R136 ;  /* 0x000000ffff057224 */ /* 0x000fca00078e0088 */
[----:B------:R1:W-:Y:S01]  /*47a90*/  LDGSTS.E [R3+0x5f00], [R4.64], P2 ;  /* 0x05f0000004037fae */ /* 0x0003e20009121844 */
[----:B------:R-:W-:Y:S02]  /*47aa0*/  IADD3 R88, P5, R88, R226, RZ ;  /* 0x000000e258587210 */ /* 0x000fe40007fbe0ff */
[----:B-1----:R-:W-:Y:S01]  /*47ab0*/  MOV R4, R104 ;  /* 0x0000006800047202 */ /* 0x002fe20000000f00 */
[----:B------:R-:W-:Y:S02]  /*47ac0*/  IMAD.MOV.U32 R5, RZ, RZ, R105 ;  /* 0x000000ffff057224 */ /* 0x000fe400078e0069 */
[----:B------:R-:W-:-:S03]  /*47ad0*/  IMAD.X R89, R89, 0x1, R0, P5 ;  /* 0x0000000159597824 */ /* 0x000fc600028e0600 */
[----:B------:R1:W-:Y:S01]  /*47ae0*/  LDGSTS.E [R3+0x5f80], [R4.64], P2 ;  /* 0x05f8000004037fae */ /* 0x0003e20009121844 */
[-C--:B------:R-:W-:Y:S02]  /*47af0*/  IADD3 R66, P2, R66, R226.reuse, RZ ;  /* 0x000000e242427210 */ /* 0x080fe40007f5e0ff */
[-C--:B------:R-:W-:Y:S01]  /*47b00*/  IADD3 R206, P5, R206, R226.reuse, RZ ;  /* 0x000000e2cece7210 */ /* 0x080fe20007fbe0ff */
[----:B------:R3:W-:Y:S02]  /*47b10*/  STL [R1+0x2168], R95 ;  /* 0x0021685f01007387 */ /* 0x0007e40000100800 */
[----:B------:R-:W-:Y:S02]  /*47b20*/  IMAD.X R67, R67, 0x1, R0, P2 ;  /* 0x0000000143437824 */ /* 0x000fe400010e0600 */
[----:B------:R4:W-:Y:S04]  /*47b30*/  STL [R1+0x2174], R88 ;  /* 0x0021745801007387 */ /* 0x0009e80000100800 */
[----:B------:R-:W-:Y:S04]  /*47b40*/  STL [R1+0x217c], R66 ;  /* 0x00217c4201007387 */ /* 0x000fe80000100800 */
[----:B------:R1:W-:Y:S04]  /*47b50*/  STL [R1+0x2170], R89 ;  /* 0x0021705901007387 */ /* 0x0003e80000100800 */
[----:B------:R-:W-:Y:S01]  /*47b60*/  STL [R1+0x2184], R206 ;  /* 0x002184ce01007387 */ /* 0x000fe20000100800 */
[----:B------:R-:W-:-:S03]  /*47b70*/  IADD3 R110, P2, R110, R226, RZ ;  /* 0x000000e26e6e7210 */ /* 0x000fc60007f5e0ff */
[----:B------:R2:W-:Y:S04]  /*47b80*/  STL [R1+0x2178], R67 ;  /* 0x0021784301007387 */ /* 0x0005e80000100800 */
[----:B------:R-:W4:Y:S04]  /*47b90*/  LDL.LU R111, [R1+0x2188] ;  /* 0x00218800016f7983 */ /* 0x000f280000300800 */
[----:B------:R-:W4:Y:S01]  /*47ba0*/  LDL.LU R195, [R1+0x2190] ;  /* 0x0021900001c37983 */ /* 0x000f220000300800 */
[----:B-1----:R-:W-:Y:S02]  /*47bb0*/  IMAD.MOV.U32 R5, RZ, RZ, R95 ;  /* 0x000000ffff057224 */ /* 0x002fe400078e005f */
[----:B--2---:R-:W-:-:S05]  /*47bc0*/  IMAD.X R227, R227, 0x1, R0, P5 ;  /* 0x00000001e3e37824 */ /* 0x004fca00028e0600 */
[----:B------:R1:W-:Y:S04]  /*47bd0*/  STL [R1+0x2180], R227 ;  /* 0x002180e301007387 */ /* 0x0003e80000100800 */
[----:B------:R-:W-:Y:S04]  /*47be0*/  STL [R1+0x218c], R110 ;  /* 0x00218c6e01007387 */ /* 0x000fe80000100800 */
[----:B------:R-:W2:Y:S04]  /*47bf0*/  LDL.LU R188, [R1+0x2194] ;  /* 0x0021940001bc7983 */ /* 0x000ea80000300800 */
[----:B------:R-:W2:Y:S04]  /*47c00*/  LDL.LU R223, [R1+0x2198] ;  /* 0x0021980001df7983 */ /* 0x000ea80000300800 */
[----:B------:R-:W2:Y:S04]  /*47c10*/  LDL.LU R204, [R1+0x219c] ;  /* 0x00219c0001cc7983 */ /* 0x000ea80000300800 */
[----:B---3--:R-:W3:Y:S04]  /*47c20*/  LDL.LU R95, [R1+0x21a0] ;  /* 0x0021a000015f7983 */ /* 0x008ee80000300800 */
[----:B------:R-:W3:Y:S01]  /*47c30*/  LDL.LU R174, [R1+0x21a4] ;  /* 0x0021a40001ae7983 */ /* 0x000ee20000300800 */
[----:B------:R-:W-:-:S05]  /*47c40*/  MOV R4, R94 ;  /* 0x0000005e00047202 */ /* 0x000fca0000000f00 */
[----:B------:R1:W-:Y:S02]  /*47c50*/  LDGSTS.E [R3+0x6c00], [R4.64], P3 ;  /* 0x06c0000004037fae */ /* 0x0003e40009921844 */
[----:B-1----:R-:W-:Y:S01]  /*47c60*/  MOV R4, R88 ;  /* 0x0000005800047202 */ /* 0x002fe20000000f00 */
[----:B------:R-:W-:Y:S01]  /*47c70*/  IMAD.MOV.U32 R5, RZ, RZ, R89 ;  /* 0x000000ffff057224 */ /* 0x000fe200078e0059 */
[----:B----4-:R-:W4:Y:S04]  /*47c80*/  LDL.LU R88, [R1+0xf50] ;  /* 0x000f500001587983 */ /* 0x010f280000300800 */
[----:B------:R1:W-:Y:S04]  /*47c90*/  LDGSTS.E [R3+0x6c80], [R4.64], P3 ;  /* 0x06c8000004037fae */ /* 0x0003e80009921844 */
[----:B------:R-:W4:Y:S04]  /*47ca0*/  LDL.LU R89, [R1+0xf98] ;  /* 0x000f980001597983 */ /* 0x000f280000300800 */
[----:B------:R-:W4:Y:S01]  /*47cb0*/  LDL.LU R104, [R1+0xf54] ;  /* 0x000f540001687983 */ /* 0x000f220000300800 */
[----:B-1----:R-:W-:Y:S01]  /*47cc0*/  MOV R4, R66 ;  /* 0x0000004200047202 */ /* 0x002fe20000000f00 */
[----:B------:R-:W-:-:S02]  /*47cd0*/  IMAD.MOV.U32 R5, RZ, RZ, R67 ;  /* 0x000000ffff057224 */ /* 0x000fc400078e0043 */
[----:B------:R-:W4:Y:S04]  /*47ce0*/  LDL.LU R105, [R1+0xf9c] ;  /* 0x000f9c0001697983 */ /* 0x000f280000300800 */
[----:B------:R1:W-:Y:S01]  /*47cf0*/  LDGSTS.E [R3+0x6d00], [R4.64], P3 ;  /* 0x06d0000004037fae */ /* 0x0003e20009921844 */
[----:B------:R-:W-:-:S03]  /*47d00*/  IMAD.X R111, R111, 0x1, R0, P2 ;  /* 0x000000016f6f7824 */ /* 0x000fc600010e0600 */
[----:B------:R-:W4:Y:S04]  /*47d10*/  LDL.LU R136, [R1+0xf58] ;  /* 0x000f580001887983 */ /* 0x000f280000300800 */
[----:B------:R-:W4:Y:S01]  /*47d20*/  LDL.LU R137, [R1+0xfa0] ;  /* 0x000fa00001897983 */ /* 0x000f220000300800 */
[----:B-1----:R-:W-:Y:S01]  /*47d30*/  IMAD.MOV.U32 R4, RZ, RZ, R227 ;  /* 0x000000ffff047224 */ /* 0x002fe200078e00e3 */
[----:B------:R-:W-:Y:S02]  /*47d40*/  MOV R5, R206 ;  /* 0x000000ce00057202 */ /* 0x000fe40000000f00 */
[----:B------:R-:W4:Y:S02]  /*47d50*/  LDL.LU R168, [R1+0xf5c] ;  /* 0x000f5c0001a87983 */ /* 0x000f240000300800 */
[----:B------:R-:W-:-:S02]  /*47d60*/  LOP3.LUT R5, R5, R4, RZ, 0x3c, !PT ;  /* 0x0000000405057212 */ /* 0x000fc400078e3cff */
[----:B------:R-:W4:Y:S02]  /*47d70*/  LDL.LU R169, [R1+0xfa4] ;  /* 0x000fa40001a97983 */ /* 0x000f240000300800 */
[C---:B------:R-:W-:Y:S02]  /*47d80*/  LOP3.LUT R4, R5.reuse, R4, RZ, 0x3c, !PT ;  /* 0x0000000405047212 */ /* 0x040fe400078e3cff */
[----:B------:R-:W4:Y:S02]  /*47d90*/  LDL.LU R234, [R1+0xf70] ;  /* 0x000f700001ea7983 */ /* 0x000f240000300800 */
[----:B------:R-:W-:Y:S02]  /*47da0*/  LOP3.LUT R5, R5, R4, RZ, 0x3c, !PT ;  /* 0x0000000405057212 */ /* 0x000fe400078e3cff */
[----:B------:R-:W4:Y:S04]  /*47db0*/  LDL.LU R235, [R1+0xfa8] ;  /* 0x000fa80001eb7983 */ /* 0x000f280000300800 */
[----:B------:R1:W-:Y:S01]  /*47dc0*/  LDGSTS.E [R3+0x6d80], [R4.64], P3 ;  /* 0x06d8000004037fae */ /* 0x0003e20009921844 */
[----:B------:R-:W-:-:S03]  /*47dd0*/  IADD3 R250, P6, R224, R249, RZ ;  /* 0x000000f9e0fa7210 */ /* 0x000fc60007fde0ff */
[----:B------:R-:W4:Y:S01]  /*47de0*/  LDL.LU R232, [R1+0xf74] ;  /* 0x000f740001e87983 */ /* 0x000f220000300800 */
[----:B-1----:R-:W-:-:S03]  /*47df0*/  IMAD.MOV.U32 R5, RZ, RZ, c[0x0][0x188] ;  /* 0x00006200ff057624 */ /* 0x002fc600078e00ff */
[----:B------:R-:W4:Y:S02]  /*47e00*/  LDL.LU R233, [R1+0xfac] ;  /* 0x000fac0001e97983 */ /* 0x000f240000300800 */
[----:B------:R-:W-:Y:S01]  /*47e10*/  SHF.L.U32 R5, R5, 0x5, RZ ;  /* 0x0000000505057819 */ /* 0x000fe200000006ff */
[----:B------:R-:W-:Y:S01]  /*47e20*/  IMAD.MOV.U32 R4, RZ, RZ, R110 ;  /* 0x000000ffff047224 */ /* 0x000fe200078e006e */
[----:B------:R-:W4:Y:S03]  /*47e30*/  LDL.LU R66, [R1+0xf78] ;  /* 0x000f780001427983 */ /* 0x000f260000300800 */
[----:B------:R-:W-:Y:S01]  /*47e40*/  IMAD.SHL.U32 R5, R5, 0x4, RZ ;  /* 0x0000000405057824 */ /* 0x000fe200078e00ff */
[----:B------:R-:W4:Y:S01]  /*47e50*/  LDL.LU R67, [R1+0xfb0] ;  /* 0x000fb00001437983 */ /* 0x000f220000300800 */
[----:B------:R-:W-:-:S03]  /*47e60*/  IADD3.X R249, R225, R2, RZ, P6, !PT ;  /* 0x00000002e1f97210 */ /* 0x000fc600037fe4ff */
[----:B------:R-:W4:Y:S04]  /*47e70*/  LDL.LU R224, [R1+0xfb4] ;  /* 0x000fb40001e07983 */ /* 0x000f280000300800 */
[----:B------:R-:W4:Y:S04]  /*47e80*/  LDL.LU R225, [R1+0xf80] ;  /* 0x000f800001e17983 */ /* 0x000f280000300800 */
[----:B------:R-:W4:Y:S04]  /*47e90*/  LDL.LU R94, [R1+0xfb8] ;  /* 0x000fb800015e7983 */ /* 0x000f280000300800 */
[----:B------:R-:W4:Y:S04]  /*47ea0*/  LDL.LU R227, [R1+0x2738] ;  /* 0x0027380001e37983 */ /* 0x000f280000300800 */
[----:B------:R-:W4:Y:S01]  /*47eb0*/  LDL.LU R206, [R1+0x2734] ;  /* 0x0027340001ce7983 */ /* 0x000f220000300800 */
[----:B--2---:R-:W-:-:S05]  /*47ec0*/  IADD3 R188, P5, R188, R226, RZ ;  /* 0x000000e2bcbc7210 */ /* 0x004fca0007fbe0ff */
[----:B------:R-:W-:Y:S01]  /*47ed0*/  IMAD.X R195, R195, 0x1, R0, P5 ;  /* 0x00000001c3c37824 */ /* 0x000fe200028e0600 */
[----:B------:R-:W-:Y:S02]  /*47ee0*/  IADD3 R204, P2, R204, R226, RZ ;  /* 0x000000e2cccc7210 */ /* 0x000fe40007f5e0ff */
[----:B------:R-:W2:Y:S01]  /*47ef0*/  LDL.LU R226, [R1+0x2730] ;  /* 0x0027300001e27983 */ /* 0x000ea20000300800 */
[----:B---3--:R-:W-:Y:S01]  /*47f00*/  IADD3 R174, P5, R174, R5, RZ ;  /* 0x00000005aeae7210 */ /* 0x008fe20007fbe0ff */
[----:B------:R-:W-:Y:S01]  /*47f10*/  IMAD.MOV.U32 R5, RZ, RZ, R111 ;  /* 0x000000ffff057224 */ /* 0x000fe200078e006f */
[----:B------:R-:W-:-:S04]  /*47f20*/  IADD3.X R223, R223, R0, RZ, P2, !PT ;  /* 0x00000000dfdf7210 */ /* 0x000fc800017fe4ff */
[----:B------:R1:W-:Y:S04]  /*47f30*/  LDGSTS.E [R3+0x6e00], [R4.64], P3 ;  /* 0x06e0000004037fae */ /* 0x0003e80009921844 */
[----:B------:R-:W-:Y:S04]  /*47f40*/  STL [R1+0x2194], R188 ;  /* 0x002194bc01007387 */ /* 0x000fe80000100800 */
[----:B------:R3:W-:Y:S01]  /*47f50*/  STL [R1+0x2188], R111 ;  /* 0x0021886f01007387 */ /* 0x0007e20000100800 */
[----:B-1----:R-:W-:Y:S02]  /*47f60*/  IMAD.MOV.U32 R4, RZ, RZ, R188 ;  /* 0x000000ffff047224 */ /* 0x002fe400078e00bc */
[----:B------:R-:W-:Y:S01]  /*47f70*/  IMAD.MOV.U32 R5, RZ, RZ, R195 ;  /* 0x000000ffff057224 */ /* 0x000fe200078e00c3 */
[----:B------:R-:W-:Y:S01]  /*47f80*/  STL [R1+0x219c], R204 ;  /* 0x00219ccc01007387 */ /* 0x000fe20000100800 */
[----:B------:R-:W-:-:S03]  /*47f90*/  IADD3.X R95, R95, R0, RZ, P5, !PT ;  /* 0x000000005f5f7210 */ /* 0x000fc60002ffe4ff */
[----:B------:R1:W-:Y:S04]  /*47fa0*/  LDGSTS.E [R3+0x6e80], [R4.64], P3 ;  /* 0x06e8000004037fae */ /* 0x0003e80009921844 */
[----:B------:R1:W-:Y:S04]  /*47fb0*/  STL [R1+0x2190], R195 ;  /* 0x002190c301007387 */ /* 0x0003e80000100800 */
[----:B---3--:R-:W3:Y:S01]  /*47fc0*/  LDL.LU R111, [R1+0x272c] ;  /* 0x00272c00016f7983 */ /* 0x008ee20000300800 */
[----:B-1----:R-:W-:Y:S01]  /*47fd0*/  MOV R4, R204 ;  /* 0x000000cc00047202 */ /* 0x002fe20000000f00 */
[----:B------:R-:W-:-:S02]  /*47fe0*/  IMAD.MOV.U32 R5, RZ, RZ, R223 ;  /* 0x000000ffff057224 */ /* 0x000fc400078e00df */
[----:B------:R-:W3:Y:S04]  /*47ff0*/  LDL.LU R110, [R1+0x2728] ;  /* 0x00272800016e7983 */ /* 0x000ee80000300800 */
[----:B------:R-:W-:Y:S04]  /*48000*/  STL [R1+0x21a4], R174 ;  /* 0x0021a4ae01007387 */ /* 0x000fe80000100800 */
[----:B------:R1:W-:Y:S04]  /*48010*/  STL [R1+0x2198], R223 ;  /* 0x002198df01007387 */ /* 0x0003e80000100800 */
[----:B------:R-:W2:Y:S04]  /*48020*/  LDL.LU R195, [R1+0x2724] ;  /* 0x0027240001c37983 */ /* 0x000ea80000300800 */
[----:B------:R1:W-:Y:S04]  /*48030*/  LDGSTS.E [R3+0x6f00], [R4.64], P3 ;  /* 0x06f0000004037fae */ /* 0x0003e80009921844 */
[----:B------:R-:W2:Y:S04]  /*48040*/  LDL.LU R188, [R1+0x2720] ;  /* 0x0027200001bc7983 */ /* 0x000ea80000300800 */
[----:B-1----:R-:W2:Y:S01]  /*48050*/  LDL.LU R223, [R1+0x271c] ;  /* 0x00271c0001df7983 */ /* 0x002ea20000300800 */
[----:B------:R-:W-:Y:S01]  /*48060*/  IMAD.MOV.U32 R4, RZ, RZ, R174 ;  /* 0x000000ffff047224 */ /* 0x000fe200078e00ae */
[----:B------:R-:W-:-:S02]  /*48070*/  MOV R5, R95 ;  /* 0x0000005f00057202 */ /* 0x000fc40000000f00 */
[----:B------:R-:W2:Y:S04]  /*48080*/  LDL.LU R204, [R1+0x2718] ;  /* 0x0027180001cc7983 */ /* 0x000ea80000300800 */
[----:B------:R1:W-:Y:S04]  /*48090*/  STL [R1+0x21a0], R95 ;  /* 0x0021a05f01007387 */ /* 0x0003e80000100800 */
[----:B------:R4:W-:Y:S04]  /*480a0*/  LDGSTS.E [R3+0x6f80], [R4.64], P3 ;  /* 0x06f8000004037fae */ /* 0x0009e80009921844 */
[----:B-1----:R-:W2:Y:S04]  /*480b0*/  LDL.LU R95, [R1+0x2714] ;  /* 0x00271400015f7983 */ /* 0x002ea80000300800 */
[----:B------:R-:W2:Y:S04]  /*480c0*/  LDL.LU R174, [R1+0x2710] ;  /* 0x0027100001ae7983 */ /* 0x000ea80000300800 */
[----:B----4-:R-:W4:Y:S01]  /*480d0*/  LDL.LU R5, [R1+0xf7c] ;  /* 0x000f7c0001057983 */ /* 0x010f220000300800 */
[----:B------:R-:W-:-:S02]  /*480e0*/  LOP3.LUT R89, R89, R88, RZ, 0x3c, !PT ;  /* 0x0000005859597212 */ /* 0x000fc400078e3cff */
[----:B------:R-:W-:Y:S02]  /*480f0*/  LOP3.LUT R105, R105, R104, RZ, 0x3c, !PT ;  /* 0x0000006869697212 */ /* 0x000fe400078e3cff */
[----:B------:R-:W-:Y:S02]  /*48100*/  LOP3.LUT R137, R137, R136, RZ, 0x3c, !PT ;  /* 0x0000008889897212 */ /* 0x000fe400078e3cff */
[----:B------:R-:W-:Y:S02]  /*48110*/  LOP3.LUT R169, R169, R168, RZ, 0x3c, !PT ;  /* 0x000000a8a9a97212 */ /* 0x000fe400078e3cff */
[----:B------:R-:W-:Y:S02]  /*48120*/  LOP3.LUT R88, R89, R88, RZ, 0x3c, !PT ;  /* 0x0000005859587212 */ /* 0x000fe400078e3cff */
[----:B------:R-:W-:Y:S02]  /*48130*/  LOP3.LUT R235, R235, R234, RZ, 0x3c, !PT ;  /* 0x000000eaebeb7212 */ /* 0x000fe400078e3cff */
        /* <DEDUP_REMOVED lines=10> */
[----:B------:R-:W-:Y:S01]  /*481e0*/  LOP3.LUT R169, R169, R168, RZ, 0x3c, !PT ;  /* 0x000000a8a9a97212 */ /* 0x000fe200078e3cff */
[----:B------:R1:W-:Y:S01]  /*481f0*/  STL.64 [R1+0x19c0], R88 ;  /* 0x0019c05801007387 */ /* 0x0003e20000100a00 */
[----:B------:R-:W-:Y:S02]  /*48200*/  LOP3.LUT R235, R235, R234, RZ, 0x3c, !PT ;  /* 0x000000eaebeb7212 */ /* 0x000fe400078e3cff */
[----:B------:R-:W-:Y:S01]  /*48210*/  LOP3.LUT R66, R67, R66, RZ, 0x3c, !PT ;  /* 0x0000004243427212 */ /* 0x000fe200078e3cff */
[----:B------:R1:W-:Y:S01]  /*48220*/  STL.64 [R1+0x19b8], R104 ;  /* 0x0019b86801007387 */ /* 0x0003e20000100a00 */
[----:B------:R-:W-:-:S02]  /*48230*/  LOP3.LUT R233, R233, R232, RZ, 0x3c, !PT ;  /* 0x000000e8e9e97212 */ /* 0x000fc400078e3cff */
[----:B------:R-:W-:Y:S01]  /*48240*/  LOP3.LUT R67, R67, R66, RZ, 0x3c, !PT ;  /* 0x0000004243437212 */ /* 0x000fe200078e3cff */
[----:B------:R1:W-:Y:S01]  /*48250*/  STL.64 [R1+0x19b0], R136 ;  /* 0x0019b08801007387 */ /* 0x0003e20000100a00 */
[----:B------:R-:W-:-:S03]  /*48260*/  IMAD.MOV.U32 R4, RZ, RZ, R224 ;  /* 0x000000ffff047224 */ /* 0x000fc600078e00e0 */
[----:B------:R-:W-:Y:S04]  /*48270*/  STL.64 [R1+0x19a8], R168 ;  /* 0x0019a8a801007387 */ /* 0x000fe80000100a00 */
[----:B------:R-:W-:Y:S04]  /*48280*/  STL.64 [R1+0x19a0], R234 ;  /* 0x0019a0ea01007387 */ /* 0x000fe80000100a00 */
[----:B------:R1:W-:Y:S01]  /*48290*/  LDGSTS.E [R3+0x7c00], [R88.64], P4 ;  /* 0x07c0000058037fae */ /* 0x0003e2000a121844 */
[----:B------:R-:W-:-:S03]  /*482a0*/  IMAD.MOV.U32 R224, RZ, RZ, R94 ;  /* 0x000000ffffe07224 */ /* 0x000fc600078e005e */
[----:B------:R1:W-:Y:S04]  /*482b0*/  LDGSTS.E [R3+0x7c80], [R104.64], P4 ;  /* 0x07c8000068037fae */ /* 0x0003e8000a121844 */
[----:B------:R1:W-:Y:S04]  /*482c0*/  LDGSTS.E [R3+0x7d00], [R136.64], P4 ;  /* 0x07d0000088037fae */ /* 0x0003e8000a121844 */
[----:B-1----:R-:W3:Y:S04]  /*482d0*/  LDL.LU.64 R88, [R1+0x2708] ;  /* 0x0027080001587983 */ /* 0x002ee80000300a00 */
[----:B------:R1:W-:Y:S04]  /*482e0*/  STL.64 [R1+0x1998], R232 ;  /* 0x001998e801007387 */ /* 0x0003e80000100a00 */
[----:B------:R-:W3:Y:S04]  /*482f0*/  LDL.LU.64 R104, [R1+0x2700] ;  /* 0x0027000001687983 */ /* 0x000ee80000300a00 */
[----:B------:R1:W-:Y:S04]  /*48300*/  STL.64 [R1+0x1990], R66 ;  /* 0x0019904201007387 */ /* 0x0003e80000100a00 */
[----:B------:R-:W3:Y:S04]  /*48310*/  LDL.LU.64 R136, [R1+0x26f8] ;  /* 0x0026f80001887983 */ /* 0x000ee80000300a00 */
[----:B------:R1:W-:Y:S04]  /*48320*/  LDGSTS.E [R3+0x7d80], [R168.64], P4 ;  /* 0x07d80000a8037fae */ /* 0x0003e8000a121844 */
[----:B------:R1:W-:Y:S04]  /*48330*/  LDGSTS.E [R3+0x7e00], [R234.64], P4 ;  /* 0x07e00000ea037fae */ /* 0x0003e8000a121844 */
[----:B------:R1:W-:Y:S01]  /*48340*/  LDGSTS.E [R3+0x7e80], [R232.64], P4 ;  /* 0x07e80000e8037fae */ /* 0x0003e2000a121844 */
[----:B------:R-:W-:-:S02]  /*48350*/  LOP3.LUT R7, R7, R6, RZ, 0x3c, !PT ;  /* 0x0000000607077212 */ /* 0x000fc400078e3cff */
[----:B------:R-:W-:Y:S01]  /*48360*/  LOP3.LUT R9, R9, R8, RZ, 0x3c, !PT ;  /* 0x0000000809097212 */ /* 0x000fe200078e3cff */
[----:B------:R2:W-:Y:S01]  /*48370*/  LDGSTS.E [R3+0x7f00], [R66.64], P4 ;  /* 0x07f0000042037fae */ /* 0x0005e2000a121844 */
[----:B-1----:R-:W-:Y:S02]  /*48380*/  IMAD.MOV.U32 R233, RZ, RZ, R193 ;  /* 0x000000ffffe97224 */ /* 0x002fe400078e00c1 */
[----:B------:R-:W-:Y:S01]  /*48390*/  IMAD.MOV.U32 R232, RZ, RZ, R70 ;  /* 0x000000ffffe87224 */ /* 0x000fe200078e0046 */
[----:B--2---:R-:W-:Y:S01]  /*483a0*/  MOV R94, R174 ;  /* 0x000000ae005e7202 */ /* 0x004fe20000000f00 */
[----:B----4-:R1:W-:Y:S04]  /*483b0*/  STL.64 [R1+0x1988], R4 ;  /* 0x0019880401007387 */ /* 0x0103e80000100a00 */
[----:B------:R-:W2:Y:S04]  /*483c0*/  LDL.LU.64 R168, [R1+0x26f0] ;  /* 0x0026f00001a87983 */ /* 0x000ea80000300a00 */
[----:B------:R-:W4:Y:S04]  /*483d0*/  LDL.LU R174, [R1+0x26e8] ;  /* 0x0026e80001ae7983 */ /* 0x000f280000300800 */
[----:B------:R1:W-:Y:S04]  /*483e0*/  STL.64 [R1+0x1980], R224 ;  /* 0x001980e001007387 */ /* 0x0003e80000100a00 */
[----:B------:R1:W-:Y:S04]  /*483f0*/  STL.64 [R1+0x1978], R94 ;  /* 0x0019785e01007387 */ /* 0x0003e80000100a00 */
[----:B---3--:R3:W-:Y:S04]  /*48400*/  STL.64 [R1+0x1970], R110 ;  /* 0x0019706e01007387 */ /* 0x0087e80000100a00 */
[----:B------:R-:W2:Y:S04]  /*48410*/  LDL.LU R193, [R1+0x26e4] ;  /* 0x0026e40001c17983 */ /* 0x000ea80000300800 */
[----:B------:R-:W2:Y:S04]  /*48420*/  LDL.LU R70, [R1+0x26e0] ;  /* 0x0026e00001467983 */ /* 0x000ea80000300800 */
[----:B------:R-:W1:Y:S01]  /*48430*/  S2R R235, SR_TID.X ;  /* 0x0000000000eb7919 */ /* 0x000e620000002100 */
[----:B------:R-:W-:-:S02]  /*48440*/  LOP3.LUT R11, R11, R10, RZ, 0x3c, !PT ;  /* 0x0000000a0b0b7212 */ /* 0x000fc400078e3cff */
[----:B------:R-:W-:Y:S01]  /*48450*/  LOP3.LUT R6, R7, R6, RZ, 0x3c, !PT ;  /* 0x0000000607067212 */ /* 0x000fe200078e3cff */
[----:B------:R1:W-:Y:S01]  /*48460*/  LDGSTS.E [R3+0x7f80], [R4.64], P4 ;  /* 0x07f8000004037fae */ /* 0x0003e2000a121844 */
[----:B------:R-:W-:Y:S02]  /*48470*/  LOP3.LUT R15, R15, R14, RZ, 0x3c, !PT ;  /* 0x0000000e0f0f7212 */ /* 0x000fe400078e3cff */
[----:B------:R-:W-:Y:S02]  /*48480*/  LOP3.LUT R8, R9, R8, RZ, 0x3c, !PT ;  /* 0x0000000809087212 */ /* 0x000fe400078e3cff */
[----:B------:R-:W-:Y:S02]  /*48490*/  LOP3.LUT R17, R17, R16, RZ, 0x3c, !PT ;  /* 0x0000001011117212 */ /* 0x000fe400078e3cff */
[----:B------:R-:W-:Y:S02]  /*484a0*/  LOP3.LUT R19, R19, R18, RZ, 0x3c, !PT ;  /* 0x0000001213137212 */ /* 0x000fe400078e3cff */
[----:B------:R-:W-:Y:S01]  /*484b0*/  LOP3.LUT R25, R25, R24, RZ, 0x3c, !PT ;  /* 0x0000001819197212 */ /* 0x000fe200078e3cff */
[----:B------:R2:W-:Y:S01]  /*484c0*/  STL.64 [R1+0x1968], R142 ;  /* 0x0019688e01007387 */ /* 0x0005e20000100a00 */
[----:B------:R-:W-:-:S02]  /*484d0*/  LOP3.LUT R10, R11, R10, RZ, 0x3c, !PT ;  /* 0x0000000a0b0a7212 */ /* 0x000fc400078e3cff */
[----:B------:R-:W-:Y:S02]  /*484e0*/  LOP3.LUT R7, R7, R6, RZ, 0x3c, !PT ;  /* 0x0000000607077212 */ /* 0x000fe400078e3cff */
[----:B------:R-:W-:Y:S02]  /*484f0*/  LOP3.LUT R27, R27, R26, RZ, 0x3c, !PT ;  /* 0x0000001a1b1b7212 */ /* 0x000fe400078e3cff */
[----:B-1----:R-:W-:Y:S01]  /*48500*/  LOP3.LUT R66, R235, 0x1f, RZ, 0xc0, !PT ;  /* 0x0000001feb427812 */ /* 0x002fe200078ec0ff */
[----:B------:R-:W-:Y:S01]  /*48510*/  IMAD.MOV.U32 R5, RZ, RZ, R12 ;  /* 0x000000ffff057224 */ /* 0x000fe200078e000c */
[----:B------:R-:W-:Y:S01]  /*48520*/  LOP3.LUT R14, R15, R14, RZ, 0x3c, !PT ;  /* 0x0000000e0f0e7212 */ /* 0x000fe200078e3cff */
[----:B------:R-:W0:Y:S01]  /*48530*/  LDGDEPBAR ;  /* 0x00000000000079af */ /* 0x000e220000000000 */
[----:B------:R-:W-:Y:S01]  /*48540*/  LOP3.LUT R9, R9, R8, RZ, 0x3c, !PT ;  /* 0x0000000809097212 */ /* 0x000fe200078e3cff */
[----:B------:R-:W-:Y:S01]  /*48550*/  IMAD.SHL.U32 R67, R66, 0x4, RZ ;  /* 0x0000000442437824 */ /* 0x000fe200078e00ff */
[----:B------:R-:W-:Y:S01]  /*48560*/  LOP3.LUT R16, R17, R16, RZ, 0x3c, !PT ;  /* 0x0000001011107212 */ /* 0x000fe200078e3cff */
[----:B------:R1:W-:Y:S01]  /*48570*/  STL.64 [R1+0x1960], R242 ;  /* 0x001960f201007387 */ /* 0x0003e20000100a00 */
[----:B------:R-:W-:-:S02]  /*48580*/  LOP3.LUT R11, R11, R10, RZ, 0x3c, !PT ;  /* 0x0000000a0b0b7212 */ /* 0x000fc400078e3cff */
[----:B------:R-:W-:Y:S01]  /*48590*/  LOP3.LUT R18, R19, R18, RZ, 0x3c, !PT ;  /* 0x0000001213127212 */ /* 0x000fe200078e3cff */
[----:B------:R1:W-:Y:S01]  /*485a0*/  STL.64 [R1+0x1958], R232 ;  /* 0x001958e801007387 */ /* 0x0003e20000100a00 */
[----:B------:R-:W-:Y:S02]  /*485b0*/  MOV R4, R13 ;  /* 0x0000000d00047202 */ /* 0x000fe40000000f00 */
[----:B------:R-:W-:Y:S02]  /*485c0*/  LOP3.LUT R24, R25, R24, RZ, 0x3c, !PT ;  /* 0x0000001819187212 */ /* 0x000fe400078e3cff */
[----:B------:R-:W-:Y:S01]  /*485d0*/  LOP3.LUT R29, R29, R28, RZ, 0x3c, !PT ;  /* 0x0000001c1d1d7212 */ /* 0x000fe200078e3cff */
[----:B------:R-:W-:Y:S01]  /*485e0*/  STL.64 [R1+0x1950], R6 ;  /* 0x0019500601007387 */ /* 0x000fe20000100a00 */
[----:B------:R-:W-:Y:S02]  /*485f0*/  LOP3.LUT R15, R15, R14, RZ, 0x3c, !PT ;  /* 0x0000000e0f0f7212 */ /* 0x000fe400078e3cff */
[----:B------:R-:W-:Y:S01]  /*48600*/  LOP3.LUT R17, R17, R16, RZ, 0x3c, !PT ;  /* 0x0000001011117212 */ /* 0x000fe200078e3cff */
[----:B------:R-:W-:Y:S01]  /*48610*/  STL.64 [R1+0x1948], R8 ;  /* 0x0019480801007387 */ /* 0x000fe20000100a00 */
[----:B------:R-:W-:-:S02]  /*48620*/  LOP3.LUT R26, R27, R26, RZ, 0x3c, !PT ;  /* 0x0000001a1b1a7212 */ /* 0x000fc400078e3cff */
[----:B------:R-:W-:Y:S01]  /*48630*/  LOP3.LUT R19, R19, R18, RZ, 0x3c, !PT ;  /* 0x0000001213137212 */ /* 0x000fe200078e3cff */
[----:B------:R-:W-:Y:S01]  /*48640*/  STL.64 [R1+0x1940], R10 ;  /* 0x0019400a01007387 */ /* 0x000fe20000100a00 */
[----:B------:R-:W-:Y:S02]  /*48650*/  LOP3.LUT R25, R25, R24, RZ, 0x3c, !PT ;  /* 0x0000001819197212 */ /* 0x000fe400078e3cff */
[----:B------:R-:W-:Y:S01]  /*48660*/  LOP3.LUT R28, R29, R28, RZ, 0x3c, !PT ;  /* 0x0000001c1d1c7212 */ /* 0x000fe200078e3cff */
[----:B------:R-:W-:Y:S01]  /*48670*/  STL.64 [R1+0x1908], R4 ;  /* 0x0019080401007387 */ /* 0x000fe20000100a00 */
[----:B------:R-:W-:-:S03]  /*48680*/  LOP3.LUT R27, R27, R26, RZ, 0x3c, !PT ;  /* 0x0000001a1b1b7212 */ /* 0x000fc600078e3cff */
[----:B------:R-:W-:Y:S01]  /*48690*/  STL.64 [R1+0x1938], R14 ;  /* 0x0019380e01007387 */ /* 0x000fe20000100a00 */
[----:B------:R-:W-:-:S03]  /*486a0*/  LOP3.LUT R29, R29, R28, RZ, 0x3c, !PT ;  /* 0x0000001c1d1d7212 */ /* 0x000fc600078e3cff */
[----:B------:R-:W-:Y:S04]  /*486b0*/  STL.64 [R1+0x1930], R16 ;  /* 0x0019301001007387 */ /* 0x000fe80000100a00 */
[----:B------:R-:W-:Y:S04]  /*486c0*/  STL.64 [R1+0x1928], R18 ;  /* 0x0019281201007387 */ /* 0x000fe80000100a00 */
[----:B------:R-:W-:Y:S01]  /*486d0*/  STL.64 [R1+0x1920], R24 ;  /* 0x0019201801007387 */ /* 0x000fe20000100a00 */
[----:B--2---:R-:W-:-:S05]  /*486e0*/  LEA R3, R70, R67, 0xe ;  /* 0x0000004346037211 */ /* 0x004fca00078e70ff */
[----:B------:R2:W-:Y:S04]  /*486f0*/  LDGSTS.E [R3+0x10000], [R224.64], P0 ;  /* 0x10000000e0037fae */ /* 0x0005e80008121844 */
[----:B------:R1:W-:Y:S04]  /*48700*/  LDGSTS.E [R3+0x10400], [R94.64], P0 ;  /* 0x104000005e037fae */ /* 0x0003e80008121844 */
[----:B------:R3:W-:Y:S04]  /*48710*/  LDGSTS.E [R3+0x10800], [R110.64], P0 ;  /* 0x108000006e037fae */ /* 0x0007e80008121844 */
[----:B--2---:R-:W2:Y:S04]  /*48720*/  LDL.LU.64 R224, [R1+0x26d8] ;  /* 0x0026d80001e07983 */ /* 0x004ea80000300a00 */
[----:B------:R-:W-:Y:S04]  /*48730*/  STL.64 [R1+0x1918], R26 ;  /* 0x0019181a01007387 */ /* 0x000fe80000100a00 */
[----:B-1----:R-:W2:Y:S04]  /*48740*/  LDL.LU.64 R94, [R1+0x26d0] ;  /* 0x0026d000015e7983 */ /* 0x002ea80000300a00 */
[----:B------:R1:W-:Y:S04]  /*48750*/  STL.64 [R1+0x1910], R28 ;  /* 0x0019101c01007387 */ /* 0x0003e80000100a00 */
[----:B---3--:R-:W3:Y:S04]  /*48760*/  LDL.LU.64 R110, [R1+0x26c8] ;  /* 0x0026c800016e7983 */ /* 0x008ee80000300a00 */
[----:B------:R1:W-:Y:S04]  /*48770*/  LDGSTS.E [R3+0x10c00], [R142.64], P0 ;  /* 0x10c000008e037fae */ /* 0x0003e80008121844 */
[----:B------:R4:W-:Y:S04]  /*48780*/  LDGSTS.E [R3+0x11000], [R242.64], P0 ;  /* 0x11000000f2037fae */ /* 0x0009e80008121844 */
[----:B------:R4:W-:Y:S04]  /*48790*/  LDGSTS.E [R3+0x11400], [R232.64], P0 ;  /* 0x11400000e8037fae */ /* 0x0009e80008121844 */
[----:B-1----:R-:W2:Y:S04]  /*487a0*/  LDL.LU.64 R142, [R1+0x26c0] ;  /* 0x0026c000018e7983 */ /* 0x002ea80000300a00 */
[----:B----4-:R-:W4:Y:S04]  /*487b0*/  LDL.LU.64 R242, [R1+0x26b8] ;  /* 0x0026b80001f27983 */ /* 0x010f280000300a00 */
[----:B------:R1:W-:Y:S04]  /*487c0*/  LDGSTS.E [R3+0x11800], [R6.64], P0 ;  /* 0x1180000006037fae */ /* 0x0003e80008121844 */
[----:B------:R1:W-:Y:S04]  /*487d0*/  LDGSTS.E [R3+0x11c00], [R8.64], P0 ;  /* 0x11c0000008037fae */ /* 0x0003e80008121844 */
[----:B------:R1:W-:Y:S01]  /*487e0*/  LDGSTS.E [R3+0x12000], [R10.64], P0 ;  /* 0x120000000a037fae */ /* 0x0003e20008121844 */
[----:B------:R-:W-:-:S03]  /*487f0*/  IMAD.MOV.U32 R233, RZ, RZ, R175 ;  /* 0x000000ffffe97224 */ /* 0x000fc600078e00af */
[----:B------:R1:W-:Y:S01]  /*48800*/  LDGSTS.E [R3+0x12400], [R14.64], P0 ;  /* 0x124000000e037fae */ /* 0x0003e20008121844 */
[----:B------:R-:W-:-:S03]  /*48810*/  IMAD.MOV.U32 R232, RZ, RZ, R194 ;  /* 0x000000ffffe87224 */ /* 0x000fc600078e00c2 */
[----:B------:R1:W-:Y:S04]  /*48820*/  LDGSTS.E [R3+0x12800], [R16.64], P0 ;  /* 0x1280000010037fae */ /* 0x0003e80008121844 */
[----:B------:R1:W-:Y:S04]  /*48830*/  LDGSTS.E [R3+0x12c00], [R18.64], P0 ;  /* 0x12c0000012037fae */ /* 0x0003e80008121844 */
[----:B------:R1:W-:Y:S04]  /*48840*/  LDGSTS.E [R3+0x13000], [R24.64], P0 ;  /* 0x1300000018037fae */ /* 0x0003e80008121844 */
[----:B------:R1:W-:Y:S04]  /*48850*/  LDGSTS.E [R3+0x13400], [R26.64], P0 ;  /* 0x134000001a037fae */ /* 0x0003e80008121844 */
[----:B------:R-:W3:Y:S04]  /*48860*/  LDL.LU R175, [R1+0x26b4] ;  /* 0x0026b40001af7983 */ /* 0x000ee80000300800 */
[----:B------:R1:W-:Y:S04]  /*48870*/  LDGSTS.E [R3+0x13800], [R28.64], P0 ;  /* 0x138000001c037fae */ /* 0x0003e80008121844 */
[----:B------:R-:W3:Y:S04]  /*48880*/  LDL.LU R194, [R1+0x26b0] ;  /* 0x0026b00001c27983 */ /* 0x000ee80000300800 */
[----:B------:R-:W2:Y:S01]  /*48890*/  S2R R234, SR_TID.X ;  /* 0x0000000000ea7919 */ /* 0x000ea20000002100 */
[----:B-1----:R-:W-:Y:S01]  /*488a0*/  IMAD.MOV.U32 R29, RZ, RZ, R221 ;  /* 0x000000ffff1d7224 */ /* 0x002fe200078e00dd */
[----:B------:R-:W-:-:S02]  /*488b0*/  MOV R28, R222 ;  /* 0x000000de001c7202 */ /* 0x000fc40000000f00 */
[----:B------:R-:W-:Y:S02]  /*488c0*/  MOV R27, R251 ;  /* 0x000000fb001b7202 */ /* 0x000fe40000000f00 */
[----:B------:R-:W-:Y:S01]  /*488d0*/  LOP3.LUT R21, R21, R20, RZ, 0x3c, !PT ;  /* 0x0000001415157212 */ /* 0x000fe200078e3cff */
[----:B------:R-:W-:Y:S01]  /*488e0*/  IMAD.MOV.U32 R26, RZ, RZ, R240 ;  /* 0x000000ffff1a7224 */ /* 0x000fe200078e00f0 */
[----:B------:R1:W-:Y:S04]  /*488f0*/  LDGSTS.E [R3+0x13c00], [R4.64], P0 ;  /* 0x13c0000004037fae */ /* 0x0003e80008121844 */
[----:B----4-:R4:W-:Y:S04]  /*48900*/  STL.64 [R1+0x1780], R242 ;  /* 0x001780f201007387 */ /* 0x0109e80000100a00 */
[----:B------:R-:W3:Y:S04]  /*48910*/  LDL.LU R221, [R1+0x26ac] ;  /* 0x0026ac0001dd7983 */ /* 0x000ee80000300800 */
[----:B------:R-:W3:Y:S04]  /*48920*/  LDL.LU R222, [R1+0x26a8] ;  /* 0x0026a80001de7983 */ /* 0x000ee80000300800 */
[----:B--2---:R2:W-:Y:S04]  /*48930*/  STL.64 [R1+0x1778], R224 ;  /* 0x001778e001007387 */ /* 0x0045e80000100a00 */
[----:B------:R-:W3:Y:S01]  /*48940*/  LDL.LU R251, [R1+0x26a4] ;  /* 0x0026a40001fb7983 */ /* 0x000ee20000300800 */
[----:B------:R-:W-:-:S02]  /*48950*/  LOP3.LUT R234, R234, 0x1f, RZ, 0xc0, !PT ;  /* 0x0000001feaea7812 */ /* 0x000fc400078ec0ff */
[C---:B------:R-:W-:Y:S01]  /*48960*/  LOP3.LUT R20, R21.reuse, R20, RZ, 0x3c, !PT ;  /* 0x0000001415147212 */ /* 0x040fe200078e3cff */
[----:B------:R1:W5:Y:S02]  /*48970*/  LDL.LU R240, [R1+0x26a0] ;  /* 0x0026a00001f07983 */ /* 0x0003640000300800 */
[----:B------:R-:W-:Y:S02]  /*48980*/  IMAD.SHL.U32 R234, R234, 0x4, RZ ;  /* 0x00000004eaea7824 */ /* 0x000fe400078e00ff */
[----:B------:R2:W-:Y:S01]  /*48990*/  STL.64 [R1+0x1770], R226 ;  /* 0x001770e201007387 */ /* 0x0005e20000100a00 */
[----:B------:R-:W-:Y:S01]  /*489a0*/  IMAD.MOV.U32 R25, RZ, RZ, R241 ;  /* 0x000000ffff197224 */ /* 0x000fe200078e00f1 */
[----:B------:R-:W-:Y:S01]  /*489b0*/  LOP3.LUT R21, R21, R20, RZ, 0x3c, !PT ;  /* 0x0000001415157212 */ /* 0x000fe200078e3cff */
[----:B------:R-:W-:Y:S01]  /*489c0*/  IMAD.MOV.U32 R24, RZ, RZ, R220 ;  /* 0x000000ffff187224 */ /* 0x000fe200078e00dc */
[----:B------:R2:W5:Y:S01]  /*489d0*/  LDL.LU R241, [R1+0x269c] ;  /* 0x00269c0001f17983 */ /* 0x0005620000300800 */
[----:B------:R-:W-:Y:S01]  /*489e0*/  MOV R18, R23 ;  /* 0x0000001700127202 */ /* 0x000fe20000000f00 */
[----:B------:R-:W-:Y:S01]  /*489f0*/  IMAD.MOV.U32 R19, RZ, RZ, R22 ;  /* 0x000000ffff137224 */ /* 0x000fe200078e0016 */
[----:B-1----:R-:W-:Y:S01]  /*48a00*/  LOP3.LUT R3, R234, 0x10, RZ, 0x3c, !PT ;  /* 0x00000010ea037812 */ /* 0x002fe200078e3cff */
[----:B------:R1:W5:Y:S01]  /*48a10*/  LDL.LU R220, [R1+0x2698] ;  /* 0x0026980001dc7983 */ /* 0x0003620000300800 */
[----:B------:R-:W-:Y:S01]  /*48a20*/  MOV R16, R31 ;  /* 0x0000001f00107202 */ /* 0x000fe20000000f00 */
[----:B------:R-:W-:-:S02]  /*48a30*/  IMAD.MOV.U32 R17, RZ, RZ, R30 ;  /* 0x000000ffff117224 */ /* 0x000fc400078e001e */
[----:B------:R-:W-:Y:S01]  /*48a40*/  STL.64 [R1+0x1768], R232 ;  /* 0x001768e801007387 */ /* 0x000fe20000100a00 */
[----:B------:R-:W-:Y:S01]  /*48a50*/  IMAD.MOV.U32 R4, RZ, RZ, R33 ;  /* 0x000000ffff047224 */ /* 0x000fe200078e0021 */
[----:B------:R-:W-:Y:S02]  /*48a60*/  MOV R5, R32 ;  /* 0x0000002000057202 */ /* 0x000fe40000000f00 */
[----:B------:R1:W-:Y:S01]  /*48a70*/  STL.64 [R1+0x1760], R28 ;  /* 0x0017601c01007387 */ /* 0x0003e20000100a00 */
[----:B------:R-:W-:-:S03]  /*48a80*/  IMAD.MOV.U32 R14, RZ, RZ, R35 ;  /* 0x000000ffff0e7224 */ /* 0x000fc600078e0023 */
[----:B------:R-:W1:Y:S01]  /*48a90*/  S2R R234, SR_TID.X ;  /* 0x0000000000ea7919 */ /* 0x000e620000002100 */
[----:B------:R-:W-:Y:S01]  /*48aa0*/  IMAD.MOV.U32 R15, RZ, RZ, R34 ;  /* 0x000000ffff0f7224 */ /* 0x000fe200078e0022 */
[----:B------:R-:W-:Y:S02]  /*48ab0*/  LEA R3, R70, R3, 0xe ;  /* 0x0000000346037211 */ /* 0x000fe400078e70ff */
[----:B------:R1:W-:Y:S01]  /*48ac0*/  STL.64 [R1+0x1758], R26 ;  /* 0x0017581a01007387 */ /* 0x0003e20000100a00 */
[----:B------:R-:W-:Y:S02]  /*48ad0*/  IMAD.MOV.U32 R12, RZ, RZ, R39 ;  /* 0x000000ffff0c7224 */ /* 0x000fe400078e0027 */
[----:B------:R-:W-:Y:S01]  /*48ae0*/  IMAD.MOV.U32 R13, RZ, RZ, R38 ;  /* 0x000000ffff0d7224 */ /* 0x000fe200078e0026 */
[----:B------:R1:W-:Y:S01]  /*48af0*/  STL.64 [R1+0x1788], R24 ;  /* 0x0017881801007387 */ /* 0x0003e20000100a00 */
[----:B------:R-:W-:Y:S01]  /*48b00*/  MOV R10, R41 ;  /* 0x00000029000a7202 */ /* 0x000fe20000000f00 */
[----:B------:R-:W-:-:S02]  /*48b10*/  IMAD.MOV.U32 R11, RZ, RZ, R40 ;  /* 0x000000ffff0b7224 */ /* 0x000fc400078e0028 */
[----:B------:R1:W-:Y:S01]  /*48b20*/  STL.64 [R1+0x1790], R20 ;  /* 0x0017901401007387 */ /* 0x0003e20000100a00 */
[----:B------:R-:W-:-:S03]  /*48b30*/  IMAD.MOV.U32 R8, RZ, RZ, R43 ;  /* 0x000000ffff087224 */ /* 0x000fc600078e002b */
[----:B------:R1:W-:Y:S01]  /*48b40*/  STL.64 [R1+0x17a8], R18 ;  /* 0x0017a81201007387 */ /* 0x0003e20000100a00 */
[----:B------:R-:W-:-:S03]  /*48b50*/  MOV R9, R42 ;  /* 0x0000002a00097202 */ /* 0x000fc60000000f00 */
[----:B------:R1:W-:Y:S01]  /*48b60*/  STL.64 [R1+0x1900], R16 ;  /* 0x0019001001007387 */ /* 0x0003e20000100a00 */
[----:B------:R-:W-:-:S03]  /*48b70*/  IMAD.MOV.U32 R6, RZ, RZ, R45 ;  /* 0x000000ffff067224 */ /* 0x000fc600078e002d */
[----:B------:R-:W-:Y:S01]  /*48b80*/  STL.64 [R1+0x18d0], R4 ;  /* 0x0018d00401007387 */ /* 0x000fe20000100a00 */
[----:B------:R-:W-:-:S03]  /*48b90*/  IMAD.MOV.U32 R7, RZ, RZ, R44 ;  /* 0x000000ffff077224 */ /* 0x000fc600078e002c */
[----:B------:R1:W-:Y:S04]  /*48ba0*/  STL.64 [R1+0x18f8], R14 ;  /* 0x0018f80e01007387 */ /* 0x0003e80000100a00 */
[----:B------:R1:W-:Y:S04]  /*48bb0*/  STL.64 [R1+0x18f0], R12 ;  /* 0x0018f00c01007387 */ /* 0x0003e80000100a00 */
[----:B------:R4:W-:Y:S04]  /*48bc0*/  LDGSTS.E [R3+0x10080], [R242.64], P0 ;  /* 0x10080000f2037fae */ /* 0x0009e80008121844 */
[----:B------:R2:W-:Y:S04]  /*48bd0*/  LDGSTS.E [R3+0x10480], [R224.64], P0 ;  /* 0x10480000e0037fae */ /* 0x0005e80008121844 */
[----:B------:R1:W-:Y:S04]  /*48be0*/  LDGSTS.E [R3+0x10880], [R226.64], P0 ;  /* 0x10880000e2037fae */ /* 0x0003e80008121844 */
[----:B----4-:R4:W5:Y:S04]  /*48bf0*/  LDL.LU.64 R242, [R1+0x2690] ;  /* 0x0026900001f27983 */ /* 0x0109680000300a00 */
[----:B------:R1:W-:Y:S04]  /*48c00*/  STL.64 [R1+0x18e8], R10 ;  /* 0x0018e80a01007387 */ /* 0x0003e80000100a00 */
[----:B--2---:R4:W5:Y:S04]  /*48c10*/  LDL.LU.64 R224, [R1+0x2688] ;  /* 0x0026880001e07983 */ /* 0x0049680000300a00 */
[----:B------:R2:W-:Y:S01]  /*48c20*/  STL.64 [R1+0x18e0], R8 ;  /* 0x0018e00801007387 */ /* 0x0005e20000100a00 */
[----:B------:R-:W-:-:S03]  /*48c30*/  MOV R33, R223 ;  /* 0x000000df00217202 */ /* 0x000fc60000000f00 */
[----:B-1----:R4:W5:Y:S01]  /*48c40*/  LDL.LU.64 R226, [R1+0x2680] ;  /* 0x0026800001e27983 */ /* 0x0029620000300a00 */
[----:B------:R-:W-:-:S03]  /*48c50*/  IMAD.MOV.U32 R32, RZ, RZ, R204 ;  /* 0x000000ffff207224 */ /* 0x000fc600078e00cc */
[----:B------:R1:W-:Y:S01]  /*48c60*/  STL.64 [R1+0x18d8], R6 ;  /* 0x0018d80601007387 */ /* 0x0003e20000100a00 */
[----:B------:R-:W-:Y:S02]  /*48c70*/  IMAD.MOV.U32 R31, RZ, RZ, R205 ;  /* 0x000000ffff1f7224 */ /* 0x000fe400078e00cd */
[----:B------:R-:W-:Y:S01]  /*48c80*/  IMAD.MOV.U32 R30, RZ, RZ, R206 ;  /* 0x000000ffff1e7224 */ /* 0x000fe200078e00ce */
[----:B------:R1:W-:Y:S04]  /*48c90*/  LDGSTS.E [R3+0x10c80], [R232.64], P0 ;  /* 0x10c80000e8037fae */ /* 0x0003e80008121844 */
[----:B------:R1:W-:Y:S01]  /*48ca0*/  LDGSTS.E [R3+0x11080], [R28.64], P0 ;  /* 0x110800001c037fae */ /* 0x0003e20008121844 */
[----:B------:R-:W-:-:S03]  /*48cb0*/  LOP3.LUT R234, R234, 0x1f, RZ, 0xc0, !PT ;  /* 0x0000001feaea7812 */ /* 0x000fc600078ec0ff */
[----:B------:R2:W-:Y:S01]  /*48cc0*/  LDGSTS.E [R3+0x11480], [R26.64], P0 ;  /* 0x114800001a037fae */ /* 0x0005e20008121844 */
[----:B-1----:R-:W-:Y:S01]  /*48cd0*/  IMAD.MOV.U32 R29, RZ, RZ, R207 ;  /* 0x000000ffff1d7224 */ /* 0x002fe200078e00cf */
[----:B------:R-:W-:Y:S02]  /*48ce0*/  MOV R28, R200 ;  /* 0x000000c8001c7202 */ /* 0x000fe40000000f00 */
[----:B------:R1:W-:Y:S01]  /*48cf0*/  LDGSTS.E [R3+0x11880], [R24.64], P0 ;  /* 0x1188000018037fae */ /* 0x0003e20008121844 */
[----:B--2---:R-:W-:Y:S01]  /*48d00*/  MOV R27, R201 ;  /* 0x000000c9001b7202 */ /* 0x004fe20000000f00 */
[----:B------:R-:W-:Y:S02]  /*48d10*/  IMAD.MOV.U32 R26, RZ, RZ, R202 ;  /* 0x000000ffff1a7224 */ /* 0x000fe400078e00ca */
[----:B------:R2:W-:Y:S01]  /*48d20*/  LDGSTS.E [R3+0x11c80], [R20.64], P0 ;  /* 0x11c8000014037fae */ /* 0x0005e20008121844 */
[----:B------:R-:W-:Y:S01]  /*48d30*/  SHF.L.U32 R234, R234, 0x2, RZ ;  /* 0x00000002eaea7819 */ /* 0x000fe200000006ff */
[----:B------:R-:W-:Y:S01]  /*48d40*/  IMAD.MOV.U32 R23, RZ, RZ, R197 ;  /* 0x000000ffff177224 */ /* 0x000fe200078e00c5 */
[----:B------:R-:W-:Y:S01]  /*48d50*/  MOV R22, R198 ;  /* 0x000000c600167202 */ /* 0x000fe20000000f00 */
[----:B------:R4:W-:Y:S01]  /*48d60*/  LDGSTS.E [R3+0x12080], [R18.64], P0 ;  /* 0x1208000012037fae */ /* 0x0009e20008121844 */
[----:B-1----:R-:W-:-:S03]  /*48d70*/  IMAD.MOV.U32 R25, RZ, RZ, R203 ;  /* 0x000000ffff197224 */ /* 0x002fc600078e00cb */
[----:B------:R1:W-:Y:S01]  /*48d80*/  LDGSTS.E [R3+0x12480], [R16.64], P0 ;  /* 0x1248000010037fae */ /* 0x0003e20008121844 */
[----:B------:R-:W-:Y:S01]  /*48d90*/  IMAD.MOV.U32 R24, RZ, RZ, R196 ;  /* 0x000000ffff187224 */ /* 0x000fe200078e00c4 */
[----:B------:R-:W-:Y:S02]  /*48da0*/  LOP3.LUT R234, R234, 0x20, RZ, 0x3c, !PT ;  /* 0x00000020eaea7812 */ /* 0x000fe400078e3cff */
[----:B------:R1:W-:Y:S01]  /*48db0*/  LDGSTS.E [R3+0x12880], [R14.64], P0 ;  /* 0x128800000e037fae */ /* 0x0003e20008121844 */
[----:B--2---:R-:W-:Y:S01]  /*48dc0*/  MOV R21, R199 ;  /* 0x000000c700157202 */ /* 0x004fe20000000f00 */
[----:B------:R-:W-:Y:S02]  /*48dd0*/  IMAD.MOV.U32 R20, RZ, RZ, R192 ;  /* 0x000000ffff147224 */ /* 0x000fe400078e00c0 */
[----:B------:R2:W-:Y:S01]  /*48de0*/  LDGSTS.E [R3+0x12c80], [R12.64], P0 ;  /* 0x12c800000c037fae */ /* 0x0005e20008121844 */
[----:B----4-:R-:W-:Y:S02]  /*48df0*/  IMAD.MOV.U32 R18, RZ, RZ, R252 ;  /* 0x000000ffff127224 */ /* 0x010fe400078e00fc */
[----:B------:R-:W-:Y:S01]  /*48e00*/  IMAD.MOV.U32 R19, RZ, RZ, R238 ;  /* 0x000000ffff137224 */ /* 0x000fe200078e00ee */
[----:B------:R4:W-:Y:S01]  /*48e10*/  LDGSTS.E [R3+0x13080], [R10.64], P0 ;  /* 0x130800000a037fae */ /* 0x0009e20008121844 */
[----:B-1----:R-:W-:-:S02]  /*48e20*/  IMAD.MOV.U32 R16, RZ, RZ, R37 ;  /* 0x000000ffff107224 */ /* 0x002fc400078e0025 */
[----:B------:R-:W-:Y:S01]  /*48e30*/  IMAD.MOV.U32 R17, RZ, RZ, R36 ;  /* 0x000000ffff117224 */ /* 0x000fe200078e0024 */
[----:B------:R1:W-:Y:S01]  /*48e40*/  LDGSTS.E [R3+0x13480], [R8.64], P0 ;  /* 0x1348000008037fae */ /* 0x0003e20008121844 */
[----:B------:R-:W-:Y:S01]  /*48e50*/  MOV R14, R47 ;  /* 0x0000002f000e7202 */ /* 0x000fe20000000f00 */
[----:B------:R-:W-:Y:S02]  /*48e60*/  IMAD.MOV.U32 R15, RZ, RZ, R46 ;  /* 0x000000ffff0f7224 */ /* 0x000fe400078e002e */
[----:B------:R1:W-:Y:S01]  /*48e70*/  LDGSTS.E [R3+0x13880], [R6.64], P0 ;  /* 0x1388000006037fae */ /* 0x0003e20008121844 */
[----:B--2---:R-:W-:Y:S01]  /*48e80*/  IMAD.MOV.U32 R12, RZ, RZ, R49 ;  /* 0x000000ffff0c7224 */ /* 0x004fe200078e0031 */
[----:B------:R-:W-:Y:S02]  /*48e90*/  MOV R13, R48 ;  /* 0x00000030000d7202 */ /* 0x000fe40000000f00 */
[----:B------:R2:W-:Y:S01]  /*48ea0*/  LDGSTS.E [R3+0x13c80], [R4.64], P0 ;  /* 0x13c8000004037fae */ /* 0x0005e20008121844 */
[----:B----4-:R-:W-:Y:S01]  /*48eb0*/  IMAD.MOV.U32 R10, RZ, RZ, R51 ;  /* 0x000000ffff0a7224 */ /* 0x010fe200078e0033 */
[----:B------:R-:W-:Y:S01]  /*48ec0*/  MOV R11, R50 ;  /* 0x00000032000b7202 */ /* 0x000fe20000000f00 */
[----:B-1----:R-:W-:-:S02]  /*48ed0*/  IMAD.MOV.U32 R8, RZ, RZ, R53 ;  /* 0x000000ffff087224 */ /* 0x002fc400078e0035 */
[----:B------:R-:W-:Y:S01]  /*48ee0*/  IMAD.MOV.U32 R9, RZ, RZ, R52 ;  /* 0x000000ffff097224 */ /* 0x000fe200078e0034 */
[----:B------:R-:W-:Y:S01]  /*48ef0*/  MOV R6, R55 ;  /* 0x0000003700067202 */ /* 0x000fe20000000f00 */
[----:B------:R-:W-:Y:S02]  /*48f00*/  IMAD.MOV.U32 R7, RZ, RZ, R54 ;  /* 0x000000ffff077224 */ /* 0x000fe400078e0036 */
[----:B--2---:R-:W-:Y:S02]  /*48f10*/  IMAD R3, R70, 0x4000, R234 ;  /* 0x0000400046037824 */ /* 0x004fe400078e02ea */
[----:B------:R-:W1:Y:S01]  /*48f20*/  S2R R234, SR_TID.X ;  /* 0x0000000000ea7919 */ /* 0x000e620000002100 */
[----:B------:R-:W-:Y:S01]  /*48f30*/  IMAD.MOV.U32 R4, RZ, RZ, R57 ;  /* 0x000000ffff047224 */ /* 0x000fe200078e0039 */
[----:B------:R-:W-:Y:S02]  /*48f40*/  MOV R5, R56 ;  /* 0x0000003800057202 */ /* 0x000fe40000000f00 */
[----:B-1----:R-:W-:-:S05]  /*48f50*/  LOP3.LUT R234, R234, 0x1f, RZ, 0xc0, !PT ;  /* 0x0000001feaea7812 */ /* 0x002fca00078ec0ff */
[----:B------:R-:W-:Y:S02]  /*48f60*/  IMAD.SHL.U32 R234, R234, 0x4, RZ ;  /* 0x00000004eaea7824 */ /* 0x000fe400078e00ff */
[----:B---3--:R-:W-:Y:S02]  /*48f70*/  IMAD.MOV.U32 R35, RZ, RZ, R221 ;  /* 0x000000ffff237224 */ /* 0x008fe400078e00dd */
[----:B------:R1:W5:Y:S01]  /*48f80*/  LDL.LU R221, [R1+0x267c] ;  /* 0x00267c0001dd7983 */ /* 0x0003620000300800 */
[----:B------:R-:W-:-:S03]  /*48f90*/  MOV R34, R222 ;  /* 0x000000de00227202 */ /* 0x000fc60000000f00 */
[----:B------:R1:W5:Y:S04]  /*48fa0*/  LDL.LU R222, [R1+0x2678] ;  /* 0x0026780001de7983 */ /* 0x0003680000300800 */
[----:B------:R1:W5:Y:S04]  /*48fb0*/  LDL.LU R223, [R1+0x2674] ;  /* 0x0026740001df7983 */ /* 0x0003680000300800 */
[----:B------:R1:W5:Y:S04]  /*48fc0*/  LDL.LU R204, [R1+0x2670] ;  /* 0x0026700001cc7983 */ /* 0x0003680000300800 */
[----:B------:R1:W5:Y:S04]  /*48fd0*/  LDL.LU R205, [R1+0x266c] ;  /* 0x00266c0001cd7983 */ /* 0x0003680000300800 */
[----:B------:R1:W5:Y:S04]  /*48fe0*/  LDL.LU R206, [R1+0x2668] ;  /* 0x0026680001ce7983 */ /* 0x0003680000300800 */
[----:B------:R1:W5:Y:S04]  /*48ff0*/  LDL.LU R207, [R1+0x2664] ;  /* 0x0026640001cf7983 */ /* 0x0003680000300800 */
[----:B------:R1:W5:Y:S04]  /*49000*/  LDL.LU R200, [R1+0x2660] ;  /* 0x0026600001c87983 */ /* 0x0003680000300800 */
[----:B------:R2:W-:Y:S04]  /*49010*/  STL.64 [R1+0x1718], R34 ;  /* 0x0017182201007387 */ /* 0x0005e80000100a00 */
        /* <DEDUP_REMOVED lines=21> */
[----:B------:R2:W-:Y:S04]  /*49170*/  LDGSTS.E [R3+0x10100], [R34.64], P0 ;  /* 0x1010000022037fae */ /* 0x0005e80008121844 */
[----:B------:R1:W-:Y:S04]  /*49180*/  STL.64 [R1+0x18a0], R6 ;  /* 0x0018a00601007387 */ /* 0x0003e80000100a00 */
[----:B------:R1:W-:Y:S01]  /*49190*/  STL.64 [R1+0x1898], R4 ;  /* 0x0018980401007387 */ /* 0x0003e20000100a00 */
[----:B--2---:R-:W-:-:S03]  /*491a0*/  IMAD.MOV.U32 R35, RZ, RZ, R193 ;  /* 0x000000ffff237224 */ /* 0x004fc600078e00c1 */
[----:B------:R3:W-:Y:S01]  /*491b0*/  LDGSTS.E [R3+0x10500], [R32.64], P0 ;  /* 0x1050000020037fae */ /* 0x0007e20008121844 */
[----:B------:R-:W-:-:S03]  /*491c0*/  IMAD.MOV.U32 R34, RZ, RZ, R194 ;  /* 0x000000ffff227224 */ /* 0x000fc600078e00c2 */
[----:B------:R2:W5:Y:S04]  /*491d0*/  LDL.LU R193, [R1+0x263c] ;  /* 0x00263c0001c17983 */ /* 0x0005680000300800 */
[----:B------:R2:W5:Y:S01]  /*491e0*/  LDL.LU R194, [R1+0x2638] ;  /* 0x0026380001c27983 */ /* 0x0005620000300800 */
[----:B---3--:R-:W-:-:S03]  /*491f0*/  IMAD.MOV.U32 R33, RZ, RZ, R195 ;  /* 0x000000ffff217224 */ /* 0x008fc600078e00c3 */
[----:B------:R4:W-:Y:S01]  /*49200*/  LDGSTS.E [R3+0x10900], [R30.64], P0 ;  /* 0x109000001e037fae */ /* 0x0009e20008121844 */
[----:B------:R-:W-:-:S03]  /*49210*/  MOV R32, R188 ;  /* 0x000000bc00207202 */ /* 0x000fc60000000f00 */
[----:B------:R2:W5:Y:S04]  /*49220*/  LDL.LU R195, [R1+0x2634] ;  /* 0x0026340001c37983 */ /* 0x0005680000300800 */
[----:B------:R2:W5:Y:S01]  /*49230*/  LDL.LU R188, [R1+0x2630] ;  /* 0x0026300001bc7983 */ /* 0x0005620000300800 */
[----:B----4-:R-:W-:-:S03]  /*49240*/  MOV R31, R189 ;  /* 0x000000bd001f7202 */ /* 0x010fc60000000f00 */
[----:B------:R1:W-:Y:S01]  /*49250*/  LDGSTS.E [R3+0x10d00], [R28.64], P0 ;  /* 0x10d000001c037fae */ /* 0x0003e20008121844 */
[----:B------:R-:W-:-:S03]  /*49260*/  IMAD.MOV.U32 R30, RZ, RZ, R190 ;  /* 0x000000ffff1e7224 */ /* 0x000fc600078e00be */
[----:B------:R2:W5:Y:S04]  /*49270*/  LDL.LU R189, [R1+0x262c] ;  /* 0x00262c0001bd7983 */ /* 0x0005680000300800 */
[----:B------:R2:W5:Y:S01]  /*49280*/  LDL.LU R190, [R1+0x2628] ;  /* 0x0026280001be7983 */ /* 0x0005620000300800 */
[----:B-1----:R-:W-:-:S03]  /*49290*/  IMAD.MOV.U32 R29, RZ, RZ, R191 ;  /* 0x000000ffff1d7224 */ /* 0x002fc600078e00bf */
[----:B------:R1:W-:Y:S01]  /*492a0*/  LDGSTS.E [R3+0x11100], [R26.64], P0 ;  /* 0x111000001a037fae */ /* 0x0003e20008121844 */
[----:B------:R-:W-:-:S03]  /*492b0*/  IMAD.MOV.U32 R28, RZ, RZ, R184 ;  /* 0x000000ffff1c7224 */ /* 0x000fc600078e00b8 */
[----:B------:R2:W5:Y:S04]  /*492c0*/  LDL.LU R191, [R1+0x2624] ;  /* 0x0026240001bf7983 */ /* 0x0005680000300800 */
[----:B------:R2:W5:Y:S04]  /*492d0*/  LDL.LU R184, [R1+0x2620] ;  /* 0x0026200001b87983 */ /* 0x0005680000300800 */
[----:B------:R3:W-:Y:S01]  /*492e0*/  STL.64 [R1+0x16b8], R34 ;  /* 0x0016b82201007387 */ /* 0x0007e20000100a00 */
[----:B-1----:R-:W-:Y:S01]  /*492f0*/  IMAD.MOV.U32 R27, RZ, RZ, R185 ;  /* 0x000000ffff1b7224 */ /* 0x002fe200078e00b9 */
[----:B------:R-:W-:-:S02]  /*49300*/  MOV R26, R186 ;  /* 0x000000ba001a7202 */ /* 0x000fc40000000f00 */
[----:B------:R2:W5:Y:S04]  /*49310*/  LDL.LU R185, [R1+0x261c] ;  /* 0x00261c0001b97983 */ /* 0x0005680000300800 */
[----:B------:R1:W-:Y:S04]  /*49320*/  LDGSTS.E [R3+0x11500], [R24.64], P0 ;  /* 0x1150000018037fae */ /* 0x0003e80008121844 */
[----:B------:R2:W5:Y:S04]  /*49330*/  LDL.LU R186, [R1+0x2618] ;  /* 0x0026180001ba7983 */ /* 0x0005680000300800 */
[----:B------:R4:W-:Y:S01]  /*49340*/  STL.64 [R1+0x16b0], R32 ;  /* 0x0016b02001007387 */ /* 0x0009e20000100a00 */
[----:B-1----:R-:W-:Y:S01]  /*49350*/  MOV R25, R187 ;  /* 0x000000bb00197202 */ /* 0x002fe20000000f00 */
[----:B------:R-:W-:-:S02]  /*49360*/  IMAD.MOV.U32 R24, RZ, RZ, R180 ;  /* 0x000000ffff187224 */ /* 0x000fc400078e00b4 */
[----:B------:R2:W5:Y:S04]  /*49370*/  LDL.LU R187, [R1+0x2614] ;  /* 0x0026140001bb7983 */ /* 0x0005680000300800 */
[----:B------:R1:W-:Y:S04]  /*49380*/  LDGSTS.E [R3+0x11900], [R22.64], P0 ;  /* 0x1190000016037fae */ /* 0x0003e80008121844 */
[----:B------:R2:W5:Y:S04]  /*49390*/  LDL.LU R180, [R1+0x2610] ;  /* 0x0026100001b47983 */ /* 0x0005680000300800 */
[----:B------:R2:W-:Y:S01]  /*493a0*/  STL.64 [R1+0x16a8], R30 ;  /* 0x0016a81e01007387 */ /* 0x0005e20000100a00 */
[----:B-1----:R-:W-:-:S03]  /*493b0*/  IMAD.MOV.U32 R23, RZ, RZ, R181 ;  /* 0x000000ffff177224 */ /* 0x002fc600078e00b5 */
[----:B------:R1:W-:Y:S01]  /*493c0*/  LDGSTS.E [R3+0x11d00], [R20.64], P0 ;  /* 0x11d0000014037fae */ /* 0x0003e20008121844 */
[----:B------:R-:W-:-:S03]  /*493d0*/  IMAD.MOV.U32 R22, RZ, RZ, R182 ;  /* 0x000000ffff167224 */ /* 0x000fc600078e00b6 */
[----:B------:R1:W5:Y:S04]  /*493e0*/  LDL.LU R181, [R1+0x260c] ;  /* 0x00260c0001b57983 */ /* 0x0003680000300800 */
[----:B------:R2:W5:Y:S04]  /*493f0*/  LDL.LU R182, [R1+0x2608] ;  /* 0x0026080001b67983 */ /* 0x0005680000300800 */
[----:B------:R2:W-:Y:S01]  /*49400*/  LDGSTS.E [R3+0x12100], [R18.64], P0 ;  /* 0x1210000012037fae */ /* 0x0005e20008121844 */
[----:B-1----:R-:W-:Y:S01]  /*49410*/  IMAD.MOV.U32 R21, RZ, RZ, R183 ;  /* 0x000000ffff157224 */ /* 0x002fe200078e00b7 */
[----:B------:R-:W-:-:S02]  /*49420*/  MOV R20, R176 ;  /* 0x000000b000147202 */ /* 0x000fc40000000f00 */
[----:B------:R1:W-:Y:S04]  /*49430*/  STL.64 [R1+0x16a0], R28 ;  /* 0x0016a01c01007387 */ /* 0x0003e80000100a00 */
[----:B------:R1:W-:Y:S04]  /*49440*/  LDGSTS.E [R3+0x12500], [R16.64], P0 ;  /* 0x1250000010037fae */ /* 0x0003e80008121844 */
[----:B------:R1:W5:Y:S01]  /*49450*/  LDL.LU R183, [R1+0x2604] ;  /* 0x0026040001b77983 */ /* 0x0003620000300800 */
[----:B--2---:R-:W-:Y:S01]  /*49460*/  MOV R19, R177 ;  /* 0x000000b100137202 */ /* 0x004fe20000000f00 */
[----:B------:R-:W-:-:S02]  /*49470*/  IMAD.MOV.U32 R18, RZ, RZ, R178 ;  /* 0x000000ffff127224 */ /* 0x000fc400078e00b2 */
[----:B------:R2:W-:Y:S04]  /*49480*/  LDGSTS.E [R3+0x12900], [R14.64], P0 ;  /* 0x129000000e037fae */ /* 0x0005e80008121844 */
[----:B------:R2:W5:Y:S01]  /*49490*/  LDL.LU R176, [R1+0x2600] ;  /* 0x0026000001b07983 */ /* 0x0005620000300800 */
[----:B-1----:R-:W-:-:S03]  /*494a0*/  MOV R17, R179 ;  /* 0x000000b300117202 */ /* 0x002fc60000000f00 */
[----:B------:R1:W-:Y:S04]  /*494b0*/  LDGSTS.E [R3+0x12d00], [R12.64], P0 ;  /* 0x12d000000c037fae */ /* 0x0003e80008121844 */
[----:B------:R1:W-:Y:S01]  /*494c0*/  STL.64 [R1+0x1698], R26 ;  /* 0x0016981a01007387 */ /* 0x0003e20000100a00 */
[----:B------:R-:W-:-:S03]  /*494d0*/  IMAD.MOV.U32 R16, RZ, RZ, R172 ;  /* 0x000000ffff107224 */ /* 0x000fc600078e00ac */
[----:B------:R1:W-:Y:S04]  /*494e0*/  LDGSTS.E [R3+0x13100], [R10.64], P0 ;  /* 0x131000000a037fae */ /* 0x0003e80008121844 */
[----:B------:R1:W5:Y:S04]  /*494f0*/  LDL.LU R177, [R1+0x25fc] ;  /* 0x0025fc0001b17983 */ /* 0x0003680000300800 */
[----:B------:R1:W-:Y:S04]  /*49500*/  LDGSTS.E [R3+0x13500], [R8.64], P0 ;  /* 0x1350000008037fae */ /* 0x0003e80008121844 */
[----:B------:R1:W5:Y:S01]  /*49510*/  LDL.LU R178, [R1+0x25f8] ;  /* 0x0025f80001b27983 */ /* 0x0003620000300800 */
[----:B--2---:R-:W-:-:S03]  /*49520*/  IMAD.MOV.U32 R14, RZ, RZ, R173 ;  /* 0x000000ffff0e7224 */ /* 0x004fc600078e00ad */
[----:B------:R2:W-:Y:S01]  /*49530*/  LDGSTS.E [R3+0x13900], [R6.64], P0 ;  /* 0x1390000006037fae */ /* 0x0005e20008121844 */
[----:B------:R-:W-:-:S03]  /*49540*/  IMAD.MOV.U32 R15, RZ, RZ, R239 ;  /* 0x000000ffff0f7224 */ /* 0x000fc600078e00ef */
[----:B------:R2:W-:Y:S01]  /*49550*/  STL.64 [R1+0x1690], R24 ;  /* 0x0016901801007387 */ /* 0x0005e20000100a00 */
[----:B-1----:R-:W-:-:S03]  /*49560*/  MOV R12, R59 ;  /* 0x0000003b000c7202 */ /* 0x002fc60000000f00 */
[----:B------:R2:W-:Y:S01]  /*49570*/  LDGSTS.E [R3+0x13d00], [R4.64], P0 ;  /* 0x13d0000004037fae */ /* 0x0005e20008121844 */
[----:B------:R-:W-:-:S03]  /*49580*/  IMAD.MOV.U32 R13, RZ, RZ, R58 ;  /* 0x000000ffff0d7224 */ /* 0x000fc600078e003a */
[----:B------:R1:W5:Y:S01]  /*49590*/  LDL.LU R179, [R1+0x25f4] ;  /* 0x0025f40001b37983 */ /* 0x0003620000300800 */
[----:B------:R-:W-:-:S03]  /*495a0*/  MOV R10, R61 ;  /* 0x0000003d000a7202 */ /* 0x000fc60000000f00 */
[----:B------:R1:W5:Y:S01]  /*495b0*/  LDL.LU R172, [R1+0x25f0] ;  /* 0x0025f00001ac7983 */ /* 0x0003620000300800 */
[----:B------:R-:W-:Y:S01]  /*495c0*/  IMAD.MOV.U32 R11, RZ, RZ, R60 ;  /* 0x000000ffff0b7224 */ /* 0x000fe200078e003c */
[----:B--2---:R-:W-:Y:S02]  /*495d0*/  LOP3.LUT R3, R234, 0x30, RZ, 0x3c, !PT ;  /* 0x00000030ea037812 */ /* 0x004fe400078e3cff */
[----:B------:R2:W-:Y:S01]  /*495e0*/  STL.64 [R1+0x16c0], R22 ;  /* 0x0016c01601007387 */ /* 0x0005e20000100a00 */
[----:B------:R-:W-:Y:S01]  /*495f0*/  IMAD.MOV.U32 R8, RZ, RZ, R63 ;  /* 0x000000ffff087224 */ /* 0x000fe200078e003f */
[----:B------:R-:W-:Y:S02]  /*49600*/  MOV R9, R62 ;  /* 0x0000003e00097202 */ /* 0x000fe40000000f00 */
[----:B------:R1:W5:Y:S01]  /*49610*/  LDL.LU R173, [R1+0x25ec] ;  /* 0x0025ec0001ad7983 */ /* 0x0003620000300800 */
[----:B------:R-:W-:-:S03]  /*49620*/  IMAD R3, R70, 0x4000, R3 ;  /* 0x0000400046037824 */ /* 0x000fc600078e0203 */
[----:B------:R1:W-:Y:S01]  /*49630*/  STL.64 [R1+0x16c8], R20 ;  /* 0x0016c81401007387 */ /* 0x0003e20000100a00 */
[----:B------:R-:W-:Y:S01]  /*49640*/  IMAD.MOV.U32 R6, RZ, RZ, R65 ;  /* 0x000000ffff067224 */ /* 0x000fe200078e0041 */
[----:B------:R-:W-:Y:S01]  /*49650*/  MOV R4, R237 ;  /* 0x000000ed00047202 */ /* 0x000fe20000000f00 */
[----:B------:R-:W-:Y:S01]  /*49660*/  IMAD.MOV.U32 R7, RZ, RZ, R64 ;  /* 0x000000ffff077224 */ /* 0x000fe200078e0040 */
[----:B------:R1:W-:Y:S01]  /*49670*/  STL.64 [R1+0x16d8], R18 ;  /* 0x0016d81201007387 */ /* 0x0003e20000100a00 */
[----:B------:R-:W-:-:S03]  /*49680*/  IMAD.MOV.U32 R5, RZ, RZ, R236 ;  /* 0x000000ffff057224 */ /* 0x000fc600078e00ec */
        /* <DEDUP_REMOVED lines=8> */
[----:B---3--:R-:W-:-:S03]  /*49710*/  MOV R35, R174 ;  /* 0x000000ae00237202 */ /* 0x008fc60000000f00 */
[----:B------:R4:W-:Y:S01]  /*49720*/  LDGSTS.E [R3+0x10580], [R32.64], P0 ;  /* 0x1058000020037fae */ /* 0x0009e20008121844 */
[----:B------:R-:W-:-:S03]  /*49730*/  IMAD.MOV.U32 R34, RZ, RZ, R175 ;  /* 0x000000ffff227224 */ /* 0x000fc600078e00af */
[----:B------:R3:W5:Y:S04]  /*49740*/  LDL.LU R174, [R1+0x25e8] ;  /* 0x0025e80001ae7983 */ /* 0x0007680000300800 */
[----:B------:R3:W5:Y:S01]  /*49750*/  LDL.LU R175, [R1+0x25e4] ;  /* 0x0025e40001af7983 */ /* 0x0007620000300800 */
[----:B----4-:R-:W-:-:S03]  /*49760*/  IMAD.MOV.U32 R33, RZ, RZ, R168 ;  /* 0x000000ffff217224 */ /* 0x010fc600078e00a8 */
[----:B------:R4:W-:Y:S01]  /*49770*/  LDGSTS.E [R3+0x10980], [R30.64], P0 ;  /* 0x109800001e037fae */ /* 0x0009e20008121844 */
[----:B------:R-:W-:-:S03]  /*49780*/  IMAD.MOV.U32 R32, RZ, RZ, R169 ;  /* 0x000000ffff207224 */ /* 0x000fc600078e00a9 */
[----:B------:R3:W5:Y:S04]  /*49790*/  LDL.LU R168, [R1+0x25e0] ;  /* 0x0025e00001a87983 */ /* 0x0007680000300800 */
[----:B------:R3:W5:Y:S01]  /*497a0*/  LDL.LU R169, [R1+0x25dc] ;  /* 0x0025dc0001a97983 */ /* 0x0007620000300800 */
[----:B----4-:R-:W-:-:S03]  /*497b0*/  IMAD.MOV.U32 R31, RZ, RZ, R170 ;  /* 0x000000ffff1f7224 */ /* 0x010fc600078e00aa */
[----:B------:R-:W4:Y:S01]  /*497c0*/  S2R R234, SR_TID.X ;  /* 0x0000000000ea7919 */ /* 0x000f220000002100 */
[----:B------:R-:W-:-:S03]  /*497d0*/  MOV R30, R171 ;  /* 0x000000ab001e7202 */ /* 0x000fc60000000f00 */
[----:B------:R1:W-:Y:S04]  /*497e0*/  LDGSTS.E [R3+0x10d80], [R28.64], P0 ;  /* 0x10d800001c037fae */ /* 0x0003e80008121844 */
[----:B------:R3:W5:Y:S04]  /*497f0*/  LDL.LU R170, [R1+0x25d8] ;  /* 0x0025d80001aa7983 */ /* 0x0007680000300800 */
[----:B------:R3:W5:Y:S01]  /*49800*/  LDL.LU R171, [R1+0x25d4] ;  /* 0x0025d40001ab7983 */ /* 0x0007620000300800 */
        /* <DEDUP_REMOVED lines=18> */
[----:B--2---:R-:W-:Y:S01]  /*49930*/  MOV R23, R162 ;  /* 0x000000a200177202 */ /* 0x004fe20000000f00 */
[----:B------:R-:W-:-:S02]  /*49940*/  IMAD.MOV.U32 R22, RZ, RZ, R163 ;  /* 0x000000ffff167224 */ /* 0x000fc400078e00a3 */
[----:B------:R3:W5:Y:S04]  /*49950*/  LDL.LU R162, [R1+0x25b8] ;  /* 0x0025b80001a27983 */ /* 0x0007680000300800 */
[----:B------:R2:W-:Y:S04]  /*49960*/  LDGSTS.E [R3+0x11d80], [R20.64], P0 ;  /* 0x11d8000014037fae */ /* 0x0005e80008121844 */
[----:B------:R3:W5:Y:S04]  /*49970*/  LDL.LU R163, [R1+0x25b4] ;  /* 0x0025b40001a37983 */ /* 0x0007680000300800 */
[----:B------:R1:W-:Y:S01]  /*49980*/  STL.64 [R1+0x1638], R28 ;  /* 0x0016381c01007387 */ /* 0x0003e20000100a00 */
[----:B--2---:R-:W-:-:S03]  /*49990*/  IMAD.MOV.U32 R21, RZ, RZ, R216 ;  /* 0x000000ffff157224 */ /* 0x004fc600078e00d8 */
[----:B------:R2:W-:Y:S01]  /*499a0*/  LDGSTS.E [R3+0x12180], [R18.64], P0 ;  /* 0x1218000012037fae */ /* 0x0005e20008121844 */
[----:B------:R-:W-:-:S03]  /*499b0*/  IMAD.MOV.U32 R20, RZ, RZ, R217 ;  /* 0x000000ffff147224 */ /* 0x000fc600078e00d9 */
[----:B------:R3:W5:Y:S04]  /*499c0*/  LDL.LU R216, [R1+0x25b0] ;  /* 0x0025b00001d87983 */ /* 0x0007680000300800 */
[----:B------:R3:W5:Y:S04]  /*499d0*/  LDL.LU R217, [R1+0x25ac] ;  /* 0x0025ac0001d97983 */ /* 0x0007680000300800 */
[----:B------:R1:W-:Y:S01]  /*499e0*/  STL.64 [R1+0x1630], R26 ;  /* 0x0016301a01007387 */ /* 0x0003e20000100a00 */
[----:B--2---:R-:W-:Y:S01]  /*499f0*/  IMAD.MOV.U32 R19, RZ, RZ, R218 ;  /* 0x000000ffff137224 */ /* 0x004fe200078e00da */
[----:B------:R-:W-:-:S02]  /*49a00*/  MOV R18, R219 ;  /* 0x000000db00127202 */ /* 0x000fc40000000f00 */
[----:B------:R3:W5:Y:S04]  /*49a10*/  LDL.LU R218, [R1+0x25a8] ;  /* 0x0025a80001da7983 */ /* 0x0007680000300800 */
[----:B------:R2:W-:Y:S04]  /*49a20*/  LDGSTS.E [R3+0x12580], [R16.64], P0 ;  /* 0x1258000010037fae */ /* 0x0005e80008121844 */
[----:B------:R3:W5:Y:S04]  /*49a30*/  LDL.LU R219, [R1+0x25a4] ;  /* 0x0025a40001db7983 */ /* 0x0007680000300800 */
[----:B------:R1:W-:Y:S01]  /*49a40*/  STL.64 [R1+0x1628], R24 ;  /* 0x0016281801007387 */ /* 0x0003e20000100a00 */
[----:B--2---:R-:W-:Y:S01]  /*49a50*/  IMAD.MOV.U32 R17, RZ, RZ, R212 ;  /* 0x000000ffff117224 */ /* 0x004fe200078e00d4 */
[----:B------:R-:W-:-:S02]  /*49a60*/  MOV R16, R213 ;  /* 0x000000d500107202 */ /* 0x000fc40000000f00 */
[----:B------:R3:W5:Y:S01]  /*49a70*/  LDL.LU R212, [R1+0x25a0] ;  /* 0x0025a00001d47983 */ /* 0x0007620000300800 */
[----:B----4-:R-:W-:-:S03]  /*49a80*/  LOP3.LUT R234, R234, 0x1f, RZ, 0xc0, !PT ;  /* 0x0000001feaea7812 */ /* 0x010fc600078ec0ff */
[----:B------:R2:W-:Y:S04]  /*49a90*/  LDGSTS.E [R3+0x12980], [R14.64], P0 ;  /* 0x129800000e037fae */ /* 0x0005e80008121844 */
[----:B------:R3:W5:Y:S04]  /*49aa0*/  LDL.LU R213, [R1+0x259c] ;  /* 0x00259c0001d57983 */ /* 0x0007680000300800 */
[----:B------:R4:W-:Y:S01]  /*49ab0*/  STL.64 [R1+0x1660], R22 ;  /* 0x0016601601007387 */ /* 0x0009e20000100a00 */
[----:B--2---:R-:W-:Y:S01]  /*49ac0*/  MOV R15, R214 ;  /* 0x000000d6000f7202 */ /* 0x004fe20000000f00 */
[----:B------:R-:W-:-:S02]  /*49ad0*/  IMAD.MOV.U32 R14, RZ, RZ, R215 ;  /* 0x000000ffff0e7224 */ /* 0x000fc400078e00d7 */
[----:B------:R3:W5:Y:S04]  /*49ae0*/  LDL.LU R214, [R1+0x2598] ;  /* 0x0025980001d67983 */ /* 0x0007680000300800 */
[----:B------:R2:W-:Y:S04]  /*49af0*/  LDGSTS.E [R3+0x12d80], [R12.64], P0 ;  /* 0x12d800000c037fae */ /* 0x0005e80008121844 */
[----:B------:R3:W5:Y:S01]  /*49b00*/  LDL.LU R215, [R1+0x2594] ;  /* 0x0025940001d77983 */ /* 0x0007620000300800 */
[----:B------:R-:W-:-:S03]  /*49b10*/  IMAD.SHL.U32 R234, R234, 0x4, RZ ;  /* 0x00000004eaea7824 */ /* 0x000fc600078e00ff */
[----:B------:R1:W-:Y:S01]  /*49b20*/  STL.64 [R1+0x1680], R20 ;  /* 0x0016801401007387 */ /* 0x0003e20000100a00 */
[----:B--2---:R-:W-:-:S03]  /*49b30*/  IMAD.MOV.U32 R13, RZ, RZ, R228 ;  /* 0x000000ffff0d7224 */ /* 0x004fc600078e00e4 */
[----:B------:R2:W-:Y:S01]  /*49b40*/  LDGSTS.E [R3+0x13180], [R10.64], P0 ;  /* 0x131800000a037fae */ /* 0x0005e20008121844 */
[----:B------:R-:W-:-:S03]  /*49b50*/  IMAD.MOV.U32 R12, RZ, RZ, R229 ;  /* 0x000000ffff0c7224 */ /* 0x000fc600078e00e5 */
[----:B------:R3:W5:Y:S04]  /*49b60*/  LDL.LU R228, [R1+0x2590] ;  /* 0x0025900001e47983 */ /* 0x0007680000300800 */
[----:B------:R3:W5:Y:S04]  /*49b70*/  LDL.LU R229, [R1+0x258c] ;  /* 0x00258c0001e57983 */ /* 0x0007680000300800 */
[----:B------:R1:W-:Y:S01]  /*49b80*/  STL.64 [R1+0x1688], R18 ;  /* 0x0016881201007387 */ /* 0x0003e20000100a00 */
[----:B--2---:R-:W-:Y:S02]  /*49b90*/  IMAD.MOV.U32 R11, RZ, RZ, R230 ;  /* 0x000000ffff0b7224 */ /* 0x004fe400078e00e6 */
[----:B------:R-:W-:Y:S01]  /*49ba0*/  IMAD.MOV.U32 R10, RZ, RZ, R231 ;  /* 0x000000ffff0a7224 */ /* 0x000fe200078e00e7 */
[----:B------:R2:W-:Y:S01]  /*49bb0*/  STL.64 [R1+0x1750], R16 ;  /* 0x0017501001007387 */ /* 0x0005e20000100a00 */
[----:B------:R-:W-:-:S03]  /*49bc0*/  LOP3.LUT R234, R234, 0x40, RZ, 0x3c, !PT ;  /* 0x00000040eaea7812 */ /* 0x000fc600078e3cff */
[----:B------:R3:W5:Y:S04]  /*49bd0*/  LDL.LU R230, [R1+0x2588] ;  /* 0x0025880001e67983 */ /* 0x0007680000300800 */
[----:B------:R1:W-:Y:S04]  /*49be0*/  LDGSTS.E [R3+0x13580], [R8.64], P0 ;  /* 0x1358000008037fae */ /* 0x0003e80008121844 */
        /* <DEDUP_REMOVED lines=8> */
[----:B-1----:R-:W-:-:S03]  /*49c70*/  MOV R7, R210 ;  /* 0x000000d200077202 */ /* 0x002fc60000000f00 */
[----:B------:R1:W-:Y:S01]  /*49c80*/  LDGSTS.E [R3+0x13d80], [R4.64], P0 ;  /* 0x13d8000004037fae */ /* 0x0003e20008121844 */
[----:B------:R-:W-:-:S03]  /*49c90*/  IMAD.MOV.U32 R6, RZ, RZ, R211 ;  /* 0x000000ffff067224 */ /* 0x000fc600078e00d3 */
[----:B------:R3:W5:Y:S04]  /*49ca0*/  LDL.LU R210, [R1+0x2578] ;  /* 0x0025780001d27983 */ /* 0x0007680000300800 */
[----:B------:R3:W5:Y:S01]  /*49cb0*/  LDL.LU R211, [R1+0x2574] ;  /* 0x0025740001d37983 */ /* 0x0007620000300800 */
[----:B-1----:R-:W-:Y:S01]  /*49cc0*/  LEA R3, R70, R234, 0xe ;  /* 0x000000ea46037211 */ /* 0x002fe200078e70ff */
[----:B------:R-:W-:Y:S02]  /*49cd0*/  IMAD.MOV.U32 R5, RZ, RZ, R140 ;  /* 0x000000ffff057224 */ /* 0x000fe400078e008c */
[----:B------:R-:W-:Y:S01]  /*49ce0*/  IMAD.MOV.U32 R4, RZ, RZ, R141 ;  /* 0x000000ffff047224 */ /* 0x000fe200078e008d */
[----:B------:R3:W5:Y:S04]  /*49cf0*/  LDL.LU R140, [R1+0x2570] ;  /* 0x00257000018c7983 */ /* 0x0007680000300800 */
[----:B------:R3:W5:Y:S04]  /*49d00*/  LDL.LU R141, [R1+0x256c] ;  /* 0x00256c00018d7983 */ /* 0x0007680000300800 */
[----:B------:R1:W-:Y:S04]  /*49d10*/  STL.64 [R1+0x1878], R10 ;  /* 0x0018780a01007387 */ /* 0x0003e80000100a00 */
[----:B------:R1:W-:Y:S04]  /*49d20*/  STL.64 [R1+0x1868], R8 ;  /* 0x0018680801007387 */ /* 0x0003e80000100a00 */
[----:B------:R1:W-:Y:S04]  /*49d30*/  LDGSTS.E [R3+0x10200], [R34.64], P0 ;  /* 0x1020000022037fae */ /* 0x0003e80008121844 */
[----:B------:R2:W-:Y:S04]  /*49d40*/  STL.64 [R1+0x1858], R6 ;  /* 0x0018580601007387 */ /* 0x0005e80000100a00 */
[----:B------:R2:W-:Y:S01]  /*49d50*/  STL.64 [R1+0x1848], R4 ;  /* 0x0018480401007387 */ /* 0x0005e20000100a00 */
[----:B-1----:R-:W-:-:S03]  /*49d60*/  IMAD.MOV.U32 R35, RZ, RZ, R142 ;  /* 0x000000ffff237224 */ /* 0x002fc600078e008e */
[----:B------:R1:W-:Y:S01]  /*49d70*/  LDGSTS.E [R3+0x10600], [R32.64], P0 ;  /* 0x1060000020037fae */ /* 0x0003e20008121844 */
[----:B------:R-:W-:-:S03]  /*49d80*/  MOV R34, R143 ;  /* 0x0000008f00227202 */ /* 0x000fc60000000f00 */
[----:B------:R3:W5:Y:S04]  /*49d90*/  LDL.LU R142, [R1+0x2568] ;  /* 0x00256800018e7983 */ /* 0x0007680000300800 */
[----:B------:R3:W5:Y:S01]  /*49da0*/  LDL.LU R143, [R1+0x2564] ;  /* 0x00256400018f7983 */ /* 0x0007620000300800 */
[----:B-1----:R-:W-:-:S03]  /*49db0*/  MOV R33, R136 ;  /* 0x0000008800217202 */ /* 0x002fc60000000f00 */
        /* <DEDUP_REMOVED lines=8> */
[----:B------:R3:W5:Y:S01]  /*49e40*/  LDL.LU R139, [R1+0x2554] ;  /* 0x00255400018b7983 */ /* 0x0007620000300800 */
[----:B-1----:R-:W-:Y:S01]  /*49e50*/  IMAD.MOV.U32 R29, RZ, RZ, R132 ;  /* 0x000000ffff1d7224 */ /* 0x002fe200078e0084 */
[----:B------:R-:W-:Y:S02]  /*49e60*/  MOV R28, R133 ;  /* 0x00000085001c7202 */ /* 0x000fe40000000f00 */
        /* <DEDUP_REMOVED lines=16> */
[----:B----4-:R-:W-:Y:S01]  /*49f70*/  IMAD.MOV.U32 R23, RZ, RZ, R130 ;  /* 0x000000ffff177224 */ /* 0x010fe200078e0082 */
[----:B------:R-:W-:-:S02]  /*49f80*/  MOV R22, R131 ;  /* 0x0000008300167202 */ /* 0x000fc40000000f00 */
[----:B------:R3:W5:Y:S04]  /*49f90*/  LDL.LU R130, [R1+0x2538] ;  /* 0x0025380001827983 */ /* 0x0007680000300800 */
[----:B------:R4:W-:Y:S04]  /*49fa0*/  LDGSTS.E [R3+0x11e00], [R20.64], P0 ;  /* 0x11e0000014037fae */ /* 0x0009e80008121844 */
[----:B------:R3:W5:Y:S04]  /*49fb0*/  LDL.LU R131, [R1+0x2534] ;  /* 0x0025340001837983 */ /* 0x0007680000300800 */
[----:B------:R1:W-:Y:S01]  /*49fc0*/  STL.64 [R1+0x15f8], R28 ;  /* 0x0015f81c01007387 */ /* 0x0003e20000100a00 */
[----:B----4-:R-:W-:Y:S01]  /*49fd0*/  MOV R21, R124 ;  /* 0x0000007c00157202 */ /* 0x010fe20000000f00 */
[----:B------:R-:W-:-:S02]  /*49fe0*/  IMAD.MOV.U32 R20, RZ, RZ, R125 ;  /* 0x000000ffff147224 */ /* 0x000fc400078e007d */
[----:B------:R3:W5:Y:S04]  /*49ff0*/  LDL.LU R124, [R1+0x2530] ;  /* 0x00253000017c7983 */ /* 0x0007680000300800 */
[----:B------:R4:W-:Y:S04]  /*4a000*/  LDGSTS.E [R3+0x12200], [R18.64], P0 ;  /* 0x1220000012037fae */ /* 0x0009e80008121844 */
[----:B------:R3:W5:Y:S04]  /*4a010*/  LDL.LU R125, [R1+0x252c] ;  /* 0x00252c00017d7983 */ /* 0x0007680000300800 */
[----:B------:R1:W-:Y:S01]  /*4a020*/  STL.64 [R1+0x15f0], R26 ;  /* 0x0015f01a01007387 */ /* 0x0003e20000100a00 */
[----:B----4-:R-:W-:-:S03]  /*4a030*/  IMAD.MOV.U32 R19, RZ, RZ, R126 ;  /* 0x000000ffff137224 */ /* 0x010fc600078e007e */
[----:B------:R2:W-:Y:S01]  /*4a040*/  LDGSTS.E [R3+0x12600], [R16.64], P0 ;  /* 0x1260000010037fae */ /* 0x0005e20008121844 */
[----:B------:R-:W-:-:S03]  /*4a050*/  IMAD.MOV.U32 R18, RZ, RZ, R127 ;  /* 0x000000ffff127224 */ /* 0x000fc600078e007f */
[----:B------:R3:W5:Y:S04]  /*4a060*/  LDL.LU R126, [R1+0x2528] ;  /* 0x00252800017e7983 */ /* 0x0007680000300800 */
[----:B------:R3:W5:Y:S04]  /*4a070*/  LDL.LU R127, [R1+0x2524] ;  /* 0x00252400017f7983 */ /* 0x0007680000300800 */
[----:B------:R4:W-:Y:S01]  /*4a080*/  STL.64 [R1+0x15e8], R24 ;  /* 0x0015e81801007387 */ /* 0x0009e20000100a00 */
[----:B--2---:R-:W-:Y:S02]  /*4a090*/  IMAD.MOV.U32 R17, RZ, RZ, R120 ;  /* 0x000000ffff117224 */ /* 0x004fe400078e0078 */
[----:B------:R-:W-:Y:S01]  /*4a0a0*/  IMAD.MOV.U32 R16, RZ, RZ, R121 ;  /* 0x000000ffff107224 */ /* 0x000fe200078e0079 */
[----:B------:R3:W5:Y:S01]  /*4a0b0*/  LDL.LU R120, [R1+0x2520] ;  /* 0x0025200001787983 */ /* 0x0007620000300800 */
[----:B------:R-:W-:-:S03]  /*4a0c0*/  LOP3.LUT R235, R235, 0x1f, RZ, 0xc0, !PT ;  /* 0x0000001febeb7812 */ /* 0x000fc600078ec0ff */
[----:B------:R2:W-:Y:S04]  /*4a0d0*/  LDGSTS.E [R3+0x12a00], [R14.64], P0 ;  /* 0x12a000000e037fae */ /* 0x0005e80008121844 */
[----:B------:R3:W5:Y:S04]  /*4a0e0*/  LDL.LU R121, [R1+0x251c] ;  /* 0x00251c0001797983 */ /* 0x0007680000300800 */
[----:B------:R1:W-:Y:S01]  /*4a0f0*/  STL.64 [R1+0x1658], R22 ;  /* 0x0016581601007387 */ /* 0x0003e20000100a00 */
[----:B--2---:R-:W-:Y:S01]  /*4a100*/  IMAD.MOV.U32 R15, RZ, RZ, R122 ;  /* 0x000000ffff0f7224 */ /* 0x004fe200078e007a */
[----:B------:R-:W-:-:S02]  /*4a110*/  MOV R14, R123 ;  /* 0x0000007b000e7202 */ /* 0x000fc40000000f00 */
[----:B------:R3:W5:Y:S04]  /*4a120*/  LDL.LU R122, [R1+0x2518] ;  /* 0x00251800017a7983 */ /* 0x0007680000300800 */
[----:B------:R2:W-:Y:S04]  /*4a130*/  LDGSTS.E [R3+0x12e00], [R12.64], P0 ;  /* 0x12e000000c037fae */ /* 0x0005e80008121844 */
[----:B------:R3:W5:Y:S01]  /*4a140*/  LDL.LU R123, [R1+0x2514] ;  /* 0x00251400017b7983 */ /* 0x0007620000300800 */
[----:B------:R-:W-:-:S03]  /*4a150*/  SHF.L.U32 R235, R235, 0x2, RZ ;  /* 0x00000002ebeb7819 */ /* 0x000fc600000006ff */
[----:B------:R1:W-:Y:S01]  /*4a160*/  STL.64 [R1+0x1678], R20 ;  /* 0x0016781401007387 */ /* 0x0003e20000100a00 */
[----:B--2---:R-:W-:Y:S01]  /*4a170*/  MOV R13, R116 ;  /* 0x00000074000d7202 */ /* 0x004fe20000000f00 */
[----:B------:R-:W-:Y:S02]  /*4a180*/  IMAD.MOV.U32 R12, RZ, RZ, R117 ;  /* 0x000000ffff0c7224 */ /* 0x000fe400078e0075 */
[----:B------:R3:W5:Y:S04]  /*4a190*/  LDL.LU R116, [R1+0x2510] ;  /* 0x0025100001747983 */ /* 0x0007680000300800 */
[----:B------:R3:W5:Y:S04]  /*4a1a0*/  LDL.LU R117, [R1+0x250c] ;  /* 0x00250c0001757983 */ /* 0x0007680000300800 */
[----:B------:R2:W-:Y:S04]  /*4a1b0*/  LDGSTS.E [R3+0x13200], [R10.64], P0 ;  /* 0x132000000a037fae */ /* 0x0005e80008121844 */
[----:B------:R1:W-:Y:S04]  /*4a1c0*/  STL.64 [R1+0x16e8], R18 ;  /* 0x0016e81201007387 */ /* 0x0003e80000100a00 */
[----:B------:R1:W-:Y:S04]  /*4a1d0*/  LDGSTS.E [R3+0x13600], [R8.64], P0 ;  /* 0x1360000008037fae */ /* 0x0003e80008121844 */
[----:B------:R3:W-:Y:S01]  /*4a1e0*/  STL.64 [R1+0x1748], R16 ;  /* 0x0017481001007387 */ /* 0x0007e20000100a00 */
[----:B--2---:R-:W-:Y:S01]  /*4a1f0*/  MOV R11, R118 ;  /* 0x00000076000b7202 */ /* 0x004fe20000000f00 */
[----:B------:R-:W-:-:S02]  /*4a200*/  IMAD.MOV.U32 R10, RZ, RZ, R119 ;  /* 0x000000ffff0a7224 */ /* 0x000fc400078e0077 */
[----:B------:R2:W-:Y:S04]  /*4a210*/  LDGSTS.E [R3+0x13a00], [R6.64], P0 ;  /* 0x13a0000006037fae */ /* 0x0005e80008121844 */
[----:B------:R2:W5:Y:S01]  /*4a220*/  LDL.LU R118, [R1+0x2508] ;  /* 0x0025080001767983 */ /* 0x0005620000300800 */
[----:B-1----:R-:W-:-:S03]  /*4a230*/  IMAD.MOV.U32 R9, RZ, RZ, R112 ;  /* 0x000000ffff097224 */ /* 0x002fc600078e0070 */
[----:B------:R1:W-:Y:S01]  /*4a240*/  LDGSTS.E [R3+0x13e00], [R4.64], P0 ;  /* 0x13e0000004037fae */ /* 0x0003e20008121844 */
[----:B------:R-:W-:-:S03]  /*4a250*/  IMAD.MOV.U32 R8, RZ, RZ, R113 ;  /* 0x000000ffff087224 */ /* 0x000fc600078e0071 */
[----:B------:R1:W5:Y:S01]  /*4a260*/  LDL.LU R119, [R1+0x2504] ;  /* 0x0025040001777983 */ /* 0x0003620000300800 */
[----:B--2---:R-:W-:-:S03]  /*4a270*/  IMAD.MOV.U32 R7, RZ, RZ, R114 ;  /* 0x000000ffff077224 */ /* 0x004fc600078e0072 */
[----:B------:R2:W-:Y:S01]  /*4a280*/  STL.64 [R1+0x17b0], R14 ;  /* 0x0017b00e01007387 */ /* 0x0005e20000100a00 */
[----:B-1----:R-:W-:-:S03]  /*4a290*/  LOP3.LUT R3, R235, 0x50, RZ, 0x3c, !PT ;  /* 0x00000050eb037812 */ /* 0x002fc600078e3cff */
[----:B------:R1:W5:Y:S01]  /*4a2a0*/  LDL.LU R112, [R1+0x2500] ;  /* 0x0025000001707983 */ /* 0x0003620000300800 */
[----:B------:R-:W-:-:S03]  /*4a2b0*/  MOV R6, R115 ;  /* 0x0000007300067202 */ /* 0x000fc60000000f00 */
[----:B------:R1:W5:Y:S01]  /*4a2c0*/  LDL.LU R113, [R1+0x24fc] ;  /* 0x0024fc0001717983 */ /* 0x0003620000300800 */
[----:B------:R-:W-:Y:S01]  /*4a2d0*/  IMAD R3, R70, 0x4000, R3 ;  /* 0x0000400046037824 */ /* 0x000fe200078e0203 */
[----:B------:R-:W-:Y:S02]  /*4a2e0*/  MOV R5, R108 ;  /* 0x0000006c00057202 */ /* 0x000fe40000000f00 */
[----:B------:R1:W-:Y:S01]  /*4a2f0*/  STL.64 [R1+0x1840], R12 ;  /* 0x0018400c01007387 */ /* 0x0003e20000100a00 */
[----:B------:R-:W-:-:S03]  /*4a300*/  IMAD.MOV.U32 R4, RZ, RZ, R109 ;  /* 0x000000ffff047224 */ /* 0x000fc600078e006d */
[----:B------:R1:W5:Y:S04]  /*4a310*/  LDL.LU R114, [R1+0x24f8] ;  /* 0x0024f80001727983 */ /* 0x0003680000300800 */
[----:B------:R1:W5:Y:S04]  /*4a320*/  LDL.LU R115, [R1+0x24f4] ;  /* 0x0024f40001737983 */ /* 0x0003680000300800 */
        /* <DEDUP_REMOVED lines=9> */
[----:B------:R-:W-:-:S03]  /*4a3c0*/  IMAD.MOV.U32 R34, RZ, RZ, R111 ;  /* 0x000000ffff227224 */ /* 0x000fc600078e006f */
[----:B------:R1:W5:Y:S04]  /*4a3d0*/  LDL.LU R110, [R1+0x24e8] ;  /* 0x0024e800016e7983 */ /* 0x0003680000300800 */
[----:B------:R2:W5:Y:S01]  /*4a3e0*/  LDL.LU R111, [R1+0x24e4] ;  /* 0x0024e400016f7983 */ /* 0x0005620000300800 */
        /* <DEDUP_REMOVED lines=46> */
[----:B---3--:R-:W-:Y:S01]  /*4a6d0*/  MOV R17, R152 ;  /* 0x0000009800117202 */ /* 0x008fe20000000f00 */
        /* <DEDUP_REMOVED lines=8> */
[----:B------:R4:W5:Y:S01]  /*4a760*/  LDL.LU R154, [R1+0x2498] ;  /* 0x00249800019a7983 */ /* 0x0009620000300800 */
[----:B------:R-:W-:-:S03]  /*4a770*/  IMAD.SHL.U32 R66, R66, 0x4, RZ ;  /* 0x0000000442427824 */ /* 0x000fc600078e00ff */
[----:B------:R4:W5:Y:S04]  /*4a780*/  LDL.LU R155, [R1+0x2494] ;  /* 0x00249400019b7983 */ /* 0x0009680000300800 */
[----:B------:R1:W-:Y:S01]  /*4a790*/  STL.64 [R1+0x1670], R20 ;  /* 0x0016701401007387 */ /* 0x0003e20000100a00 */
[----:B--2---:R-:W-:Y:S01]  /*4a7a0*/  IMAD.MOV.U32 R13, RZ, RZ, R148 ;  /* 0x000000ffff0d7224 */ /* 0x004fe200078e0094 */
[----:B------:R-:W-:Y:S02]  /*4a7b0*/  MOV R12, R149 ;  /* 0x00000095000c7202 */ /* 0x000fe40000000f00 */
[----:B------:R4:W5:Y:S04]  /*4a7c0*/  LDL.LU R148, [R1+0x2490] ;  /* 0x0024900001947983 */ /* 0x0009680000300800 */
[----:B------:R4:W5:Y:S04]  /*4a7d0*/  LDL.LU R149, [R1+0x248c] ;  /* 0x00248c0001957983 */ /* 0x0009680000300800 */
[----:B------:R2:W-:Y:S04]  /*4a7e0*/  LDGSTS.E [R3+0x13280], [R10.64], P0 ;  /* 0x132800000a037fae */ /* 0x0005e80008121844 */
[----:B------:R1:W-:Y:S01]  /*4a7f0*/  STL.64 [R1+0x16e0], R18 ;  /* 0x0016e01201007387 */ /* 0x0003e20000100a00 */
[----:B------:R-:W-:-:S03]  /*4a800*/  LOP3.LUT R66, R66, 0x60, RZ, 0x3c, !PT ;  /* 0x0000006042427812 */ /* 0x000fc600078e3cff */
[----:B------:R1:W-:Y:S01]  /*4a810*/  STL.64 [R1+0x1740], R16 ;  /* 0x0017401001007387 */ /* 0x0003e20000100a00 */
[----:B--2---:R-:W-:Y:S01]  /*4a820*/  IMAD.MOV.U32 R11, RZ, RZ, R150 ;  /* 0x000000ffff0b7224 */ /* 0x004fe200078e0096 */
[----:B------:R-:W-:Y:S02]  /*4a830*/  MOV R10, R151 ;  /* 0x00000097000a7202 */ /* 0x000fe40000000f00 */
        /* <DEDUP_REMOVED lines=9> */
[----:B------:R-:W-:Y:S01]  /*4a8d0*/  STL.64 [R1+0x1818], R12 ;  /* 0x0018180c01007387 */ /* 0x000fe20000100a00 */
[----:B--2---:R-:W-:-:S03]  /*4a8e0*/  IMAD.MOV.U32 R7, RZ, RZ, R146 ;  /* 0x000000ffff077224 */ /* 0x004fc600078e0092 */
[----:B------:R2:W-:Y:S01]  /*4a8f0*/  LDGSTS.E [R3+0x13e80], [R4.64], P0 ;  /* 0x13e8000004037fae */ /* 0x0005e20008121844 */
[----:B------:R-:W-:-:S03]  /*4a900*/  IMAD.MOV.U32 R6, RZ, RZ, R147 ;  /* 0x000000ffff067224 */ /* 0x000fc600078e0093 */
[----:B------:R4:W5:Y:S04]  /*4a910*/  LDL.LU R146, [R1+0x2478] ;  /* 0x0024780001927983 */ /* 0x0009680000300800 */
[----:B------:R4:W5:Y:S01]  /*4a920*/  LDL.LU R147, [R1+0x2474] ;  /* 0x0024740001937983 */ /* 0x0009620000300800 */
[----:B--2---:R-:W-:Y:S01]  /*4a930*/  IMAD R3, R70, 0x4000, R66 ;  /* 0x0000400046037824 */ /* 0x004fe200078e0242 */
[----:B------:R-:W-:Y:S01]  /*4a940*/  MOV R4, R93 ;  /* 0x0000005d00047202 */ /* 0x000fe20000000f00 */
[----:B------:R-:W-:Y:S02]  /*4a950*/  IMAD.MOV.U32 R5, RZ, RZ, R92 ;  /* 0x000000ffff057224 */ /* 0x000fe400078e005c */
[----:B------:R4:W5:Y:S04]  /*4a960*/  LDL.LU R92, [R1+0x2470] ;  /* 0x00247000015c7983 */ /* 0x0009680000300800 */
[----:B------:R4:W5:Y:S04]  /*4a970*/  LDL.LU R93, [R1+0x246c] ;  /* 0x00246c00015d7983 */ /* 0x0009680000300800 */
[----:B------:R-:W-:Y:S04]  /*4a980*/  STL.64 [R1+0x1810], R10 ;  /* 0x0018100a01007387 */ /* 0x000fe80000100a00 */
[----:B------:R-:W-:Y:S04]  /*4a990*/  STL.64 [R1+0x1808], R8 ;  /* 0x0018080801007387 */ /* 0x000fe80000100a00 */
[----:B------:R2:W-:Y:S04]  /*4a9a0*/  LDGSTS.E [R3+0x10300], [R34.64], P0 ;  /* 0x1030000022037fae */ /* 0x0005e80008121844 */
[----:B------:R-:W-:Y:S04]  /*4a9b0*/  STL.64 [R1+0x1800], R6 ;  /* 0x0018000601007387 */ /* 0x000fe80000100a00 */
[----:B------:R1:W-:Y:S01]  /*4a9c0*/  STL.64 [R1+0x17f8], R4 ;  /* 0x0017f80401007387 */ /* 0x0003e20000100a00 */
[----:B--2---:R-:W-:-:S03]  /*4a9d0*/  MOV R35, R94 ;  /* 0x0000005e00237202 */ /* 0x004fc60000000f00 */
[----:B------:R2:W-:Y:S01]  /*4a9e0*/  LDGSTS.E [R3+0x10700], [R32.64], P0 ;  /* 0x1070000020037fae */ /* 0x0005e20008121844 */
[----:B------:R-:W-:-:S03]  /*4a9f0*/  IMAD.MOV.U32 R34, RZ, RZ, R95 ;  /* 0x000000ffff227224 */ /* 0x000fc600078e005f */
[----:B------:R4:W5:Y:S04]  /*4aa00*/  LDL.LU R94, [R1+0x2468] ;  /* 0x00246800015e7983 */ /* 0x0009680000300800 */
[----:B------:R4:W5:Y:S01]  /*4aa10*/  LDL.LU R95, [R1+0x2464] ;  /* 0x00246400015f7983 */ /* 0x0009620000300800 */
[----:B--2---:R-:W-:-:S03]  /*4aa20*/  IMAD.MOV.U32 R33, RZ, RZ, R88 ;  /* 0x000000ffff217224 */ /* 0x004fc600078e0058 */
[----:B------:R2:W-:Y:S01]  /*4aa30*/  LDGSTS.E [R3+0x10b00], [R30.64], P0 ;  /* 0x10b000001e037fae */ /* 0x0005e20008121844 */
[----:B------:R-:W-:-:S03]  /*4aa40*/  IMAD.MOV.U32 R32, RZ, RZ, R89 ;  /* 0x000000ffff207224 */ /* 0x000fc600078e0059 */
[----:B------:R4:W5:Y:S04]  /*4aa50*/  LDL.LU R88, [R1+0x2460] ;  /* 0x0024600001587983 */ /* 0x0009680000300800 */
[----:B------:R4:W5:Y:S01]  /*4aa60*/  LDL.LU R89, [R1+0x245c] ;  /* 0x00245c0001597983 */ /* 0x0009620000300800 */
[----:B--2---:R-:W-:-:S03]  /*4aa70*/  IMAD.MOV.U32 R31, RZ, RZ, R90 ;  /* 0x000000ffff1f7224 */ /* 0x004fc600078e005a */
[----:B------:R2:W-:Y:S01]  /*4aa80*/  LDGSTS.E [R3+0x10f00], [R28.64], P0 ;  /* 0x10f000001c037fae */ /* 0x0005e20008121844 */
[----:B------:R-:W-:-:S03]  /*4aa90*/  MOV R30, R91 ;  /* 0x0000005b001e7202 */ /* 0x000fc60000000f00 */
[----:B------:R4:W5:Y:S04]  /*4aaa0*/  LDL.LU R90, [R1+0x2458] ;  /* 0x00245800015a7983 */ /* 0x0009680000300800 */
[----:B------:R4:W5:Y:S01]  /*4aab0*/  LDL.LU R91, [R1+0x2454] ;  /* 0x00245400015b7983 */ /* 0x0009620000300800 */
[----:B--2---:R-:W-:Y:S01]  /*4aac0*/  MOV R29, R84 ;  /* 0x00000054001d7202 */ /* 0x004fe20000000f00 */
[----:B------:R-:W-:Y:S02]  /*4aad0*/  IMAD.MOV.U32 R28, RZ, RZ, R85 ;  /* 0x000000ffff1c7224 */ /* 0x000fe400078e0055 */
        /* <DEDUP_REMOVED lines=8> */
[----:B------:R4:W5:Y:S04]  /*4ab60*/  LDL.LU R87, [R1+0x2444] ;  /* 0x0024440001577983 */ /* 0x0009680000300800 */
[----:B------:R-:W-:Y:S01]  /*4ab70*/  STL.64 [R1+0x15a0], R32 ;  /* 0x0015a02001007387 */ /* 0x000fe20000100a00 */
[----:B-1----:R-:W-:Y:S01]  /*4ab80*/  IMAD.MOV.U32 R25, RZ, RZ, R80 ;  /* 0x000000ffff197224 */ /* 0x002fe200078e0050 */
[----:B------:R-:W-:-:S02]  /*4ab90*/  MOV R24, R81 ;  /* 0x0000005100187202 */ /* 0x000fc40000000f00 */
[----:B------:R4:W5:Y:S04]  /*4aba0*/  LDL.LU R80, [R1+0x2440] ;  /* 0x0024400001507983 */ /* 0x0009680000300800 */
[----:B------:R3:W-:Y:S04]  /*4abb0*/  LDGSTS.E [R3+0x11b00], [R22.64], P0 ;  /* 0x11b0000016037fae */ /* 0x0007e80008121844 */
[----:B------:R4:W5:Y:S04]  /*4abc0*/  LDL.LU R81, [R1+0x243c] ;  /* 0x00243c0001517983 */ /* 0x0009680000300800 */
[----:B------:R1:W-:Y:S04]  /*4abd0*/  LDGSTS.E [R3+0x11f00], [R20.64], P0 ;  /* 0x11f0000014037fae */ /* 0x0003e80008121844 */
[----:B------:R-:W-:Y:S01]  /*4abe0*/  STL.64 [R1+0x1598], R30 ;  /* 0x0015981e01007387 */ /* 0x000fe20000100a00 */
[----:B---3--:R-:W-:Y:S01]  /*4abf0*/  MOV R23, R82 ;  /* 0x0000005200177202 */ /* 0x008fe20000000f00 */
        /* <DEDUP_REMOVED lines=8> */
[----:B------:R2:W-:Y:S04]  /*4ac80*/  LDGSTS.E [R3+0x12b00], [R14.64], P0 ;  /* 0x12b000000e037fae */ /* 0x0005e80008121844 */
[----:B------:R-:W-:Y:S01]  /*4ac90*/  STL.64 [R1+0x1590], R28 ;  /* 0x0015901c01007387 */ /* 0x000fe20000100a00 */
[----:B------:R-:W-:-:S03]  /*4aca0*/  MOV R18, R79 ;  /* 0x0000004f00127202 */ /* 0x000fc60000000f00 */
[----:B------:R3:W-:Y:S04]  /*4acb0*/  LDGSTS.E [R3+0x12f00], [R12.64], P0 ;  /* 0x12f000000c037fae */ /* 0x0007e80008121844 */
[----:B------:R4:W5:Y:S04]  /*4acc0*/  LDL.LU R76, [R1+0x2430] ;  /* 0x00243000014c7983 */ /* 0x0009680000300800 */
[----:B------:R3:W-:Y:S04]  /*4acd0*/  LDGSTS.E [R3+0x13300], [R10.64], P0 ;  /* 0x133000000a037fae */ /* 0x0007e80008121844 */
[----:B------:R4:W5:Y:S01]  /*4ace0*/  LDL.LU R77, [R1+0x242c] ;  /* 0x00242c00014d7983 */ /* 0x0009620000300800 */
[----:B-1----:R-:W-:-:S03]  /*4acf0*/  MOV R17, R72 ;  /* 0x0000004800117202 */ /* 0x002fc60000000f00 */
[----:B------:R3:W-:Y:S04]  /*4ad00*/  LDGSTS.E [R3+0x13700], [R8.64], P0 ;  /* 0x1370000008037fae */ /* 0x0007e80008121844 */
[----:B------:R-:W-:Y:S01]  /*4ad10*/  STL.64 [R1+0x1588], R26 ;  /* 0x0015881a01007387 */ /* 0x000fe20000100a00 */
[----:B------:R-:W-:-:S03]  /*4ad20*/  IMAD.MOV.U32 R16, RZ, RZ, R73 ;  /* 0x000000ffff107224 */ /* 0x000fc600078e0049 */
[----:B------:R3:W-:Y:S04]  /*4ad30*/  LDGSTS.E [R3+0x13b00], [R6.64], P0 ;  /* 0x13b0000006037fae */ /* 0x0007e80008121844 */
[----:B------:R4:W5:Y:S04]  /*4ad40*/  LDL.LU R78, [R1+0x2428] ;  /* 0x00242800014e7983 */ /* 0x0009680000300800 */
[----:B------:R1:W-:Y:S04]  /*4ad50*/  LDGSTS.E [R3+0x13f00], [R4.64], P0 ;  /* 0x13f0000004037fae */ /* 0x0003e80008121844 */
[----:B------:R4:W5:Y:S01]  /*4ad60*/  LDL.LU R79, [R1+0x2424] ;  /* 0x00242400014f7983 */ /* 0x0009620000300800 */
[----:B--2---:R-:W-:-:S03]  /*4ad70*/  IMAD.MOV.U32 R15, RZ, RZ, R74 ;  /* 0x000000ffff0f7224 */ /* 0x004fc600078e004a */
[----:B------:R-:W-:Y:S01]  /*4ad80*/  STL.64 [R1+0x15b0], R24 ;  /* 0x0015b01801007387 */ /* 0x000fe20000100a00 */
[----:B-1----:R-:W-:-:S03]  /*4ad90*/  LOP3.LUT R4, R67, 0x70, RZ, 0x3c, !PT ;  /* 0x0000007043047812 */ /* 0x002fc600078e3cff */
[----:B------:R4:W5:Y:S01]  /*4ada0*/  LDL.LU R72, [R1+0x2420] ;  /* 0x0024200001487983 */ /* 0x0009620000300800 */
[----:B------:R-:W-:-:S03]  /*4adb0*/  IMAD.MOV.U32 R14, RZ, RZ, R75 ;  /* 0x000000ffff0e7224 */ /* 0x000fc600078e004b */
[----:B------:R4:W5:Y:S01]  /*4adc0*/  LDL.LU R73, [R1+0x241c] ;  /* 0x00241c0001497983 */ /* 0x0009620000300800 */
[----:B---3--:R-:W-:-:S03]  /*4add0*/  IMAD R3, R70, 0x4000, R4 ;  /* 0x0000400046037824 */ /* 0x008fc600078e0204 */
[----:B------:R-:W-:Y:S01]  /*4ade0*/  STL.64 [R1+0x1618], R22 ;  /* 0x0016181601007387 */ /* 0x000fe20000100a00 */
[----:B------:R-:W-:-:S03]  /*4adf0*/  IMAD.MOV.U32 R13, RZ, RZ, R68 ;  /* 0x000000ffff0d7224 */ /* 0x000fc600078e0044 */
[----:B------:R4:W5:Y:S01]  /*4ae00*/  LDL.LU R74, [R1+0x2418] ;  /* 0x00241800014a7983 */ /* 0x0009620000300800 */
[----:B------:R-:W-:-:S03]  /*4ae10*/  MOV R12, R69 ;  /* 0x00000045000c7202 */ /* 0x000fc60000000f00 */
[----:B------:R4:W5:Y:S04]  /*4ae20*/  LDL.LU R75, [R1+0x2414] ;  /* 0x00241400014b7983 */ /* 0x0009680000300800 */
[----:B------:R-:W-:Y:S04]  /*4ae30*/  STL.64 [R1+0x1668], R20 ;  /* 0x0016681401007387 */ /* 0x000fe80000100a00 */
[----:B------:R4:W5:Y:S01]  /*4ae40*/  LDL.LU R68, [R1+0x2410] ;  /* 0x0024100001447983 */ /* 0x0009620000300800 */
[----:B------:R-:W-:-:S03]  /*4ae50*/  IMAD.MOV.U32 R11, RZ, RZ, R71 ;  /* 0x000000ffff0b7224 */ /* 0x000fc600078e0047 */
[----:B------:R4:W5:Y:S01]  /*4ae60*/  LDL.LU R69, [R1+0x240c] ;  /* 0x00240c0001457983 */ /* 0x0009620000300800 */
[----:B------:R-:W-:-:S03]  /*4ae70*/  MOV R10, R244 ;  /* 0x000000f4000a7202 */ /* 0x000fc60000000f00 */
[----:B------:R-:W-:Y:S04]  /*4ae80*/  STL.64 [R1+0x16d0], R18 ;  /* 0x0016d01201007387 */ /* 0x000fe80000100a00 */
[----:B------:R4:W5:Y:S04]  /*4ae90*/  LDL.LU R70, [R1+0x2408] ;  /* 0x0024080001467983 */ /* 0x0009680000300800 */
[----:B------:R4:W-:Y:S01]  /*4aea0*/  LDGSTS.E [R3+0x10380], [R34.64], P0 ;  /* 0x1038000022037fae */ /* 0x0009e20008121844 */
[----:B------:R-:W-:-:S03]  /*4aeb0*/  MOV R9, R245 ;  /* 0x000000f500097202 */ /* 0x000fc60000000f00 */
[----:B------:R-:W-:Y:S04]  /*4aec0*/  STL.64 [R1+0x1738], R16 ;  /* 0x0017381001007387 */ /* 0x000fe80000100a00 */
[----:B------:R4:W-:Y:S01]  /*4aed0*/  LDGSTS.E [R3+0x10780], [R32.64], P0 ;  /* 0x1078000020037fae */ /* 0x0009e20008121844 */
[----:B------:R-:W-:-:S03]  /*4aee0*/  IMAD.MOV.U32 R8, RZ, RZ, R246 ;  /* 0x000000ffff087224 */ /* 0x000fc600078e00f6 */
[----:B------:R4:W5:Y:S04]  /*4aef0*/  LDL.LU R71, [R1+0x2404] ;  /* 0x0024040001477983 */ /* 0x0009680000300800 */
[----:B------:R4:W-:Y:S04]  /*4af00*/  LDGSTS.E [R3+0x10b80], [R30.64], P0 ;  /* 0x10b800001e037fae */ /* 0x0009e80008121844 */
[----:B------:R4:W5:Y:S04]  /*4af10*/  LDL.LU R244, [R1+0x2400] ;  /* 0x0024000001f47983 */ /* 0x0009680000300800 */
[----:B------:R4:W-:Y:S01]  /*4af20*/  LDGSTS.E [R3+0x10f80], [R28.64], P0 ;  /* 0x10f800001c037fae */ /* 0x0009e20008121844 */
[----:B------:R-:W-:-:S03]  /*4af30*/  IMAD.MOV.U32 R7, RZ, RZ, R247 ;  /* 0x000000ffff077224 */ /* 0x000fc600078e00f7 */
[----:B------:R-:W-:Y:S01]  /*4af40*/  STL.64 [R1+0x1798], R14 ;  /* 0x0017980e01007387 */ /* 0x000fe20000100a00 */
[----:B------:R-:W-:-:S03]  /*4af50*/  IMAD.MOV.U32 R67, RZ, RZ, 0x1f ;  /* 0x0000001fff437424 */ /* 0x000fc600078e00ff */
[----:B------:R4:W-:Y:S01]  /*4af60*/  LDGSTS.E [R3+0x11380], [R26.64], P0 ;  /* 0x113800001a037fae */ /* 0x0009e20008121844 */
[----:B------:R-:W-:-:S03]  /*4af70*/  IMAD.MOV.U32 R6, RZ, RZ, R248 ;  /* 0x000000ffff067224 */ /* 0x000fc600078e00f8 */
[----:B------:R4:W5:Y:S04]  /*4af80*/  LDL.LU R245, [R1+0x23fc] ;  /* 0x0023fc0001f57983 */ /* 0x0009680000300800 */
[----:B------:R4:W-:Y:S01]  /*4af90*/  LDGSTS.E [R3+0x11780], [R24.64], P0 ;  /* 0x1178000018037fae */ /* 0x0009e20008121844 */
[----:B------:R-:W-:-:S03]  /*4afa0*/  IMAD.MOV.U32 R5, RZ, RZ, R249 ;  /* 0x000000ffff057224 */ /* 0x000fc600078e00f9 */
[----:B------:R4:W5:Y:S04]  /*4afb0*/  LDL.LU R246, [R1+0x23f8] ;  /* 0x0023f80001f67983 */ /* 0x0009680000300800 */
[----:B------:R4:W-:Y:S01]  /*4afc0*/  LDGSTS.E [R3+0x11b80], [R22.64], P0 ;  /* 0x11b8000016037fae */ /* 0x0009e20008121844 */
[----:B------:R-:W-:-:S03]  /*4afd0*/  MOV R4, R250 ;  /* 0x000000fa00047202 */ /* 0x000fc60000000f00 */
[----:B------:R-:W-:Y:S04]  /*4afe0*/  STL.64 [R1+0x17f0], R12 ;  /* 0x0017f00c01007387 */ /* 0x000fe80000100a00 */
[----:B------:R4:W-:Y:S04]  /*4aff0*/  LDGSTS.E [R3+0x11f80], [R20.64], P0 ;  /* 0x11f8000014037fae */ /* 0x0009e80008121844 */
[----:B------:R4:W5:Y:S04]  /*4b000*/  LDL.LU R247, [R1+0x23f4] ;  /* 0x0023f40001f77983 */ /* 0x0009680000300800 */
[----:B------:R4:W-:Y:S01]  /*4b010*/  LDGSTS.E [R3+0x12380], [R18.64], P0 ;  /* 0x1238000012037fae */ /* 0x0009e20008121844 */
[----:B------:R-:W-:-:S03]  /*4b020*/  IADD3 R67, R67, c[0x0][0x180], RZ ;  /* 0x0000600043437a10 */ /* 0x000fc60007ffe0ff */
[----:B------:R4:W5:Y:S04]  /*4b030*/  LDL.LU R248, [R1+0x23f0] ;  /* 0x0023f00001f87983 */ /* 0x0009680000300800 */
[----:B------:R4:W-:Y:S04]  /*4b040*/  LDGSTS.E [R3+0x12780], [R16.64], P0 ;  /* 0x1278000010037fae */ /* 0x0009e80008121844 */
[----:B------:R4:W5:Y:S04]  /*4b050*/  LDL.LU R249, [R1+0x23ec] ;  /* 0x0023ec0001f97983 */ /* 0x0009680000300800 */
[----:B------:R4:W-:Y:S04]  /*4b060*/  LDGSTS.E [R3+0x12b80], [R14.64], P0 ;  /* 0x12b800000e037fae */ /* 0x0009e80008121844 */
[----:B------:R4:W5:Y:S04]  /*4b070*/  LDL.LU R250, [R1+0x23e8] ;  /* 0x0023e80001fa7983 */ /* 0x0009680000300800 */
[----:B------:R4:W-:Y:S04]  /*4b080*/  LDGSTS.E [R3+0x12f80], [R12.64], P0 ;  /* 0x12f800000c037fae */ /* 0x0009e80008121844 */
[----:B------:R-:W-:Y:S04]  /*4b090*/  STL.64 [R1+0x17e8], R10 ;  /* 0x0017e80a01007387 */ /* 0x000fe80000100a00 */
[----:B------:R4:W-:Y:S04]  /*4b0a0*/  LDGSTS.E [R3+0x13380], [R10.64], P0 ;  /* 0x133800000a037fae */ /* 0x0009e80008121844 */
[----:B------:R-:W-:Y:S04]  /*4b0b0*/  STL.64 [R1+0x17e0], R8 ;  /* 0x0017e00801007387 */ /* 0x000fe80000100a00 */
[----:B------:R4:W-:Y:S04]  /*4b0c0*/  LDGSTS.E [R3+0x13780], [R8.64], P0 ;  /* 0x1378000008037fae */ /* 0x0009e80008121844 */
[----:B------:R-:W-:Y:S04]  /*4b0d0*/  STL.64 [R1+0x17d8], R6 ;  /* 0x0017d80601007387 */ /* 0x000fe80000100a00 */
[----:B------:R4:W-:Y:S04]  /*4b0e0*/  LDGSTS.E [R3+0x13b80], [R6.64], P0 ;  /* 0x13b8000006037fae */ /* 0x0009e80008121844 */
[----:B------:R1:W-:Y:S04]  /*4b0f0*/  STL.64 [R1+0x17d0], R4 ;  /* 0x0017d00401007387 */ /* 0x0003e80000100a00 */
[----:B------:R1:W-:Y:S01]  /*4b100*/  LDGSTS.E [R3+0x13f80], [R4.64], P0 ;  /* 0x13f8000004037fae */ /* 0x0003e20008121844 */
[----:B------:R-:W-:-:S03]  /*4b110*/  IADD3 R251, R251, 0x1, RZ ;  /* 0x00000001fbfb7810 */ /* 0x000fc60007ffe0ff */
[----:B------:R-:W0:Y:S01]  /*4b120*/  LDGDEPBAR ;  /* 0x00000000000079af */ /* 0x000e220000000000 */
[----:B-1----:R-:W-:-:S04]  /*4b130*/  SHF.R.S32.HI R4, RZ, 0x1f, R67 ;  /* 0x0000001fff047819 */ /* 0x002fc80000011443 */
[----:B------:R-:W-:-:S04]  /*4b140*/  LEA.HI R4, R4, R67, RZ, 0x5 ;  /* 0x0000004304047211 */ /* 0x000fc800078f28ff */
[----:B------:R-:W-:Y:S01]  /*4b150*/  SHF.R.S32.HI R4, RZ, 0x5, R4 ;  /* 0x00000005ff047819 */ /* 0x000fe20000011404 */
[----:B------:R1:W-:Y:S03]  /*4b160*/  STL [R1+0x1aa4], R251 ;  /* 0x001aa4fb01007387 */ /* 0x0003e60000100800 */
[----:B------:R-:W-:Y:S02]  /*4b170*/  ISETP.NE.U32.AND P0, PT, R251, R4, PT ;  /* 0x00000004fb00720c */ /* 0x000fe40003f05070 */
[----:B-1----:R4:W5:Y:S11]  /*4b180*/  LDL.LU R251, [R1+0x23e4] ;  /* 0x0023e40001fb7983 */ /* 0x0029760000300800 */
[----:B------:R-:W-:Y:S01]  /*4b190*/  @!P0 CALL.REL.NOINC `(.L_x_0) ;  /* 0x0000001000008944 */ /* 0x000fe20003c00000 */
[----:B------:R-:W-:Y:S05]  /*4b1a0*/  BRA `(.L_x_1) ;  /* 0xfffd56d000007947 */ /* 0x000fea000383ffff */
.L_x_0:
[----:B-1---5:R-:W2:Y:S01]  /*4b1b0*/  LDL.LU R2, [R1+0x1578] ;  /* 0x0015780001027983 */ /* 0x022ea20000300800 */
[----:B------:R-:W-:-:S04]  /*4b1c0*/  DEPBAR.LE SB0, 0x0 ;  /* 0x000080000000791a */ /* 0x000fc80000000000 */
[----:B----4-:R-:W2:Y:S04]  /*4b1d0*/  LDL.LU R16, [R1+0xf60] ;  /* 0x000f600001107983 */ /* 0x010ea80000300800 */
        /* <DEDUP_REMOVED lines=15> */
[----:B------:R-:W-:Y:S06]  /*4b2d0*/  BAR.SYNC.DEFER_BLOCKING 0x0 ;  /* 0x0000000000007b1d */ /* 0x000fec0000010000 */
[----:B------:R-:W1:Y:S02]  /*4b2e0*/  S2R R20, SR_TID.X ;  /* 0x0000000000147919 */ /* 0x000e640000002100 */
[----:B-1----:R-:W-:-:S02]  /*4b2f0*/  LOP3.LUT R3, R20, 0x1f, RZ, 0xc0, !PT ;  /* 0x0000001f14037812 */ /* 0x002fc400078ec0ff */
[----:B------:R-:W-:-:S04]  /*4b300*/  SHF.L.U32 R20, R20, 0x8, RZ ;  /* 0x0000000814147819 */ /* 0x000fc800000006ff */
[----:B------:R-:W-:Y:S01]  /*4b310*/  LOP3.LUT R20, R20, 0x600, RZ, 0xc0, !PT ;  /* 0x0000060014147812 */ /* 0x000fe200078ec0ff */
[----:B--2---:R1:W-:Y:S04]  /*4b320*/  STS.128 [R2], R16 ;  /* 0x0000001002007388 */ /* 0x0043e80000000c00 */
[----:B-1----:R-:W2:Y:S04]  /*4b330*/  LDL.LU R16, [R1+0xbc0] ;  /* 0x000bc00001107983 */ /* 0x002ea80000300800 */
[----:B------:R-:W2:Y:S04]  /*4b340*/  LDL.LU R17, [R1+0xbc4] ;  /* 0x000bc40001117983 */ /* 0x000ea80000300800 */
[----:B------:R-:W2:Y:S04]  /*4b350*/  LDL.LU R18, [R1+0xbb0] ;  /* 0x000bb00001127983 */ /* 0x000ea80000300800 */
[----:B---3--:R1:W-:Y:S04]  /*4b360*/  STS.128 [R2+0x80], R12 ;  /* 0x0000800c02007388 */ /* 0x0083e80000000c00 */
[----:B------:R-:W2:Y:S04]  /*4b370*/  LDL.LU R19, [R1+0xbb4] ;  /* 0x000bb40001137983 */ /* 0x000ea80000300800 */
[----:B----4-:R3:W-:Y:S04]  /*4b380*/  STS.128 [R2+0x100], R8 ;  /* 0x0001000802007388 */ /* 0x0107e80000000c00 */
[----:B-1----:R-:W4:Y:S04]  /*4b390*/  LDL.LU R12, [R1+0xbc8] ;  /* 0x000bc800010c7983 */ /* 0x002f280000300800 */
[----:B------:R-:W4:Y:S04]  /*4b3a0*/  LDL.LU R13, [R1+0xbcc] ;  /* 0x000bcc00010d7983 */ /* 0x000f280000300800 */
[----:B------:R-:W4:Y:S04]  /*4b3b0*/  LDL.LU R14, [R1+0xbb8] ;  /* 0x000bb800010e7983 */ /* 0x000f280000300800 */
[----:B------:R-:W4:Y:S04]  /*4b3c0*/  LDL.LU R15, [R1+0xbbc] ;  /* 0x000bbc00010f7983 */ /* 0x000f280000300800 */
[----:B---3--:R-:W3:Y:S04]  /*4b3d0*/  LDL.LU R8, [R1+0xac0] ;  /* 0x000ac00001087983 */ /* 0x008ee80000300800 */
[----:B------:R-:W3:Y:S04]  /*4b3e0*/  LDL.LU R9, [R1+0xac4] ;  /* 0x000ac40001097983 */ /* 0x000ee80000300800 */
[----:B------:R-:W3:Y:S04]  /*4b3f0*/  LDL.LU R10, [R1+0xab0] ;  /* 0x000ab000010a7983 */ /* 0x000ee80000300800 */
[----:B------:R1:W-:Y:S04]  /*4b400*/  STS.128 [R2+0x180], R4 ;  /* 0x0001800402007388 */ /* 0x0003e80000000c00 */
[----:B------:R-:W3:Y:S04]  /*4b410*/  LDL.LU R11, [R1+0xab4] ;  /* 0x000ab400010b7983 */ /* 0x000ee80000300800 */
[----:B-1----:R-:W3:Y:S04]  /*4b420*/  LDL.LU R4, [R1+0xac8] ;  /* 0x000ac80001047983 */ /* 0x002ee80000300800 */
[----:B------:R-:W3:Y:S04]  /*4b430*/  LDL.LU R5, [R1+0xacc] ;  /* 0x000acc0001057983 */ /* 0x000ee80000300800 */
[----:B------:R-:W3:Y:S04]  /*4b440*/  LDL.LU R6, [R1+0xab8] ;  /* 0x000ab80001067983 */ /* 0x000ee80000300800 */
[----:B------:R-:W3:Y:S01]  /*4b450*/  LDL.LU R7, [R1+0xabc] ;  /* 0x000abc0001077983 */ /* 0x000ee20000300800 */
[----:B------:R-:W-:Y:S01]  /*4b460*/  IMAD R20, R3, 0x10, R20 ;  /* 0x0000001003147824 */ /* 0x000fe200078e0214 */
[----:B------:R-:W-:-:S06]  /*4b470*/  NOP ;  /* 0x0000000000007918 */ /* 0x000fcc0000000000 */
[----:B------:R-:W1:Y:S01]  /*4b480*/  LDS.128 R24, [R20] ;  /* 0x0000000014187984 */ /* 0x000e620000000c00 */
[C---:B------:R-:W-:Y:S02]  /*4b490*/  LOP3.LUT R3, R20.reuse, 0x20, RZ, 0x3c, !PT ;  /* 0x0000002014037812 */ /* 0x040fe400078e3cff */
[C---:B------:R-:W-:Y:S02]  /*4b4a0*/  LOP3.LUT R0, R20.reuse, 0x40, RZ, 0x3c, !PT ;  /* 0x0000004014007812 */ /* 0x040fe400078e3cff */
[----:B------:R-:W-:Y:S01]  /*4b4b0*/  LOP3.LUT R252, R20, 0x60, RZ, 0x3c, !PT ;  /* 0x0000006014fc7812 */ /* 0x000fe200078e3cff */
[----:B------:R-:W1:Y:S04]  /*4b4c0*/  LDS.128 R32, [R3] ;  /* 0x0000000003207984 */ /* 0x000e680000000c00 */
[----:B------:R-:W1:Y:S04]  /*4b4d0*/  LDS.128 R28, [R0] ;  /* 0x00000000001c7984 */ /* 0x000e680000000c00 */
[----:B-1----:R-:W-:Y:S04]  /*4b4e0*/  STL.64 [R1+0x580], R24 ;  /* 0x0005801801007387 */ /* 0x002fe80000100a00 */
[----:B------:R-:W-:Y:S04]  /*4b4f0*/  STL.64 [R1+0x588], R26 ;  /* 0x0005881a01007387 */ /* 0x000fe80000100a00 */
[----:B------:R-:W1:Y:S01]  /*4b500*/  LDS.128 R24, [R252] ;  /* 0x00000000fc187984 */ /* 0x000e620000000c00 */
[----:B------:R-:W-:-:S06]  /*4b510*/  NOP ;  /* 0x0000000000007918 */ /* 0x000fcc0000000000 */
[----:B------:R-:W-:Y:S04]  /*4b520*/  STL.64 [R1+0x6f0], R32 ;  /* 0x0006f02001007387 */ /* 0x000fe80000100a00 */
[----:B------:R-:W-:Y:S04]  /*4b530*/  STL.64 [R1+0x6f8], R34 ;  /* 0x0006f82201007387 */ /* 0x000fe80000100a00 */
[----:B------:R-:W-:Y:S04]  /*4b540*/  STL.64 [R1+0xbb0], R28 ;  /* 0x000bb01c01007387 */ /* 0x000fe80000100a00 */
[----:B------:R-:W-:Y:S04]  /*4b550*/  STL.64 [R1+0xbb8], R30 ;  /* 0x000bb81e01007387 */ /* 0x000fe80000100a00 */
[----:B-1----:R-:W-:Y:S04]  /*4b560*/  STL.64 [R1+0xcb0], R24 ;  /* 0x000cb01801007387 */ /* 0x002fe80000100a00 */
[----:B------:R-:W-:Y:S04]  /*4b570*/  STL.64 [R1+0xcb8], R26 ;  /* 0x000cb81a01007387 */ /* 0x000fe80000100a00 */
[----:B--2---:R1:W-:Y:S04]  /*4b580*/  STS.128 [R2], R16 ;  /* 0x0000001002007388 */ /* 0x0043e80000000c00 */
[----:B-1----:R-:W2:Y:S04]  /*4b590*/  LDL.LU R16, [R1+0x9c0] ;  /* 0x0009c00001107983 */ /* 0x002ea80000300800 */
[----:B------:R-:W2:Y:S04]  /*4b5a0*/  LDL.LU R17, [R1+0x9c4] ;  /* 0x0009c40001117983 */ /* 0x000ea80000300800 */
[----:B------:R-:W2:Y:S04]  /*4b5b0*/  LDL.LU R18, [R1+0x9b0] ;  /* 0x0009b00001127983 */ /* 0x000ea80000300800 */
[----:B----4-:R1:W-:Y:S04]  /*4b5c0*/  STS.128 [R2+0x80], R12 ;  /* 0x0000800c02007388 */ /* 0x0103e80000000c00 */
[----:B------:R-:W2:Y:S04]  /*4b5d0*/  LDL.LU R19, [R1+0x9b4] ;  /* 0x0009b40001137983 */ /* 0x000ea80000300800 */
[----:B-1----:R-:W4:Y:S04]  /*4b5e0*/  LDL.LU R12, [R1+0x9c8] ;  /* 0x0009c800010c7983 */ /* 0x002f280000300800 */
[----:B------:R-:W4:Y:S04]  /*4b5f0*/  LDL.LU R13, [R1+0x9cc] ;  /* 0x0009cc00010d7983 */ /* 0x000f280000300800 */
[----:B------:R-:W4:Y:S04]  /*4b600*/  LDL.LU R14, [R1+0x9b8] ;  /* 0x0009b800010e7983 */ /* 0x000f280000300800 */
[----:B---3--:R1:W-:Y:S04]  /*4b610*/  STS.128 [R2+0x100], R8 ;  /* 0x0001000802007388 */ /* 0x0083e80000000c00 */
[----:B------:R-:W4:Y:S04]  /*4b620*/  LDL.LU R15, [R1+0x9bc] ;  /* 0x0009bc00010f7983 */ /* 0x000f280000300800 */
[----:B------:R3:W-:Y:S01]  /*4b630*/  STS.128 [R2+0x180], R4 ;  /* 0x0001800402007388 */ /* 0x0007e20000000c00 */
[----:B------:R-:W-:-:S06]  /*4b640*/  NOP ;  /* 0x0000000000007918 */ /* 0x000fcc0000000000 */
[----:B-1----:R-:W4:Y:S04]  /*4b650*/  LDL.LU R8, [R1+0x4b0] ;  /* 0x0004b00001087983 */ /* 0x002f280000300800 */
[----:B------:R-:W4:Y:S04]  /*4b660*/  LDL.LU R9, [R1+0x4b4] ;  /* 0x0004b40001097983 */ /* 0x000f280000300800 */
[----:B------:R-:W4:Y:S04]  /*4b670*/  LDL.LU R10, [R1+0x4a0] ;  /* 0x0004a000010a7983 */ /* 0x000f280000300800 */
[----:B------:R-:W4:Y:S04]  /*4b680*/  LDL.LU R11, [R1+0x4a4] ;  /* 0x0004a400010b7983 */ /* 0x000f280000300800 */
[----:B---3--:R-:W3:Y:S04]  /*4b690*/  LDL.LU R4, [R1+0x4b8] ;  /* 0x0004b80001047983 */ /* 0x008ee80000300800 */
[----:B------:R-:W3:Y:S04]  /*4b6a0*/  LDL.LU R5, [R1+0x4bc] ;  /* 0x0004bc0001057983 */ /* 0x000ee80000300800 */
[----:B------:R-:W3:Y:S04]  /*4b6b0*/  LDL.LU R6, [R1+0x4a8] ;  /* 0x0004a80001067983 */ /* 0x000ee80000300800 */
[----:B------:R-:W3:Y:S04]  /*4b6c0*/  LDL.LU R7, [R1+0x4ac] ;  /* 0x0004ac0001077983 */ /* 0x000ee80000300800 */
[----:B------:R-:W1:Y:S04]  /*4b6d0*/  LDS.128 R24, [R20] ;  /* 0x0000000014187984 */ /* 0x000e680000000c00 */
        /* <DEDUP_REMOVED lines=21> */
[----:B------:R1:W-:Y:S04]  /*4b830*/  STS.128 [R2+0x100], R8 ;  /* 0x0001000802007388 */ /* 0x0003e80000000c00 */
[----:B------:R-:W4:Y:S04]  /*4b840*/  LDL.LU R15, [R1+0x16c] ;  /* 0x00016c00010f7983 */ /* 0x000f280000300800 */
[----:B-1----:R-:W4:Y:S04]  /*4b850*/  LDL.LU R8, [R1+0x150] ;  /* 0x0001500001087983 */ /* 0x002f280000300800 */
[----:B------:R-:W4:Y:S04]  /*4b860*/  LDL.LU R9, [R1+0x154] ;  /* 0x0001540001097983 */ /* 0x000f280000300800 */
[----:B------:R-:W4:Y:S04]  /*4b870*/  LDL.LU R10, [R1+0x140] ;  /* 0x00014000010a7983 */ /* 0x000f280000300800 */
[----:B---3--:R1:W-:Y:S01]  /*4b880*/  STS.128 [R2+0x180], R4 ;  /* 0x0001800402007388 */ /* 0x0083e20000000c00 */
[----:B------:R-:W-:-:S06]  /*4b890*/  NOP ;  /* 0x0000000000007918 */ /* 0x000fcc0000000000 */
[----:B------:R-:W3:Y:S04]  /*4b8a0*/  LDL.LU R11, [R1+0x144] ;  /* 0x00014400010b7983 */ /* 0x000ee80000300800 */
[----:B------:R-:W1:Y:S04]  /*4b8b0*/  LDS.128 R24, [R20] ;  /* 0x0000000014187984 */ /* 0x000e680000000c00 */
[----:B------:R-:W1:Y:S04]  /*4b8c0*/  LDS.128 R32, [R3] ;  /* 0x0000000003207984 */ /* 0x000e680000000c00 */
[----:B-1----:R-:W3:Y:S04]  /*4b8d0*/  LDL.LU R4, [R1+0x158] ;  /* 0x0001580001047983 */ /* 0x002ee80000300800 */
[----:B------:R-:W3:Y:S04]  /*4b8e0*/  LDL.LU R5, [R1+0x15c] ;  /* 0x00015c0001057983 */ /* 0x000ee80000300800 */
[----:B------:R-:W3:Y:S04]  /*4b8f0*/  LDL.LU R6, [R1+0x148] ;  /* 0x0001480001067983 */ /* 0x000ee80000300800 */
[----:B------:R-:W3:Y:S04]  /*4b900*/  LDL.LU R7, [R1+0x14c] ;  /* 0x00014c0001077983 */ /* 0x000ee80000300800 */
[----:B------:R-:W1:Y:S04]  /*4b910*/  LDS.128 R28, [R0] ;  /* 0x00000000001c7984 */ /* 0x000e680000000c00 */
[----:B------:R-:W-:Y:S04]  /*4b920*/  STL.64 [R1+0x3c0], R24 ;  /* 0x0003c01801007387 */ /* 0x000fe80000100a00 */
[----:B------:R-:W-:Y:S04]  /*4b930*/  STL.64 [R1+0x3c8], R26 ;  /* 0x0003c81a01007387 */ /* 0x000fe80000100a00 */
[----:B------:R-:W1:Y:S01]  /*4b940*/  LDS.128 R24, [R252] ;  /* 0x00000000fc187984 */ /* 0x000e620000000c00 */
[----:B------:R-:W-:-:S06]  /*4b950*/  NOP ;  /* 0x0000000000007918 */ /* 0x000fcc0000000000 */
[----:B------:R-:W-:Y:S04]  /*4b960*/  STL.64 [R1+0x5c0], R32 ;  /* 0x0005c02001007387 */ /* 0x000fe80000100a00 */
[----:B------:R-:W-:Y:S04]  /*4b970*/  STL.64 [R1+0x5c8], R34 ;  /* 0x0005c82201007387 */ /* 0x000fe80000100a00 */
[----:B-1----:R-:W-:Y:S04]  /*4b980*/  STL.64 [R1+0x9b0], R28 ;  /* 0x0009b01c01007387 */ /* 0x002fe80000100a00 */
[----:B------:R-:W-:Y:S04]  /*4b990*/  STL.64 [R1+0x9b8], R30 ;  /* 0x0009b81e01007387 */ /* 0x000fe80000100a00 */
[----:B------:R-:W-:Y:S04]  /*4b9a0*/  STL.64 [R1+0xbc0], R24 ;  /* 0x000bc01801007387 */ /* 0x000fe80000100a00 */
[----:B------:R-:W-:Y:S04]  /*4b9b0*/  STL.64 [R1+0xbc8], R26 ;  /* 0x000bc81a01007387 */ /* 0x000fe80000100a00 */
[----:B--2---:R-:W-:Y:S04]  /*4b9c0*/  STS.128 [R2], R16 ;  /* 0x0000001002007388 */ /* 0x004fe80000000c00 */
[----:B----4-:R-:W-:Y:S04]  /*4b9d0*/  STS.128 [R2+0x80], R12 ;  /* 0x0000800c02007388 */ /* 0x010fe80000000c00 */
[----:B---3--:R-:W-:Y:S04]  /*4b9e0*/  STS.128 [R2+0x100], R8 ;  /* 0x0001000802007388 */ /* 0x008fe80000000c00 */
[----:B------:R-:W-:Y:S01]  /*4b9f0*/  STS.128 [R2+0x180], R4 ;  /* 0x0001800402007388 */ /* 0x000fe20000000c00 */
[----:B------:R-:W-:-:S06]  /*4ba00*/  NOP ;  /* 0x0000000000007918 */ /* 0x000fcc0000000000 */
[----:B------:R-:W1:Y:S04]  /*4ba10*/  LDS.128 R12, [R20] ;  /* 0x00000000140c7984 */ /* 0x000e680000000c00 */
[----:B------:R-:W2:Y:S04]  /*4ba20*/  LDS.128 R20, [R3] ;  /* 0x0000000003147984 */ /* 0x000ea80000000c00 */
[----:B------:R-:W3:Y:S04]  /*4ba30*/  LDS.128 R16, [R0] ;  /* 0x0000000000107984 */ /* 0x000ee80000000c00 */
[----:B-1----:R-:W-:Y:S04]  /*4ba40*/  STL.64 [R1+0x180], R12 ;  /* 0x0001800c01007387 */ /* 0x002fe80000100a00 */
[----:B------:R-:W-:Y:S04]  /*4ba50*/  STL.64 [R1+0x188], R14 ;  /* 0x0001880e01007387 */ /* 0x000fe80000100a00 */
[----:B------:R-:W1:Y:S01]  /*4ba60*/  LDS.128 R12, [R252] ;  /* 0x00000000fc0c7984 */ /* 0x000e620000000c00 */
[----:B------:R-:W-:Y:S01]  /*4ba70*/  IMAD.MOV.U32 R8, RZ, RZ, R144 ;  /* 0x000000ffff087224 */ /* 0x000fe200078e0090 */
[----:B------:R-:W-:Y:S01]  /*4ba80*/  MOV R9, R145 ;  /* 0x0000009100097202 */ /* 0x000fe20000000f00 */
[----:B------:R-:W-:Y:S01]  /*4ba90*/  IMAD.MOV.U32 R10, RZ, RZ, R148 ;  /* 0x000000ffff0a7224 */ /* 0x000fe200078e0094 */
[----:B--2---:R-:W-:Y:S01]  /*4baa0*/  STL.64 [R1+0x4b0], R20 ;  /* 0x0004b01401007387 */ /* 0x004fe20000100a00 */
[----:B------:R-:W-:Y:S01]  /*4bab0*/  IMAD.MOV.U32 R11, RZ, RZ, R149 ;  /* 0x000000ffff0b7224 */ /* 0x000fe200078e0095 */
[----:B------:R-:W-:Y:S01]  /*4bac0*/  MOV R148, R146 ;  /* 0x0000009200947202 */ /* 0x000fe20000000f00 */
[----:B------:R-:W-:Y:S01]  /*4bad0*/  IMAD.MOV.U32 R4, RZ, RZ, R208 ;  /* 0x000000ffff047224 */ /* 0x000fe200078e00d0 */
[----:B------:R-:W-:Y:S01]  /*4bae0*/  STL.64 [R1+0x4b8], R22 ;  /* 0x0004b81601007387 */ /* 0x000fe20000100a00 */
[----:B------:R-:W-:Y:S01]  /*4baf0*/  IMAD.MOV.U32 R149, RZ, RZ, R147 ;  /* 0x000000ffff957224 */ /* 0x000fe200078e0093 */
[----:B------:R-:W-:Y:S01]  /*4bb00*/  MOV R5, R209 ;  /* 0x000000d100057202 */ /* 0x000fe20000000f00 */
[----:B------:R-:W-:Y:S01]  /*4bb10*/  IMAD.MOV.U32 R6, RZ, RZ, R228 ;  /* 0x000000ffff067224 */ /* 0x000fe200078e00e4 */
[----:B---3--:R-:W-:Y:S01]  /*4bb20*/  STL.64 [R1+0x660], R16 ;  /* 0x0006601001007387 */ /* 0x008fe20000100a00 */
[----:B------:R-:W-:Y:S01]  /*4bb30*/  IMAD.MOV.U32 R7, RZ, RZ, R229 ;  /* 0x000000ffff077224 */ /* 0x000fe200078e00e5 */
[----:B------:R-:W-:-:S06]  /*4bb40*/  NOP ;  /* 0x0000000000007918 */ /* 0x000fcc0000000000 */
[----:B------:R-:W-:Y:S04]  /*4bb50*/  STL.64 [R1+0x668], R18 ;  /* 0x0006681201007387 */ /* 0x000fe80000100a00 */
[----:B------:R2:W-:Y:S04]  /*4bb60*/  STS.128 [R2], R8 ;  /* 0x0000000802007388 */ /* 0x0005e80000000c00 */
[----:B------:R-:W-:Y:S04]  /*4bb70*/  STS.128 [R2+0x80], R148 ;  /* 0x0000809402007388 */ /* 0x000fe80000000c00 */
[----:B------:R3:W-:Y:S04]  /*4bb80*/  STS.128 [R2+0x100], R4 ;  /* 0x0001000402007388 */ /* 0x0007e80000000c00 */
[----:B-1----:R-:W-:Y:S04]  /*4bb90*/  STL.64 [R1+0xac0], R12 ;  /* 0x000ac00c01007387 */ /* 0x002fe80000100a00 */
[----:B------:R-:W-:Y:S04]  /*4bba0*/  STL.64 [R1+0xac8], R14 ;  /* 0x000ac80e01007387 */ /* 0x000fe80000100a00 */
[----:B--2---:R-:W2:Y:S04]  /*4bbb0*/  LDL.LU R8, [R1+0x5f0] ;  /* 0x0005f00001087983 */ /* 0x004ea80000300800 */
[----:B------:R-:W2:Y:S04]  /*4bbc0*/  LDL.LU R9, [R1+0x5f4] ;  /* 0x0005f40001097983 */ /* 0x000ea80000300800 */
[----:B------:R-:W2:Y:S04]  /*4bbd0*/  LDL.LU R10, [R1+0x610] ;  /* 0x00061000010a7983 */ /* 0x000ea80000300800 */
[----:B------:R-:W2:Y:S04]  /*4bbe0*/  LDL.LU R11, [R1+0x614] ;  /* 0x00061400010b7983 */ /* 0x000ea80000300800 */
[----:B---3--:R-:W2:Y:S04]  /*4bbf0*/  LDL.LU R4, [R1+0x5f8] ;  /* 0x0005f80001047983 */ /* 0x008ea80000300800 */
[----:B------:R-:W2:Y:S04]  /*4bc00*/  LDL.LU R5, [R1+0x5fc] ;  /* 0x0005fc0001057983 */ /* 0x000ea80000300800 */
[----:B------:R-:W2:Y:S04]  /*4bc10*/  LDL.LU R6, [R1+0x618] ;  /* 0x0006180001067983 */ /* 0x000ea80000300800 */
[----:B------:R-:W2:Y:S04]  /*4bc20*/  LDL.LU R7, [R1+0x61c] ;  /* 0x00061c0001077983 */ /* 0x000ea80000300800 */
[----:B------:R-:W1:Y:S01]  /*4bc30*/  S2R R21, SR_TID.X ;  /* 0x0000000000157919 */ /* 0x000e620000002100 */
[----:B------:R-:W-:Y:S01]  /*4bc40*/  MOV R228, R210 ;  /* 0x000000d200e47202 */ /* 0x000fe20000000f00 */
[----:B------:R-:W-:-:S05]  /*4bc50*/  IMAD.MOV.U32 R229, RZ, RZ, R211 ;  /* 0x000000ffffe57224 */ /* 0x000fca00078e00d3 */
[----:B------:R1:W-:Y:S01]  /*4bc60*/  STS.128 [R2+0x180], R228 ;  /* 0x000180e402007388 */ /* 0x0003e20000000c00 */
[----:B------:R-:W-:-:S06]  /*4bc70*/  NOP ;  /* 0x0000000000007918 */ /* 0x000fcc0000000000 */
[----:B------:R-:W-:Y:S01]  /*4bc80*/  LDS.128 R24, [R3] ;  /* 0x0000000003187984 */ /* 0x000fe20000000c00 */
[C---:B-1----:R-:W-:Y:S01]  /*4bc90*/  IMAD.SHL.U32 R231, R21.reuse, 0x100, RZ ;  /* 0x0000010015e77824 */ /* 0x042fe200078e00ff */
[----:B------:R-:W-:-:S04]  /*4bca0*/  LOP3.LUT R20, R21, 0x1f, RZ, 0xc0, !PT ;  /* 0x0000001f15147812 */ /* 0x000fc800078ec0ff */
[----:B------:R-:W-:-:S04]  /*4bcb0*/  LOP3.LUT R231, R231, 0x600, RZ, 0xc0, !PT ;  /* 0x00000600e7e77812 */ /* 0x000fc800078ec0ff */
[----:B------:R-:W-:Y:S02]  /*4bcc0*/  LEA R231, R20, R231, 0x4 ;  /* 0x000000e714e77211 */ /* 0x000fe400078e20ff */
[----:B------:R-:W-:Y:S04]  /*4bcd0*/  LDS.128 R20, [R0] ;  /* 0x0000000000147984 */ /* 0x000fe80000000c00 */
[----:B------:R-:W1:Y:S04]  /*4bce0*/  LDS.128 R16, [R231] ;  /* 0x00000000e7107984 */ /* 0x000e680000000c00 */
[----:B-1----:R-:W-:Y:S04]  /*4bcf0*/  STL.64 [R1+0x150], R16 ;  /* 0x0001501001007387 */ /* 0x002fe80000100a00 */
[----:B------:R-:W-:Y:S04]  /*4bd00*/  STL.64 [R1+0x158], R18 ;  /* 0x0001581201007387 */ /* 0x000fe80000100a00 */
[----:B------:R-:W1:Y:S04]  /*4bd10*/  LDS.128 R16, [R252] ;  /* 0x00000000fc107984 */ /* 0x000e680000000c00 */
[----:B------:R-:W-:Y:S01]  /*4bd20*/  STL.64 [R1+0x450], R24 ;  /* 0x0004501801007387 */ /* 0x000fe20000100a00 */
[----:B------:R-:W-:-:S03]  /*4bd30*/  IMAD.MOV.U32 R12, RZ, RZ, R220 ;  /* 0x000000ffff0c7224 */ /* 0x000fc600078e00dc */
[----:B------:R-:W-:Y:S01]  /*4bd40*/  STL.64 [R1+0x458], R26 ;  /* 0x0004581a01007387 */ /* 0x000fe20000100a00 */
[----:B------:R-:W-:Y:S01]  /*4bd50*/  MOV R13, R221 ;  /* 0x000000dd000d7202 */ /* 0x000fe20000000f00 */
[----:B------:R-:W-:Y:S01]  /*4bd60*/  IMAD.MOV.U32 R14, RZ, RZ, R224 ;  /* 0x000000ffff0e7224 */ /* 0x000fe200078e00e0 */
[----:B------:R-:W-:-:S06]  /*4bd70*/  NOP ;  /* 0x0000000000007918 */ /* 0x000fcc0000000000 */
[----:B------:R-:W-:Y:S01]  /*4bd80*/  STL.64 [R1+0x5f0], R20 ;  /* 0x0005f01401007387 */ /* 0x000fe20000100a00 */
[----:B------:R-:W-:-:S03]  /*4bd90*/  IMAD.MOV.U32 R15, RZ, RZ, R225 ;  /* 0x000000ffff0f7224 */ /* 0x000fc600078e00e1 */
[----:B------:R-:W-:Y:S01]  /*4bda0*/  STL.64 [R1+0x5f8], R22 ;  /* 0x0005f81601007387 */ /* 0x000fe20000100a00 */
[----:B------:R-:W-:Y:S01]  /*4bdb0*/  MOV R224, R222 ;  /* 0x000000de00e07202 */ /* 0x000fe20000000f00 */
[----:B------:R-:W-:Y:S02]  /*4bdc0*/  IMAD.MOV.U32 R225, RZ, RZ, R223 ;  /* 0x000000ffffe17224 */ /* 0x000fe400078e00df */
[----:B------:R-:W-:Y:S04]  /*4bdd0*/  STS.128 [R2], R12 ;  /* 0x0000000c02007388 */ /* 0x000fe80000000c00 */
[----:B------:R-:W-:Y:S04]  /*4bde0*/  STS.128 [R2+0x80], R224 ;  /* 0x000080e002007388 */ /* 0x000fe80000000c00 */
[----:B-1----:R1:W-:Y:S04]  /*4bdf0*/  STL.64 [R1+0x9c0], R16 ;  /* 0x0009c01001007387 */ /* 0x0023e80000100a00 */
[----:B------:R4:W-:Y:S04]  /*4be00*/  STL.64 [R1+0x9c8], R18 ;  /* 0x0009c81201007387 */ /* 0x0009e80000100a00 */
[----:B-1----:R-:W3:Y:S04]  /*4be10*/  LDL.LU R16, [R1+0x310] ;  /* 0x0003100001107983 */ /* 0x002ee80000300800 */
[----:B------:R-:W3:Y:S04]  /*4be20*/  LDL.LU R17, [R1+0x314] ;  /* 0x0003140001117983 */ /* 0x000ee80000300800 */
[----:B----4-:R-:W3:Y:S04]  /*4be30*/  LDL.LU R18, [R1+0x330] ;  /* 0x0003300001127983 */ /* 0x010ee80000300800 */
[----:B------:R-:W3:Y:S04]  /*4be40*/  LDL.LU R19, [R1+0x334] ;  /* 0x0003340001137983 */ /* 0x000ee80000300800 */
[----:B------:R-:W4:Y:S04]  /*4be50*/  LDL.LU R12, [R1+0x318] ;  /* 0x00031800010c7983 */ /* 0x000f280000300800 */
[----:B------:R-:W4:Y:S04]  /*4be60*/  LDL.LU R13, [R1+0x31c] ;  /* 0x00031c00010d7983 */ /* 0x000f280000300800 */
[----:B------:R-:W4:Y:S04]  /*4be70*/  LDL.LU R14, [R1+0x338] ;  /* 0x00033800010e7983 */ /* 0x000f280000300800 */
[----:B------:R-:W4:Y:S04]  /*4be80*/  LDL.LU R15, [R1+0x33c] ;  /* 0x00033c00010f7983 */ /* 0x000f280000300800 */
[----:B--2---:R1:W-:Y:S04]  /*4be90*/  STS.128 [R2+0x100], R8 ;  /* 0x0001000802007388 */ /* 0x0043e80000000c00 */
[----:B-1----:R-:W2:Y:S04]  /*4bea0*/  LDL.LU R8, [R1+0x710] ;  /* 0x0007100001087983 */ /* 0x002ea80000300800 */
[----:B------:R-:W2:Y:S04]  /*4beb0*/  LDL.LU R9, [R1+0x714] ;  /* 0x0007140001097983 */ /* 0x000ea80000300800 */
[----:B------:R-:W2:Y:S04]  /*4bec0*/  LDL.LU R10, [R1+0x740] ;  /* 0x00074000010a7983 */ /* 0x000ea80000300800 */
[----:B------:R1:W-:Y:S01]  /*4bed0*/  STS.128 [R2+0x180], R4 ;  /* 0x0001800402007388 */ /* 0x0003e20000000c00 */
[----:B------:R-:W-:-:S06]  /*4bee0*/  NOP ;  /* 0x0000000000007918 */ /* 0x000fcc0000000000 */
[----:B------:R-:W2:Y:S04]  /*4bef0*/  LDL.LU R11, [R1+0x744] ;  /* 0x00074400010b7983 */ /* 0x000ea80000300800 */
[----:B------:R-:W1:Y:S04]  /*4bf00*/  LDS.128 R20, [R231] ;  /* 0x00000000e7147984 */ /* 0x000e680000000c00 */
[----:B------:R-:W1:Y:S04]  /*4bf10*/  LDS.128 R28, [R3] ;  /* 0x00000000031c7984 */ /* 0x000e680000000c00 */
[----:B-1----:R-:W2:Y:S04]  /*4bf20*/  LDL.LU R4, [R1+0x718] ;  /* 0x0007180001047983 */ /* 0x002ea80000300800 */
[----:B------:R-:W2:Y:S04]  /*4bf30*/  LDL.LU R5, [R1+0x71c] ;  /* 0x00071c0001057983 */ /* 0x000ea80000300800 */
[----:B------:R-:W2:Y:S04]  /*4bf40*/  LDL.LU R6, [R1+0x748] ;  /* 0x0007480001067983 */ /* 0x000ea80000300800 */
[----:B------:R-:W2:Y:S04]  /*4bf50*/  LDL.LU R7, [R1+0x74c] ;  /* 0x00074c0001077983 */ /* 0x000ea80000300800 */
        /* <DEDUP_REMOVED lines=11> */
[----:B---3--:R1:W-:Y:S04]  /*4c010*/  STS.128 [R2], R16 ;  /* 0x0000001002007388 */ /* 0x0083e80000000c00 */
[----:B-1----:R-:W3:Y:S04]  /*4c020*/  LDL.LU R18, [R1+0x440] ;  /* 0x0004400001127983 */ /* 0x002ee80000300800 */
[----:B------:R-:W3:Y:S04]  /*4c030*/  LDL.LU R19, [R1+0x444] ;  /* 0x0004440001137983 */ /* 0x000ee80000300800 */
[----:B----4-:R1:W-:Y:S04]  /*4c040*/  STS.128 [R2+0x80], R12 ;  /* 0x0000800c02007388 */ /* 0x0103e80000000c00 */
[----:B-1----:R-:W4:Y:S04]  /*4c050*/  LDL.LU R14, [R1+0x448] ;  /* 0x00044800010e7983 */ /* 0x002f280000300800 */
        /* <DEDUP_REMOVED lines=15> */
[----:B------:R-:W-:Y:S04]  /*4c150*/  STL [R1+0x2420], R237 ;  /* 0x002420ed01007387 */ /* 0x000fe80000100800 */
[----:B------:R-:W-:Y:S04]  /*4c160*/  STL [R1+0x2400], R238 ;  /* 0x002400ee01007387 */ /* 0x000fe80000100800 */
[----:B------:R1:W-:Y:S04]  /*4c170*/  STL [R1+0x23fc], R239 ;  /* 0x0023fcef01007387 */ /* 0x0003e80000100800 */
[----:B------:R-:W-:Y:S04]  /*4c180*/  STL [R1+0x160], R20 ;  /* 0x0001601401007387 */ /* 0x000fe80000100800 */
[----:B------:R-:W-:Y:S01]  /*4c190*/  STL.64 [R1+0x168], R22 ;  /* 0x0001681601007387 */ /* 0x000fe20000100a00 */
[----:B-1----:R-:W-:-:S03]  /*4c1a0*/  IMAD.MOV.U32 R239, RZ, RZ, R21 ;  /* 0x000000ffffef7224 */ /* 0x002fc600078e0015 */
[----:B------:R-:W1:Y:S01]  /*4c1b0*/  LDS.128 R20, [R252] ;  /* 0x00000000fc147984 */ /* 0x000e620000000c00 */
[----:B------:R-:W-:Y:S02]  /*4c1c0*/  IMAD.MOV.U32 R16, RZ, RZ, R240 ;  /* 0x000000ffff107224 */ /* 0x000fe400078e00f0 */
[----:B------:R-:W-:Y:S01]  /*4c1d0*/  IMAD.MOV.U32 R17, RZ, RZ, R241 ;  /* 0x000000ffff117224 */ /* 0x000fe200078e00f1 */
[----:B------:R-:W-:Y:S01]  /*4c1e0*/  STL [R1+0x2418], R239 ;  /* 0x002418ef01007387 */ /* 0x000fe20000100800 */
[----:B------:R-:W-:Y:S01]  /*4c1f0*/  MOV R12, R242 ;  /* 0x000000f2000c7202 */ /* 0x000fe20000000f00 */
[----:B------:R-:W-:Y:S01]  /*4c200*/  IMAD.MOV.U32 R13, RZ, RZ, R243 ;  /* 0x000000ffff0d7224 */ /* 0x000fe200078e00f3 */
[----:B------:R-:W-:-:S06]  /*4c210*/  NOP ;  /* 0x0000000000007918 */ /* 0x000fcc0000000000 */
[----:B------:R-:W-:Y:S04]  /*4c220*/  STL.64 [R1+0x440], R24 ;  /* 0x0004401801007387 */ /* 0x000fe80000100a00 */
[----:B------:R-:W-:Y:S04]  /*4c230*/  STL.64 [R1+0x448], R26 ;  /* 0x0004481a01007387 */ /* 0x000fe80000100a00 */
[----:B-1----:R-:W-:Y:S04]  /*4c240*/  STL.64 [R1+0x610], R20 ;  /* 0x0006101401007387 */ /* 0x002fe80000100a00 */
[----:B------:R-:W-:Y:S04]  /*4c250*/  STL.64 [R1+0x618], R22 ;  /* 0x0006181601007387 */ /* 0x000fe80000100a00 */
[----:B---3--:R1:W-:Y:S04]  /*4c260*/  STS.128 [R2], R16 ;  /* 0x0000001002007388 */ /* 0x0083e80000000c00 */
[----:B-1----:R-:W3:Y:S04]  /*4c270*/  LDL.LU R16, [R1+0xf30] ;  /* 0x000f300001107983 */ /* 0x002ee80000300800 */
[----:B------:R-:W3:Y:S04]  /*4c280*/  LDL.LU R17, [R1+0xf34] ;  /* 0x000f340001117983 */ /* 0x000ee80000300800 */
[----:B------:R-:W3:Y:S04]  /*4c290*/  LDL.LU R18, [R1+0xf10] ;  /* 0x000f100001127983 */ /* 0x000ee80000300800 */
[----:B----4-:R1:W-:Y:S04]  /*4c2a0*/  STS.128 [R2+0x80], R12 ;  /* 0x0000800c02007388 */ /* 0x0103e80000000c00 */
[----:B------:R-:W3:Y:S04]  /*4c2b0*/  LDL.LU R19, [R1+0xf14] ;  /* 0x000f140001137983 */ /* 0x000ee80000300800 */
[----:B-1----:R-:W4:Y:S04]  /*4c2c0*/  LDL.LU R12, [R1+0xf38] ;  /* 0x000f3800010c7983 */ /* 0x002f280000300800 */
        /* <DEDUP_REMOVED lines=17> */
[----:B------:R1:W-:Y:S04]  /*4c3e0*/  STL [R1+0x2408], R234 ;  /* 0x002408ea01007387 */ /* 0x0003e80000100800 */
[----:B------:R-:W-:Y:S04]  /*4c3f0*/  STL [R1+0x2404], R235 ;  /* 0x002404eb01007387 */ /* 0x000fe80000100800 */
[----:B------:R-:W-:Y:S04]  /*4c400*/  STL [R1+0x241c], R241 ;  /* 0x00241cf101007387 */ /* 0x000fe80000100800 */
[----:B------:R-:W-:Y:S04]  /*4c410*/  STL [R1+0x2410], R242 ;  /* 0x002410f201007387 */ /* 0x000fe80000100800 */
[----:B------:R-:W-:Y:S04]  /*4c420*/  STL [R1+0x240c], R243 ;  /* 0x00240cf301007387 */ /* 0x000fe80000100800 */
[----:B-1----:R-:W-:Y:S01]  /*4c430*/  STL [R1+0x310], R20 ;  /* 0x0003101401007387 */ /* 0x002fe20000100800 */
[----:B------:R-:W-:-:S03]  /*4c440*/  MOV R234, R21 ;  /* 0x0000001500ea7202 */ /* 0x000fc60000000f00 */
[----:B------:R-:W-:Y:S04]  /*4c450*/  STL.64 [R1+0x318], R22 ;  /* 0x0003181601007387 */ /* 0x000fe80000100a00 */
[----:B------:R-:W1:Y:S01]  /*4c460*/  LDS.128 R20, [R252] ;  /* 0x00000000fc147984 */ /* 0x000e620000000c00 */
[----:B------:R-:W-:-:S06]  /*4c470*/  NOP ;  /* 0x0000000000007918 */ /* 0x000fcc0000000000 */
[----:B------:R-:W-:Y:S04]  /*4c480*/  STL [R1+0x2414], R234 ;  /* 0x002414ea01007387 */ /* 0x000fe80000100800 */
[----:B-1----:R-:W-:Y:S04]  /*4c490*/  STL.64 [R1+0x4a8], R22 ;  /* 0x0004a81601007387 */ /* 0x002fe80000100a00 */
        /* <DEDUP_REMOVED lines=15> */
[----:B------:R-:W-:Y:S01]  /*4c590*/  IMAD.MOV.U32 R235, RZ, RZ, R20 ;  /* 0x000000ffffeb7224 */ /* 0x000fe200078e0014 */
[----:B------:R-:W-:-:S06]  /*4c5a0*/  NOP ;  /* 0x0000000000007918 */ /* 0x000fcc0000000000 */
[----:B------:R-:W2:Y:S01]  /*4c5b0*/  LDL.LU R11, [R1+0xa94] ;  /* 0x000a9400010b7983 */ /* 0x000ea20000300800 */
[----:B------:R-:W-:-:S03]  /*4c5c0*/  IMAD.MOV.U32 R238, RZ, RZ, R21 ;  /* 0x000000ffffee7224 */ /* 0x000fc600078e0015 */
[----:B------:R-:W1:Y:S04]  /*4c5d0*/  LDS.128 R20, [R231] ;  /* 0x00000000e7147984 */ /* 0x000e680000000c00 */
[----:B-1----:R-:W2:Y:S04]  /*4c5e0*/  LDL.LU R4, [R1+0xaa8] ;  /* 0x000aa80001047983 */ /* 0x002ea80000300800 */
[----:B------:R-:W2:Y:S04]  /*4c5f0*/  LDL.LU R5, [R1+0xaac] ;  /* 0x000aac0001057983 */ /* 0x000ea80000300800 */
[----:B------:R-:W2:Y:S04]  /*4c600*/  LDL.LU R6, [R1+0xa98] ;  /* 0x000a980001067983 */ /* 0x000ea80000300800 */
[----:B------:R-:W2:Y:S04]  /*4c610*/  LDL.LU R7, [R1+0xa9c] ;  /* 0x000a9c0001077983 */ /* 0x000ea80000300800 */
[----:B------:R-:W1:Y:S04]  /*4c620*/  LDS.128 R28, [R3] ;  /* 0x00000000031c7984 */ /* 0x000e680000000c00 */
[----:B------:R-:W1:Y:S04]  /*4c630*/  LDS.128 R24, [R0] ;  /* 0x0000000000187984 */ /* 0x000e680000000c00 */
[----:B------:R-:W-:Y:S04]  /*4c640*/  STL.64 [R1+0x820], R20 ;  /* 0x0008201401007387 */ /* 0x000fe80000100a00 */
[----:B------:R-:W-:Y:S04]  /*4c650*/  STL.64 [R1+0x828], R22 ;  /* 0x0008281601007387 */ /* 0x000fe80000100a00 */
[----:B------:R-:W1:Y:S01]  /*4c660*/  LDS.128 R20, [R252] ;  /* 0x00000000fc147984 */ /* 0x000e620000000c00 */
[----:B------:R-:W-:-:S06]  /*4c670*/  NOP ;  /* 0x0000000000007918 */ /* 0x000fcc0000000000 */
[----:B-1----:R-:W-:Y:S04]  /*4c680*/  STL.64 [R1+0xb90], R28 ;  /* 0x000b901c01007387 */ /* 0x002fe80000100a00 */
[----:B------:R-:W-:Y:S04]  /*4c690*/  STL.64 [R1+0xb98], R30 ;  /* 0x000b981e01007387 */ /* 0x000fe80000100a00 */
[----:B------:R-:W-:Y:S04]  /*4c6a0*/  STL.64 [R1+0xce0], R24 ;  /* 0x000ce01801007387 */ /* 0x000fe80000100a00 */
[----:B------:R-:W-:Y:S04]  /*4c6b0*/  STL.64 [R1+0xce8], R26 ;  /* 0x000ce81a01007387 */ /* 0x000fe80000100a00 */
[----:B------:R-:W-:Y:S04]  /*4c6c0*/  STL.64 [R1+0xd10], R20 ;  /* 0x000d101401007387 */ /* 0x000fe80000100a00 */
        /* <DEDUP_REMOVED lines=27> */
[----:B------:R-:W3:Y:S01]  /*4c880*/  LDS.128 R20, [R252] ;  /* 0x00000000fc147984 */ /* 0x000ee20000000c00 */
[----:B------:R-:W-:-:S06]  /*4c890*/  NOP ;  /* 0x0000000000007918 */ /* 0x000fcc0000000000 */
[----:B------:R-:W-:Y:S04]  /*4c8a0*/  STL.64 [R1+0xa90], R28 ;  /* 0x000a901c01007387 */ /* 0x000fe80000100a00 */
[----:B------:R-:W-:Y:S04]  /*4c8b0*/  STL.64 [R1+0xa98], R30 ;  /* 0x000a981e01007387 */ /* 0x000fe80000100a00 */
[----:B-1----:R-:W-:Y:S04]  /*4c8c0*/  STL.64 [R1+0xcc0], R24 ;  /* 0x000cc01801007387 */ /* 0x002fe80000100a00 */
[----:B------:R-:W-:Y:S04]  /*4c8d0*/  STL.64 [R1+0xcc8], R26 ;  /* 0x000cc81a01007387 */ /* 0x000fe80000100a00 */
[----:B---3--:R-:W-:Y:S04]  /*4c8e0*/  STL.64 [R1+0xd00], R20 ;  /* 0x000d001401007387 */ /* 0x008fe80000100a00 */
[----:B------:R-:W-:Y:S04]  /*4c8f0*/  STL.64 [R1+0xd08], R22 ;  /* 0x000d081601007387 */ /* 0x000fe80000100a00 */
[----:B------:R1:W-:Y:S04]  /*4c900*/  STS.128 [R2], R16 ;  /* 0x0000001002007388 */ /* 0x0003e80000000c00 */
        /* <DEDUP_REMOVED lines=30> */
[----:B---3--:R-:W-:Y:S04]  /*4caf0*/  STS.128 [R2], R16 ;  /* 0x0000001002007388 */ /* 0x008fe80000000c00 */
[----:B----4-:R-:W-:Y:S04]  /*4cb00*/  STS.128 [R2+0x80], R12 ;  /* 0x0000800c02007388 */ /* 0x010fe80000000c00 */
[----:B------:R-:W-:Y:S04]  /*4cb10*/  STL.64 [R1+0xba8], R26 ;  /* 0x000ba81a01007387 */ /* 0x000fe80000100a00 */
[----:B------:R-:W-:Y:S04]  /*4cb20*/  STL.64 [R1+0xcf0], R20 ;  /* 0x000cf01401007387 */ /* 0x000fe80000100a00 */
[----:B------:R-:W-:Y:S04]  /*4cb30*/  STL.64 [R1+0xcf8], R22 ;  /* 0x000cf81601007387 */ /* 0x000fe80000100a00 */
[----:B--2---:R-:W-:Y:S04]  /*4cb40*/  STS.128 [R2+0x100], R8 ;  /* 0x0001000802007388 */ /* 0x004fe80000000c00 */
[----:B------:R-:W-:Y:S01]  /*4cb50*/  STS.128 [R2+0x180], R4 ;  /* 0x0001800402007388 */ /* 0x000fe20000000c00 */
[----:B------:R-:W-:-:S06]  /*4cb60*/  NOP ;  /* 0x0000000000007918 */ /* 0x000fcc0000000000 */
[----:B------:R-:W1:Y:S04]  /*4cb70*/  LDS.128 R12, [R231] ;  /* 0x00000000e70c7984 */ /* 0x000e680000000c00 */
[----:B------:R-:W2:Y:S04]  /*4cb80*/  LDS.128 R20, [R3] ;  /* 0x0000000003147984 */ /* 0x000ea80000000c00 */
[----:B------:R-:W3:Y:S04]  /*4cb90*/  LDS.128 R16, [R0] ;  /* 0x0000000000107984 */ /* 0x000ee80000000c00 */
[----:B-1----:R-:W-:Y:S04]  /*4cba0*/  STL.64 [R1+0x320], R12 ;  /* 0x0003200c01007387 */ /* 0x002fe80000100a00 */
[----:B------:R-:W-:Y:S04]  /*4cbb0*/  STL.64 [R1+0x328], R14 ;  /* 0x0003280e01007387 */ /* 0x000fe80000100a00 */
[----:B------:R-:W1:Y:S04]  /*4cbc0*/  LDS.128 R12, [R252] ;  /* 0x00000000fc0c7984 */ /* 0x000e680000000c00 */
[----:B--2---:R-:W-:Y:S04]  /*4cbd0*/  STL.64 [R1+0x810], R20 ;  /* 0x0008101401007387 */ /* 0x004fe80000100a00 */
[----:B------:R-:W-:Y:S01]  /*4cbe0*/  STL.64 [R1+0x818], R22 ;  /* 0x0008181601007387 */ /* 0x000fe20000100a00 */
[----:B------:R-:W-:Y:S01]  /*4cbf0*/  MOV R8, R152 ;  /* 0x0000009800087202 */ /* 0x000fe20000000f00 */
[----:B------:R-:W-:Y:S01]  /*4cc00*/  IMAD.MOV.U32 R9, RZ, RZ, R153 ;  /* 0x000000ffff097224 */ /* 0x000fe200078e0099 */
[----:B------:R-:W-:Y:S01]  /*4cc10*/  MOV R11, R157 ;  /* 0x0000009d000b7202 */ /* 0x000fe20000000f00 */
[----:B---3--:R2:W-:Y:S01]  /*4cc20*/  STL.64 [R1+0xaa0], R16 ;  /* 0x000aa01001007387 */ /* 0x0085e20000100a00 */
[----:B------:R-:W-:Y:S01]  /*4cc30*/  IMAD.MOV.U32 R10, RZ, RZ, R156 ;  /* 0x000000ffff0a7224 */ /* 0x000fe200078e009c */
[----:B------:R-:W-:Y:S01]  /*4cc40*/  MOV R4, R212 ;  /* 0x000000d400047202 */ /* 0x000fe20000000f00 */
[----:B------:R-:W-:Y:S01]  /*4cc50*/  IMAD.MOV.U32 R5, RZ, RZ, R213 ;  /* 0x000000ffff057224 */ /* 0x000fe200078e00d5 */
[----:B------:R3:W-:Y:S01]  /*4cc60*/  STL.64 [R1+0xaa8], R18 ;  /* 0x000aa81201007387 */ /* 0x0007e20000100a00 */
[----:B------:R-:W-:Y:S01]  /*4cc70*/  IMAD.MOV.U32 R156, RZ, RZ, R154 ;  /* 0x000000ffff9c7224 */ /* 0x000fe200078e009a */
[----:B------:R-:W-:Y:S01]  /*4cc80*/  MOV R7, R217 ;  /* 0x000000d900077202 */ /* 0x000fe20000000f00 */
[----:B------:R-:W-:Y:S01]  /*4cc90*/  IMAD.MOV.U32 R157, RZ, RZ, R155 ;  /* 0x000000ffff9d7224 */ /* 0x000fe200078e009b */
[----:B------:R-:W-:-:S06]  /*4cca0*/  NOP ;  /* 0x0000000000007918 */ /* 0x000fcc0000000000 */
[----:B------:R-:W-:Y:S01]  /*4ccb0*/  IMAD.MOV.U32 R6, RZ, RZ, R216 ;  /* 0x000000ffff067224 */ /* 0x000fe200078e00d8 */
[----:B------:R-:W-:Y:S04]  /*4ccc0*/  STS.128 [R2], R8 ;  /* 0x0000000802007388 */ /* 0x000fe80000000c00 */
[----:B-1----:R1:W-:Y:S04]  /*4ccd0*/  STL.64 [R1+0xcd0], R12 ;  /* 0x000cd00c01007387 */ /* 0x0023e80000100a00 */
[----:B------:R4:W-:Y:S04]  /*4cce0*/  STL.64 [R1+0xcd8], R14 ;  /* 0x000cd80e01007387 */ /* 0x0009e80000100a00 */
[----:B--2---:R-:W2:Y:S04]  /*4ccf0*/  LDL.LU R16, [R1+0x120] ;  /* 0x0001200001107983 */ /* 0x004ea80000300800 */
[----:B------:R-:W2:Y:S04]  /*4cd00*/  LDL.LU R17, [R1+0x124] ;  /* 0x0001240001117983 */ /* 0x000ea80000300800 */
[----:B---3--:R-:W2:Y:S04]  /*4cd10*/  LDL.LU R18, [R1+0x170] ;  /* 0x0001700001127983 */ /* 0x008ea80000300800 */
[----:B------:R-:W2:Y:S04]  /*4cd20*/  LDL.LU R19, [R1+0x174] ;  /* 0x0001740001137983 */ /* 0x000ea80000300800 */
[----:B-1----:R-:W3:Y:S04]  /*4cd30*/  LDL.LU R12, [R1+0x128] ;  /* 0x00012800010c7983 */ /* 0x002ee80000300800 */
[----:B------:R-:W3:Y:S04]  /*4cd40*/  LDL.LU R13, [R1+0x12c] ;  /* 0x00012c00010d7983 */ /* 0x000ee80000300800 */
[----:B----4-:R-:W3:Y:S04]  /*4cd50*/  LDL.LU R14, [R1+0x178] ;  /* 0x00017800010e7983 */ /* 0x010ee80000300800 */
[----:B------:R-:W3:Y:S04]  /*4cd60*/  LDL.LU R15, [R1+0x17c] ;  /* 0x00017c00010f7983 */ /* 0x000ee80000300800 */
[----:B------:R-:W4:Y:S04]  /*4cd70*/  LDL.LU R8, [R1+0x620] ;  /* 0x0006200001087983 */ /* 0x000f280000300800 */
[----:B------:R-:W4:Y:S04]  /*4cd80*/  LDL.LU R9, [R1+0x624] ;  /* 0x0006240001097983 */ /* 0x000f280000300800 */
[----:B------:R-:W-:Y:S04]  /*4cd90*/  STS.128 [R2+0x80], R156 ;  /* 0x0000809c02007388 */ /* 0x000fe80000000c00 */
[----:B------:R-:W4:Y:S04]  /*4cda0*/  LDL.LU R10, [R1+0x640] ;  /* 0x00064000010a7983 */ /* 0x000f280000300800 */
[----:B------:R1:W-:Y:S04]  /*4cdb0*/  STS.128 [R2+0x100], R4 ;  /* 0x0001000402007388 */ /* 0x0003e80000000c00 */
[----:B------:R-:W4:Y:S04]  /*4cdc0*/  LDL.LU R11, [R1+0x644] ;  /* 0x00064400010b7983 */ /* 0x000f280000300800 */
[----:B-1----:R-:W4:Y:S04]  /*4cdd0*/  LDL.LU R4, [R1+0x628] ;  /* 0x0006280001047983 */ /* 0x002f280000300800 */
[----:B------:R-:W4:Y:S04]  /*4cde0*/  LDL.LU R5, [R1+0x62c] ;  /* 0x00062c0001057983 */ /* 0x000f280000300800 */
[----:B------:R-:W4:Y:S04]  /*4cdf0*/  LDL.LU R6, [R1+0x648] ;  /* 0x0006480001067983 */ /* 0x000f280000300800 */
[----:B------:R-:W4:Y:S01]  /*4ce00*/  LDL.LU R7, [R1+0x64c] ;  /* 0x00064c0001077983 */ /* 0x000f220000300800 */
[----:B------:R-:W-:-:S02]  /*4ce10*/  IMAD.MOV.U32 R216, RZ, RZ, R214 ;  /* 0x000000ffffd87224 */ /* 0x000fc400078e00d6 */
[----:B------:R-:W-:-:S05]  /*4ce20*/  IMAD.MOV.U32 R217, RZ, RZ, R215 ;  /* 0x000000ffffd97224 */ /* 0x000fca00078e00d7 */
[----:B------:R-:W-:Y:S01]  /*4ce30*/  STS.128 [R2+0x180], R216 ;  /* 0x000180d802007388 */ /* 0x000fe20000000c00 */
[----:B------:R-:W-:-:S06]  /*4ce40*/  NOP ;  /* 0x0000000000007918 */ /* 0x000fcc0000000000 */
        /* <DEDUP_REMOVED lines=27> */
[----:B------:R1:W-:Y:S01]  /*4d000*/  STS.128 [R2+0x180], R4 ;  /* 0x0001800402007388 */ /* 0x0003e20000000c00 */
        /* <DEDUP_REMOVED lines=30> */
[----:B-1----:R-:W3:Y:S04]  /*4d1f0*/  LDL.LU R8, [R1+0x900] ;  /* 0x0009000001087983 */ /* 0x002ee80000300800 */
        /* <DEDUP_REMOVED lines=31> */
[----:B------:R-:W4:Y:S04]  /*4d3f0*/  LDL.LU R15, [R1+0xeec] ;  /* 0x000eec00010f7983 */ /* 0x000f280000300800 */
[----:B---3--:R1:W-:Y:S04]  /*4d400*/  STS.128 [R2+0x100], R8 ;  /* 0x0001000802007388 */ /* 0x0083e80000000c00 */
        /* <DEDUP_REMOVED lines=411> */
[----:B------:R-:W-:-:S06]  /*4edc0*/  NOP ;  /* 0x0000000000007918 */ /* 0x000fcc0000000000 */
[----:B------:R3:W-:Y:S04]  /*4edd0*/  STL.64 [R1+0xb58], R18 ;  /* 0x000b581201007387 */ /* 0x0007e80000100a00 */
        /* <DEDUP_REMOVED lines=13> */
[----:B------:R-:W4:Y:S04]  /*4eeb0*/  LDL.LU R10, [R1+0x690] ;  /* 0x00069000010a7983 */ /* 0x000f280000300800 */
[----:B------:R-:W4:Y:S01]  /*4eec0*/  LDL.LU R11, [R1+0x694] ;  /* 0x00069400010b7983 */ /* 0x000f220000300800 */
[----:B------:R-:W-:Y:S01]  /*4eed0*/  IMAD.MOV.U32 R108, RZ, RZ, R106 ;  /* 0x000000ffff6c7224 */ /* 0x000fe200078e006a */
[----:B------:R-:W-:Y:S01]  /*4eee0*/  MOV R4, R168 ;  /* 0x000000a800047202 */ /* 0x000fe20000000f00 */
[----:B------:R-:W-:Y:S01]  /*4eef0*/  IMAD.MOV.U32 R109, RZ, RZ, R107 ;  /* 0x000000ffff6d7224 */ /* 0x000fe200078e006b */
[----:B------:R-:W-:Y:S01]  /*4ef00*/  MOV R7, R173 ;  /* 0x000000ad00077202 */ /* 0x000fe20000000f00 */
[----:B------:R-:W-:-:S02]  /*4ef10*/  IMAD.MOV.U32 R5, RZ, RZ, R169 ;  /* 0x000000ffff057224 */ /* 0x000fc400078e00a9 */
[----:B------:R-:W-:Y:S02]  /*4ef20*/  IMAD.MOV.U32 R6, RZ, RZ, R172 ;  /* 0x000000ffff067224 */ /* 0x000fe400078e00ac */
[----:B------:R-:W-:Y:S02]  /*4ef30*/  IMAD.MOV.U32 R172, RZ, RZ, R170 ;  /* 0x000000ffffac7224 */ /* 0x000fe400078e00aa */
[----:B------:R-:W-:Y:S01]  /*4ef40*/  IMAD.MOV.U32 R173, RZ, RZ, R171 ;  /* 0x000000ffffad7224 */ /* 0x000fe200078e00ab */
[----:B------:R-:W-:Y:S04]  /*4ef50*/  STS.128 [R2+0x80], R108 ;  /* 0x0000806c02007388 */ /* 0x000fe80000000c00 */
[----:B------:R1:W-:Y:S04]  /*4ef60*/  STS.128 [R2+0x100], R4 ;  /* 0x0001000402007388 */ /* 0x0003e80000000c00 */
[----:B------:R-:W-:Y:S01]  /*4ef70*/  STS.128 [R2+0x180], R172 ;  /* 0x000180ac02007388 */ /* 0x000fe20000000c00 */
[----:B------:R-:W-:-:S06]  /*4ef80*/  NOP ;  /* 0x0000000000007918 */ /* 0x000fcc0000000000 */
[----:B------:R-:W1:Y:S04]  /*4ef90*/  LDS.128 R20, [R231] ;  /* 0x00000000e7147984 */ /* 0x000e680000000c00 */
[----:B------:R-:W1:Y:S04]  /*4efa0*/  LDS.128 R28, [R3] ;  /* 0x00000000031c7984 */ /* 0x000e680000000c00 */
[----:B-1----:R-:W4:Y:S04]  /*4efb0*/  LDL.LU R4, [R1+0x688] ;  /* 0x0006880001047983 */ /* 0x002f280000300800 */
[----:B------:R-:W4:Y:S04]  /*4efc0*/  LDL.LU R5, [R1+0x68c] ;  /* 0x00068c0001057983 */ /* 0x000f280000300800 */
[----:B------:R-:W4:Y:S04]  /*4efd0*/  LDL.LU R6, [R1+0x698] ;  /* 0x0006980001067983 */ /* 0x000f280000300800 */
[----:B------:R-:W4:Y:S04]  /*4efe0*/  LDL.LU R7, [R1+0x69c] ;  /* 0x00069c0001077983 */ /* 0x000f280000300800 */
        /* <DEDUP_REMOVED lines=26> */
[----:B------:R1:W-:Y:S01]  /*4f190*/  STS.128 [R2+0x180], R4 ;  /* 0x0001800402007388 */ /* 0x0003e20000000c00 */
[----:B------:R-:W-:-:S06]  /*4f1a0*/  NOP ;  /* 0x0000000000007918 */ /* 0x000fcc0000000000 */
[----:B------:R-:W1:Y:S04]  /*4f1b0*/  LDS.128 R20, [R231] ;  /* 0x00000000e7147984 */ /* 0x000e680000000c00 */
[----:B------:R-:W1:Y:S04]  /*4f1c0*/  LDS.128 R28, [R3] ;  /* 0x00000000031c7984 */ /* 0x000e680000000c00 */
[----:B------:R-:W1:Y:S04]  /*4f1d0*/  LDS.128 R24, [R0] ;  /* 0x0000000000187984 */ /* 0x000e680000000c00 */
[----:B-1----:R-:W3:Y:S04]  /*4f1e0*/  LDL.LU R4, [R1+0x798] ;  /* 0x0007980001047983 */ /* 0x002ee80000300800 */
[----:B------:R-:W3:Y:S04]  /*4f1f0*/  LDL.LU R5, [R1+0x79c] ;  /* 0x00079c0001057983 */ /* 0x000ee80000300800 */
[----:B------:R-:W3:Y:S04]  /*4f200*/  LDL.LU R6, [R1+0x7a8] ;  /* 0x0007a80001067983 */ /* 0x000ee80000300800 */
[----:B------:R-:W3:Y:S04]  /*4f210*/  LDL.LU R7, [R1+0x7ac] ;  /* 0x0007ac0001077983 */ /* 0x000ee80000300800 */
[----:B------:R-:W-:Y:S04]  /*4f220*/  STL.64 [R1+0xe0], R20 ;  /* 0x0000e01401007387 */ /* 0x000fe80000100a00 */
        /* <DEDUP_REMOVED lines=15> */
[----:B---3--:R3:W-:Y:S04]  /*4f320*/  STS.128 [R2+0x100], R8 ;  /* 0x0001000802007388 */ /* 0x0087e80000000c00 */
        /* <DEDUP_REMOVED lines=129> */
[----:B--2---:R-:W-:Y:S04]  /*4fb40*/  STS.128 [R2], R16 ;  /* 0x0000001002007388 */ /* 0x004fe80000000c00 */
[----:B----4-:R1:W-:Y:S04]  /*4fb50*/  STS.128 [R2+0x80], R12 ;  /* 0x0000800c02007388 */ /* 0x0103e80000000c00 */
[----:B-1----:R-:W2:Y:S04]  /*4fb60*/  LDL.LU R12, [R1+0x60] ;  /* 0x00006000010c7983 */ /* 0x002ea80000300800 */
[----:B------:R-:W2:Y:S04]  /*4fb70*/  LDL.LU R13, [R1+0x64] ;  /* 0x00006400010d7983 */ /* 0x000ea80000300800 */
[----:B------:R-:W2:Y:S04]  /*4fb80*/  LDL.LU R14, [R1+0x50] ;  /* 0x00005000010e7983 */ /* 0x000ea80000300800 */
[----:B---3--:R1:W-:Y:S04]  /*4fb90*/  STS.128 [R2+0x100], R8 ;  /* 0x0001000802007388 */ /* 0x0083e80000000c00 */
[----:B------:R-:W2:Y:S04]  /*4fba0*/  LDL.LU R15, [R1+0x54] ;  /* 0x00005400010f7983 */ /* 0x000ea80000300800 */
[----:B-1----:R-:W3:Y:S04]  /*4fbb0*/  LDL.LU R8, [R1+0x68] ;  /* 0x0000680001087983 */ /* 0x002ee80000300800 */
[----:B------:R-:W3:Y:S04]  /*4fbc0*/  LDL.LU R9, [R1+0x6c] ;  /* 0x00006c0001097983 */ /* 0x000ee80000300800 */
[----:B------:R-:W3:Y:S04]  /*4fbd0*/  LDL.LU R10, [R1+0x58] ;  /* 0x00005800010a7983 */ /* 0x000ee80000300800 */
[----:B------:R-:W3:Y:S04]  /*4fbe0*/  LDL.LU R11, [R1+0x5c] ;  /* 0x00005c00010b7983 */ /* 0x000ee80000300800 */
[----:B------:R1:W-:Y:S01]  /*4fbf0*/  STS.128 [R2+0x180], R4 ;  /* 0x0001800402007388 */ /* 0x0003e20000000c00 */
[----:B------:R-:W-:-:S06]  /*4fc00*/  NOP ;  /* 0x0000000000007918 */ /* 0x000fcc0000000000 */
[----:B------:R-:W4:Y:S04]  /*4fc10*/  LDS.128 R16, [R231] ;  /* 0x00000000e7107984 */ /* 0x000f280000000c00 */
[----:B------:R-:W4:Y:S04]  /*4fc20*/  LDS.128 R24, [R3] ;  /* 0x0000000003187984 */ /* 0x000f280000000c00 */
[----:B------:R-:W4:Y:S01]  /*4fc30*/  LDS.128 R20, [R0] ;  /* 0x0000000000147984 */ /* 0x000f220000000c00 */
[----:B-1----:R-:W-:Y:S01]  /*4fc40*/  MOV R4, R244 ;  /* 0x000000f400047202 */ /* 0x002fe20000000f00 */
[----:B------:R-:W-:Y:S01]  /*4fc50*/  IMAD.MOV.U32 R5, RZ, RZ, R245 ;  /* 0x000000ffff057224 */ /* 0x000fe200078e00f5 */
[----:B------:R-:W-:Y:S01]  /*4fc60*/  MOV R7, R69 ;  /* 0x0000004500077202 */ /* 0x000fe20000000f00 */
[----:B------:R-:W-:-:S02]  /*4fc70*/  IMAD.MOV.U32 R6, RZ, RZ, R68 ;  /* 0x000000ffff067224 */ /* 0x000fc400078e0044 */
[----:B------:R-:W-:Y:S02]  /*4fc80*/  IMAD.MOV.U32 R68, RZ, RZ, R246 ;  /* 0x000000ffff447224 */ /* 0x000fe400078e00f6 */
[----:B------:R-:W-:Y:S01]  /*4fc90*/  IMAD.MOV.U32 R69, RZ, RZ, R247 ;  /* 0x000000ffff457224 */ /* 0x000fe200078e00f7 */
[----:B----4-:R-:W-:Y:S04]  /*4fca0*/  STL.64 [R1+0x7a0], R16 ;  /* 0x0007a01001007387 */ /* 0x010fe80000100a00 */
        /* <DEDUP_REMOVED lines=10> */
[----:B---3--:R-:W-:Y:S04]  /*4fd50*/  STS.128 [R2+0x80], R8 ;  /* 0x0000800802007388 */ /* 0x008fe80000000c00 */
[----:B------:R-:W-:Y:S04]  /*4fd60*/  STS.128 [R2+0x100], R4 ;  /* 0x0001000402007388 */ /* 0x000fe80000000c00 */
        /* <DEDUP_REMOVED lines=153> */
[----:B------:R-:W1:Y:S01]  /*50700*/  LDS.128 R20, [R252] ;  /* 0x00000000fc147984 */ /* 0x000e620000000c00 */
[----:B------:R-:W-:-:S06]  /*50710*/  NOP ;  /* 0x0000000000007918 */ /* 0x000fcc0000000000 */
[----:B------:R-:W-:Y:S04]  /*50720*/  STL [R1+0x23f8], R246 ;  /* 0x0023f8f601007387 */ /* 0x000fe80000100800 */
[----:B------:R-:W-:Y:S04]  /*50730*/  STL [R1+0x23f4], R247 ;  /* 0x0023f4f701007387 */ /* 0x000fe80000100800 */
[----:B------:R-:W-:Y:S04]  /*50740*/  STL.64 [R1+0x60], R28 ;  /* 0x0000601c01007387 */ /* 0x000fe80000100a00 */
[----:B------:R-:W-:Y:S04]  /*50750*/  STL.64 [R1+0x68], R30 ;  /* 0x0000681e01007387 */ /* 0x000fe80000100a00 */
[----:B------:R-:W-:Y:S04]  /*50760*/  STL.64 [R1+0x3a0], R24 ;  /* 0x0003a01801007387 */ /* 0x000fe80000100a00 */
[----:B------:R-:W-:Y:S04]  /*50770*/  STL.64 [R1+0x3a8], R26 ;  /* 0x0003a81a01007387 */ /* 0x000fe80000100a00 */
[----:B-1----:R-:W-:Y:S04]  /*50780*/  STL.64 [R1+0x518], R22 ;  /* 0x0005181601007387 */ /* 0x002fe80000100a00 */
        /* <DEDUP_REMOVED lines=14> */
[----:B------:R-:W3:Y:S01]  /*50870*/  LDL.LU R11, [R1+0xa14] ;  /* 0x000a1400010b7983 */ /* 0x000ee20000300800 */
[----:B------:R-:W-:Y:S01]  /*50880*/  MOV R246, R20 ;  /* 0x0000001400f67202 */ /* 0x000fe20000000f00 */
[----:B------:R-:W-:-:S02]  /*50890*/  IMAD.MOV.U32 R247, RZ, RZ, R21 ;  /* 0x000000fffff77224 */ /* 0x000fc400078e0015 */
        /* <DEDUP_REMOVED lines=69> */
[----:B-1----:R-:W-:Y:S01]  /*50cf0*/  IMAD.MOV.U32 R4, RZ, RZ, R72 ;  /* 0x000000ffff047224 */ /* 0x002fe200078e0048 */
[----:B------:R-:W-:Y:S01]  /*50d00*/  MOV R5, R73 ;  /* 0x0000004900057202 */ /* 0x000fe20000000f00 */
[----:B------:R-:W-:Y:S01]  /*50d10*/  IMAD.MOV.U32 R6, RZ, RZ, R76 ;  /* 0x000000ffff067224 */ /* 0x000fe200078e004c */
[----:B------:R-:W-:Y:S01]  /*50d20*/  MOV R76, R74 ;  /* 0x0000004a004c7202 */ /* 0x000fe20000000f00 */
[----:B------:R-:W-:-:S02]  /*50d30*/  IMAD.MOV.U32 R7, RZ, RZ, R77 ;  /* 0x000000ffff077224 */ /* 0x000fc400078e004d */
        /* <DEDUP_REMOVED lines=24> */
[----:B------:R-:W-:Y:S01]  /*50ec0*/  IMAD.MOV.U32 R8, RZ, RZ, R120 ;  /* 0x000000ffff087224 */ /* 0x000fe200078e0078 */
[----:B------:R-:W-:Y:S01]  /*50ed0*/  MOV R9, R121 ;  /* 0x0000007900097202 */ /* 0x000fe20000000f00 */
[----:B------:R-:W-:Y:S01]  /*50ee0*/  IMAD.MOV.U32 R10, RZ, RZ, R124 ;  /* 0x000000ffff0a7224 */ /* 0x000fe200078e007c */
[----:B---3--:R2:W-:Y:S01]  /*50ef0*/  STL.64 [R1+0xc10], R16 ;  /* 0x000c101001007387 */ /* 0x0085e20000100a00 */
[----:B------:R-:W-:Y:S01]  /*50f00*/  IMAD.MOV.U32 R11, RZ, RZ, R125 ;  /* 0x000000ffff0b7224 */ /* 0x000fe200078e007d */
[----:B------:R-:W-:Y:S01]  /*50f10*/  MOV R5, R185 ;  /* 0x000000b900057202 */ /* 0x000fe20000000f00 */
[----:B------:R-:W-:Y:S01]  /*50f20*/  IMAD.MOV.U32 R4, RZ, RZ, R184 ;  /* 0x000000ffff047224 */ /* 0x000fe200078e00b8 */
[----:B------:R3:W-:Y:S01]  /*50f30*/  STL.64 [R1+0xc18], R18 ;  /* 0x000c181201007387 */ /* 0x0007e20000100a00 */
[----:B------:R-:W-:Y:S01]  /*50f40*/  MOV R124, R122 ;  /* 0x0000007a007c7202 */ /* 0x000fe20000000f00 */
[----:B------:R-:W-:Y:S01]  /*50f50*/  IMAD.MOV.U32 R125, RZ, RZ, R123 ;  /* 0x000000ffff7d7224 */ /* 0x000fe200078e007b */
[----:B------:R-:W-:-:S06]  /*50f60*/  NOP ;  /* 0x0000000000007918 */ /* 0x000fcc0000000000 */
[----:B------:R-:W-:Y:S01]  /*50f70*/  IMAD.MOV.U32 R6, RZ, RZ, R188 ;  /* 0x000000ffff067224 */ /* 0x000fe200078e00bc */
[----:B------:R-:W-:Y:S01]  /*50f80*/  STS.128 [R2], R8 ;  /* 0x0000000802007388 */ /* 0x000fe20000000c00 */
[----:B------:R-:W-:-:S03]  /*50f90*/  IMAD.MOV.U32 R7, RZ, RZ, R189 ;  /* 0x000000ffff077224 */ /* 0x000fc600078e00bd */
        /* <DEDUP_REMOVED lines=20> */
[----:B------:R-:W-:Y:S01]  /*510e0*/  MOV R188, R186 ;  /* 0x000000ba00bc7202 */ /* 0x000fe20000000f00 */
        /* <DEDUP_REMOVED lines=94> */
[----:B---3--:R-:W-:Y:S04]  /*516d0*/  STS.128 [R2+0x100], R8 ;  /* 0x0001000802007388 */ /* 0x008fe80000000c00 */
[----:B------:R1:W-:Y:S01]  /*516e0*/  STS.128 [R2+0x180], R4 ;  /* 0x0001800402007388 */ /* 0x0003e20000000c00 */
[----:B------:R-:W-:-:S06]  /*516f0*/  NOP ;  /* 0x0000000000007918 */ /* 0x000fcc0000000000 */
[----:B------:R-:W3:Y:S04]  /*51700*/  LDS.128 R20, [R231] ;  /* 0x00000000e7147984 */ /* 0x000ee80000000c00 */
[----:B------:R-:W3:Y:S04]  /*51710*/  LDS.128 R28, [R3] ;  /* 0x00000000031c7984 */ /* 0x000ee80000000c00 */
[----:B------:R-:W3:Y:S04]  /*51720*/  LDS.128 R24, [R0] ;  /* 0x0000000000187984 */ /* 0x000ee80000000c00 */
        /* <DEDUP_REMOVED lines=8> */
[----:B---3--:R-:W-:Y:S04]  /*517b0*/  STL.64 [R1+0x30], R20 ;  /* 0x0000301401007387 */ /* 0x008fe80000100a00 */
        /* <DEDUP_REMOVED lines=10> */
[----:B----4-:R-:W-:Y:S04]  /*51860*/  STS.128 [R2+0x80], R12 ;  /* 0x0000800c02007388 */ /* 0x010fe80000000c00 */
[----:B------:R1:W-:Y:S04]  /*51870*/  STS.128 [R2+0x100], R4 ;  /* 0x0001000402007388 */ /* 0x0003e80000000c00 */
[----:B-1----:R-:W2:Y:S04]  /*51880*/  LDL.LU R4, [R1+0xb00] ;  /* 0x000b000001047983 */ /* 0x002ea80000300800 */
[----:B------:R-:W2:Y:S04]  /*51890*/  LDL.LU R5, [R1+0xb04] ;  /* 0x000b040001057983 */ /* 0x000ea80000300800 */
[----:B------:R-:W2:Y:S04]  /*518a0*/  LDL.LU R6, [R1+0xaf0] ;  /* 0x000af00001067983 */ /* 0x000ea80000300800 */
[----:B------:R1:W-:Y:S01]  /*518b0*/  STS.128 [R2+0x180], R8 ;  /* 0x0001800802007388 */ /* 0x0003e20000000c00 */
[----:B------:R-:W-:-:S06]  /*518c0*/  NOP ;  /* 0x0000000000007918 */ /* 0x000fcc0000000000 */
[----:B------:R-:W2:Y:S04]  /*518d0*/  LDL.LU R7, [R1+0xaf4] ;  /* 0x000af40001077983 */ /* 0x000ea80000300800 */
[----:B------:R-:W3:Y:S04]  /*518e0*/  LDS.128 R20, [R231] ;  /* 0x00000000e7147984 */ /* 0x000ee80000000c00 */
[----:B------:R-:W4:Y:S04]  /*518f0*/  LDS.128 R28, [R3] ;  /* 0x00000000031c7984 */ /* 0x000f280000000c00 */
        /* <DEDUP_REMOVED lines=12> */
[----:B------:R-:W1:Y:S04]  /*519c0*/  LDS.128 R24, [R0] ;  /* 0x0000000000187984 */ /* 0x000e680000000c00 */
[----:B---3--:R-:W-:Y:S04]  /*519d0*/  STL.64 [R1+0xa00], R20 ;  /* 0x000a001401007387 */ /* 0x008fe80000100a00 */
[----:B------:R-:W-:Y:S04]  /*519e0*/  STL.64 [R1+0xa08], R22 ;  /* 0x000a081601007387 */ /* 0x000fe80000100a00 */
[----:B------:R-:W3:Y:S01]  /*519f0*/  LDS.128 R20, [R252] ;  /* 0x00000000fc147984 */ /* 0x000ee20000000c00 */
[----:B------:R-:W-:-:S06]  /*51a00*/  NOP ;  /* 0x0000000000007918 */ /* 0x000fcc0000000000 */
[----:B----4-:R-:W-:Y:S04]  /*51a10*/  STL.64 [R1+0x9f0], R28 ;  /* 0x0009f01c01007387 */ /* 0x010fe80000100a00 */
[----:B------:R-:W-:Y:S04]  /*51a20*/  STL.64 [R1+0x9f8], R30 ;  /* 0x0009f81e01007387 */ /* 0x000fe80000100a00 */
[----:B-1----:R-:W-:Y:S04]  /*51a30*/  STL.64 [R1+0x880], R24 ;  /* 0x0008801801007387 */ /* 0x002fe80000100a00 */
[----:B------:R-:W-:Y:S04]  /*51a40*/  STL.64 [R1+0x888], R26 ;  /* 0x0008881a01007387 */ /* 0x000fe80000100a00 */
[----:B---3--:R-:W-:Y:S04]  /*51a50*/  STL.64 [R1+0x870], R20 ;  /* 0x0008701401007387 */ /* 0x008fe80000100a00 */
[----:B------:R-:W-:Y:S04]  /*51a60*/  STL.64 [R1+0x878], R22 ;  /* 0x0008781601007387 */ /* 0x000fe80000100a00 */
[----:B--2---:R1:W-:Y:S04]  /*51a70*/  STS.128 [R2], R4 ;  /* 0x0000000402007388 */ /* 0x0043e80000000c00 */
[----:B-1----:R-:W2:Y:S04]  /*51a80*/  LDL.LU R4, [R1+0x5d0] ;  /* 0x0005d00001047983 */ /* 0x002ea80000300800 */
[----:B------:R-:W2:Y:S04]  /*51a90*/  LDL.LU R5, [R1+0x5d4] ;  /* 0x0005d40001057983 */ /* 0x000ea80000300800 */
[----:B------:R-:W2:Y:S04]  /*51aa0*/  LDL.LU R6, [R1+0x5b0] ;  /* 0x0005b00001067983 */ /* 0x000ea80000300800 */
[----:B------:R1:W-:Y:S04]  /*51ab0*/  STS.128 [R2+0x80], R8 ;  /* 0x0000800802007388 */ /* 0x0003e80000000c00 */
[----:B------:R-:W2:Y:S04]  /*51ac0*/  LDL.LU R7, [R1+0x5b4] ;  /* 0x0005b40001077983 */ /* 0x000ea80000300800 */
[----:B-1----:R-:W3:Y:S04]  /*51ad0*/  LDL.LU R8, [R1+0x5d8] ;  /* 0x0005d80001087983 */ /* 0x002ee80000300800 */
[----:B------:R-:W3:Y:S04]  /*51ae0*/  LDL.LU R9, [R1+0x5dc] ;  /* 0x0005dc0001097983 */ /* 0x000ee80000300800 */
[----:B------:R-:W3:Y:S04]  /*51af0*/  LDL.LU R10, [R1+0x5b8] ;  /* 0x0005b800010a7983 */ /* 0x000ee80000300800 */
[----:B------:R-:W3:Y:S04]  /*51b00*/  LDL.LU R11, [R1+0x5bc] ;  /* 0x0005bc00010b7983 */ /* 0x000ee80000300800 */
[----:B------:R1:W-:Y:S04]  /*51b10*/  STS.128 [R2+0x100], R12 ;  /* 0x0001000c02007388 */ /* 0x0003e80000000c00 */
[----:B------:R4:W-:Y:S01]  /*51b20*/  STS.128 [R2+0x180], R16 ;  /* 0x0001801002007388 */ /* 0x0009e20000000c00 */
[----:B------:R-:W-:-:S06]  /*51b30*/  NOP ;  /* 0x0000000000007918 */ /* 0x000fcc0000000000 */
[----:B------:R-:W4:Y:S04]  /*51b40*/  LDS.128 R20, [R231] ;  /* 0x00000000e7147984 */ /* 0x000f280000000c00 */
[----:B------:R-:W4:Y:S04]  /*51b50*/  LDS.128 R28, [R3] ;  /* 0x00000000031c7984 */ /* 0x000f280000000c00 */
[----:B-1----:R-:W3:Y:S04]  /*51b60*/  LDL.LU R12, [R1+0x1f0] ;  /* 0x0001f000010c7983 */ /* 0x002ee80000300800 */
[----:B------:R-:W3:Y:S04]  /*51b70*/  LDL.LU R13, [R1+0x1f4] ;  /* 0x0001f400010d7983 */ /* 0x000ee80000300800 */
[----:B------:R-:W3:Y:S04]  /*51b80*/  LDL.LU R14, [R1+0x1d0] ;  /* 0x0001d000010e7983 */ /* 0x000ee80000300800 */
[----:B------:R-:W3:Y:S04]  /*51b90*/  LDL.LU R15, [R1+0x1d4] ;  /* 0x0001d400010f7983 */ /* 0x000ee80000300800 */
[----:B----4-:R-:W4:Y:S04]  /*51ba0*/  LDL.LU R16, [R1+0x1f8] ;  /* 0x0001f80001107983 */ /* 0x010f280000300800 */
        /* <DEDUP_REMOVED lines=24> */
[----:B------:R1:W-:Y:S04]  /*51d30*/  STS.128 [R2+0x100], R12 ;  /* 0x0001000c02007388 */ /* 0x0003e80000000c00 */
[----:B----4-:R-:W-:Y:S01]  /*51d40*/  STS.128 [R2+0x180], R16 ;  /* 0x0001801002007388 */ /* 0x010fe20000000c00 */
[----:B-1----:R-:W-:Y:S01]  /*51d50*/  IMAD.MOV.U32 R12, RZ, RZ, R80 ;  /* 0x000000ffff0c7224 */ /* 0x002fe200078e0050 */
[----:B------:R-:W-:Y:S01]  /*51d60*/  MOV R13, R81 ;  /* 0x00000051000d7202 */ /* 0x000fe20000000f00 */
[----:B------:R-:W-:Y:S01]  /*51d70*/  IMAD.MOV.U32 R14, RZ, RZ, R84 ;  /* 0x000000ffff0e7224 */ /* 0x000fe200078e0054 */
[----:B------:R-:W-:-:S06]  /*51d80*/  NOP ;  /* 0x0000000000007918 */ /* 0x000fcc0000000000 */
[----:B------:R-:W-:Y:S01]  /*51d90*/  IMAD.MOV.U32 R15, RZ, RZ, R85 ;  /* 0x000000ffff0f7224 */ /* 0x000fe200078e0055 */
[----:B------:R-:W-:Y:S01]  /*51da0*/  MOV R84, R82 ;  /* 0x0000005200547202 */ /* 0x000fe20000000f00 */
[----:B------:R-:W-:Y:S01]  /*51db0*/  IMAD.MOV.U32 R85, RZ, RZ, R83 ;  /* 0x000000ffff557224 */ /* 0x000fe200078e0053 */
[----:B------:R-:W-:Y:S04]  /*51dc0*/  LDS.128 R28, [R231] ;  /* 0x00000000e71c7984 */ /* 0x000fe80000000c00 */
[----:B------:R-:W-:Y:S04]  /*51dd0*/  LDS.128 R24, [R3] ;  /* 0x0000000003187984 */ /* 0x000fe80000000c00 */
[----:B------:R-:W-:Y:S04]  /*51de0*/  LDS.128 R20, [R0] ;  /* 0x0000000000147984 */ /* 0x000fe80000000c00 */
[----:B------:R-:W-:Y:S01]  /*51df0*/  LDS.128 R16, [R252] ;  /* 0x00000000fc107984 */ /* 0x000fe20000000c00 */
[----:B------:R-:W-:-:S06]  /*51e00*/  NOP ;  /* 0x0000000000007918 */ /* 0x000fcc0000000000 */
[----:B--2---:R1:W-:Y:S02]  /*51e10*/  STS.128 [R2], R4 ;  /* 0x0000000402007388 */ /* 0x0043e40000000c00 */
[----:B-1----:R-:W-:Y:S01]  /*51e20*/  IMAD.MOV.U32 R4, RZ, RZ, R128 ;  /* 0x000000ffff047224 */ /* 0x002fe200078e0080 */
[----:B------:R-:W-:Y:S01]  /*51e30*/  MOV R5, R129 ;  /* 0x0000008100057202 */ /* 0x000fe20000000f00 */
[----:B------:R-:W-:Y:S02]  /*51e40*/  IMAD.MOV.U32 R6, RZ, RZ, R132 ;  /* 0x000000ffff067224 */ /* 0x000fe400078e0084 */
[----:B------:R-:W-:Y:S01]  /*51e50*/  IMAD.MOV.U32 R7, RZ, RZ, R133 ;  /* 0x000000ffff077224 */ /* 0x000fe200078e0085 */
[----:B---3--:R-:W-:Y:S04]  /*51e60*/  STS.128 [R2+0x80], R8 ;  /* 0x0000800802007388 */ /* 0x008fe80000000c00 */
[----:B------:R-:W-:Y:S04]  /*51e70*/  STS.128 [R2+0x100], R12 ;  /* 0x0001000c02007388 */ /* 0x000fe80000000c00 */
[----:B------:R-:W-:Y:S01]  /*51e80*/  STS.128 [R2+0x180], R84 ;  /* 0x0001805402007388 */ /* 0x000fe20000000c00 */
[----:B------:R-:W-:-:S06]  /*51e90*/  NOP ;  /* 0x0000000000007918 */ /* 0x000fcc0000000000 */
[----:B------:R-:W-:Y:S04]  /*51ea0*/  LDS.128 R40, [R231] ;  /* 0x00000000e7287984 */ /* 0x000fe80000000c00 */
[----:B------:R-:W-:Y:S04]  /*51eb0*/  LDS.128 R36, [R3] ;  /* 0x0000000003247984 */ /* 0x000fe80000000c00 */
[----:B------:R-:W-:Y:S04]  /*51ec0*/  LDS.128 R32, [R0] ;  /* 0x0000000000207984 */ /* 0x000fe80000000c00 */
[----:B------:R-:W-:Y:S01]  /*51ed0*/  LDS.128 R12, [R252] ;  /* 0x00000000fc0c7984 */ /* 0x000fe20000000c00 */
[----:B------:R-:W-:-:S06]  /*51ee0*/  NOP ;  /* 0x0000000000007918 */ /* 0x000fcc0000000000 */
[----:B------:R1:W-:Y:S04]  /*51ef0*/  STS.128 [R2], R4 ;  /* 0x0000000402007388 */ /* 0x0003e80000000c00 */
[----:B-1----:R-:W2:Y:S04]  /*51f00*/  LDL.LU R4, [R1+0x2a0] ;  /* 0x0002a00001047983 */ /* 0x002ea80000300800 */
[----:B------:R-:W2:Y:S04]  /*51f10*/  LDL.LU R5, [R1+0x2a4] ;  /* 0x0002a40001057983 */ /* 0x000ea80000300800 */
[----:B------:R-:W2:Y:S04]  /*51f20*/  LDL.LU R6, [R1+0x2c0] ;  /* 0x0002c00001067983 */ /* 0x000ea80000300800 */
[----:B------:R-:W2:Y:S01]  /*51f30*/  LDL.LU R7, [R1+0x2c4] ;  /* 0x0002c40001077983 */ /* 0x000ea20000300800 */
[----:B------:R-:W-:Y:S01]  /*51f40*/  MOV R132, R130 ;  /* 0x0000008200847202 */ /* 0x000fe20000000f00 */
[----:B------:R-:W-:Y:S01]  /*51f50*/  IMAD.MOV.U32 R133, RZ, RZ, R131 ;  /* 0x000000ffff857224 */ /* 0x000fe200078e0083 */
[----:B------:R-:W-:Y:S01]  /*51f60*/  MOV R9, R193 ;  /* 0x000000c100097202 */ /* 0x000fe20000000f00 */
[----:B------:R-:W-:-:S02]  /*51f70*/  IMAD.MOV.U32 R8, RZ, RZ, R192 ;  /* 0x000000ffff087224 */ /* 0x000fc400078e00c0 */
[----:B------:R-:W-:Y:S02]  /*51f80*/  IMAD.MOV.U32 R10, RZ, RZ, R196 ;  /* 0x000000ffff0a7224 */ /* 0x000fe400078e00c4 */
[----:B------:R-:W-:Y:S01]  /*51f90*/  IMAD.MOV.U32 R11, RZ, RZ, R197 ;  /* 0x000000ffff0b7224 */ /* 0x000fe200078e00c5 */
[----:B------:R-:W-:Y:S04]  /*51fa0*/  STS.128 [R2+0x80], R132 ;  /* 0x0000808402007388 */ /* 0x000fe80000000c00 */
[----:B------:R1:W-:Y:S04]  /*51fb0*/  STS.128 [R2+0x100], R8 ;  /* 0x0001000802007388 */ /* 0x0003e80000000c00 */
[----:B-1----:R-:W3:Y:S04]  /*51fc0*/  LDL.LU R8, [R1+0x2a8] ;  /* 0x0002a80001087983 */ /* 0x002ee80000300800 */
[----:B------:R-:W3:Y:S04]  /*51fd0*/  LDL.LU R9, [R1+0x2ac] ;  /* 0x0002ac0001097983 */ /* 0x000ee80000300800 */
[----:B------:R-:W3:Y:S04]  /*51fe0*/  LDL.LU R10, [R1+0x2c8] ;  /* 0x0002c800010a7983 */ /* 0x000ee80000300800 */
[----:B------:R-:W3:Y:S04]  /*51ff0*/  LDL.LU R11, [R1+0x2cc] ;  /* 0x0002cc00010b7983 */ /* 0x000ee80000300800 */
[----:B------:R-:W4:Y:S04]  /*52000*/  LDL.LU R44, [R1+0x6e0] ;  /* 0x0006e000012c7983 */ /* 0x000f280000300800 */
[----:B------:R-:W4:Y:S04]  /*52010*/  LDL.LU R45, [R1+0x6e4] ;  /* 0x0006e400012d7983 */ /* 0x000f280000300800 */
[----:B------:R-:W4:Y:S04]  /*52020*/  LDL.LU R46, [R1+0x700] ;  /* 0x00070000012e7983 */ /* 0x000f280000300800 */
[----:B------:R-:W4:Y:S01]  /*52030*/  LDL.LU R47, [R1+0x704] ;  /* 0x00070400012f7983 */ /* 0x000f220000300800 */
[----:B------:R-:W-:Y:S01]  /*52040*/  MOV R196, R194 ;  /* 0x000000c200c47202 */ /* 0x000fe20000000f00 */
[----:B------:R-:W-:-:S02]  /*52050*/  IMAD.MOV.U32 R197, RZ, RZ, R195 ;  /* 0x000000ffffc57224 */ /* 0x000fc400078e00c3 */
[----:B------:R-:W4:Y:S04]  /*52060*/  LDL.LU R64, [R1+0x6e8] ;  /* 0x0006e80001407983 */ /* 0x000f280000300800 */
[----:B------:R-:W-:Y:S01]  /*52070*/  STS.128 [R2+0x180], R196 ;  /* 0x000180c402007388 */ /* 0x000fe20000000c00 */
[----:B------:R-:W-:-:S06]  /*52080*/  NOP ;  /* 0x0000000000007918 */ /* 0x000fcc0000000000 */
[----:B------:R-:W4:Y:S04]  /*52090*/  LDL.LU R65, [R1+0x6ec] ;  /* 0x0006ec0001417983 */ /* 0x000f280000300800 */
[----:B------:R-:W-:Y:S04]  /*520a0*/  LDS.128 R60, [R231] ;  /* 0x00000000e73c7984 */ /* 0x000fe80000000c00 */
[----:B------:R-:W-:Y:S04]  /*520b0*/  LDS.128 R56, [R3] ;  /* 0x0000000003387984 */ /* 0x000fe80000000c00 */
[----:B------:R-:W-:Y:S04]  /*520c0*/  LDS.128 R52, [R0] ;  /* 0x0000000000347984 */ /* 0x000fe80000000c00 */
[----:B------:R-:W-:Y:S01]  /*520d0*/  LDS.128 R48, [R252] ;  /* 0x00000000fc307984 */ /* 0x000fe20000000c00 */
[----:B------:R-:W-:-:S06]  /*520e0*/  NOP ;  /* 0x0000000000007918 */ /* 0x000fcc0000000000 */
[----:B------:R-:W4:Y:S04]  /*520f0*/  LDL.LU R66, [R1+0x708] ;  /* 0x0007080001427983 */ /* 0x000f280000300800 */
[----:B------:R-:W4:Y:S04]  /*52100*/  LDL.LU R67, [R1+0x70c] ;  /* 0x00070c0001437983 */ /* 0x000f280000300800 */
[----:B--2---:R1:W-:Y:S04]  /*52110*/  STS.128 [R2], R4 ;  /* 0x0000000402007388 */ /* 0x0043e80000000c00 */
[----:B-1----:R-:W2:Y:S04]  /*52120*/  LDL.LU R4, [R1+0x3f0] ;  /* 0x0003f00001047983 */ /* 0x002ea80000300800 */
[----:B------:R-:W2:Y:S04]  /*52130*/  LDL.LU R5, [R1+0x3f4] ;  /* 0x0003f40001057983 */ /* 0x000ea80000300800 */
[----:B------:R-:W2:Y:S04]  /*52140*/  LDL.LU R6, [R1+0x400] ;  /* 0x0004000001067983 */ /* 0x000ea80000300800 */
[----:B------:R-:W2:Y:S04]  /*52150*/  LDL.LU R7, [R1+0x404] ;  /* 0x0004040001077983 */ /* 0x000ea80000300800 */
[----:B---3--:R1:W-:Y:S04]  /*52160*/  STS.128 [R2+0x80], R8 ;  /* 0x0000800802007388 */ /* 0x0083e80000000c00 */
        /* <DEDUP_REMOVED lines=9> */
[----:B------:R-:W-:Y:S01]  /*52200*/  STS.128 [R2+0x180], R64 ;  /* 0x0001804002007388 */ /* 0x000fe20000000c00 */
[----:B------:R-:W-:-:S06]  /*52210*/  NOP ;  /* 0x0000000000007918 */ /* 0x000fcc0000000000 */
[----:B------:R-:W4:Y:S04]  /*52220*/  LDL.LU R80, [R1+0x808] ;  /* 0x0008080001507983 */ /* 0x000f280000300800 */
        /* <DEDUP_REMOVED lines=23> */
[----:B------:R-:W4:Y:S04]  /*523a0*/  LDL.LU R104, [R1+0x868] ;  /* 0x0008680001687983 */ /* 0x000f280000300800 */
[----:B------:R-:W4:Y:S04]  /*523b0*/  LDL.LU R105, [R1+0x86c] ;  /* 0x00086c0001697983 */ /* 0x000f280000300800 */
[----:B------:R-:W-:Y:S01]  /*523c0*/  STS.128 [R2+0x180], R80 ;  /* 0x0001805002007388 */ /* 0x000fe20000000c00 */
[----:B------:R-:W-:-:S06]  /*523d0*/  NOP ;  /* 0x0000000000007918 */ /* 0x000fcc0000000000 */
        /* <DEDUP_REMOVED lines=44> */
[----:B------:R-:W-:Y:S01]  /*526a0*/  STS.128 [R2+0x180], R120 ;  /* 0x0001807802007388 */ /* 0x000fe20000000c00 */
[----:B------:R-:W-:-:S06]  /*526b0*/  NOP ;  /* 0x0000000000007918 */ /* 0x000fcc0000000000 */
[----:B-1----:R-:W4:Y:S04]  /*526c0*/  LDL.LU R44, [R1+0x9e0] ;  /* 0x0009e000012c7983 */ /* 0x002f280000300800 */
[----:B------:R-:W4:Y:S04]  /*526d0*/  LDL.LU R45, [R1+0x9e4] ;  /* 0x0009e400012d7983 */ /* 0x000f280000300800 */
[----:B------:R-:W4:Y:S04]  /*526e0*/  LDL.LU R46, [R1+0x9d0] ;  /* 0x0009d000012e7983 */ /* 0x000f280000300800 */
[----:B------:R-:W4:Y:S04]  /*526f0*/  LDL.LU R47, [R1+0x9d4] ;  /* 0x0009d400012f7983 */ /* 0x000f280000300800 */
[----:B------:R-:W4:Y:S04]  /*52700*/  LDL.LU R144, [R1+0x9e8] ;  /* 0x0009e80001907983 */ /* 0x000f280000300800 */
[----:B------:R-:W4:Y:S04]  /*52710*/  LDL.LU R145, [R1+0x9ec] ;  /* 0x0009ec0001917983 */ /* 0x000f280000300800 */
[----:B------:R-:W1:Y:S04]  /*52720*/  LDS.128 R120, [R252] ;  /* 0x00000000fc787984 */ /* 0x000e680000000c00 */
[----:B------:R-:W4:Y:S04]  /*52730*/  LDL.LU R146, [R1+0x9d8] ;  /* 0x0009d80001927983 */ /* 0x000f280000300800 */
[----:B------:R-:W4:Y:S04]  /*52740*/  LDL.LU R147, [R1+0x9dc] ;  /* 0x0009dc0001937983 */ /* 0x000f280000300800 */
[----:B------:R-:W-:Y:S04]  /*52750*/  LDS.128 R132, [R231] ;  /* 0x00000000e7847984 */ /* 0x000fe80000000c00 */
[----:B------:R-:W-:Y:S04]  /*52760*/  LDS.128 R128, [R3] ;  /* 0x0000000003807984 */ /* 0x000fe80000000c00 */
[----:B------:R-:W-:Y:S01]  /*52770*/  LDS.128 R124, [R0] ;  /* 0x00000000007c7984 */ /* 0x000fe20000000c00 */
[----:B------:R-:W-:-:S06]  /*52780*/  NOP ;  /* 0x0000000000007918 */ /* 0x000fcc0000000000 */
[----:B-1----:R-:W-:Y:S04]  /*52790*/  STL [R1+0x23e8], R123 ;  /* 0x0023e87b01007387 */ /* 0x002fe80000100800 */
        /* <DEDUP_REMOVED lines=12> */
[----:B------:R-:W-:Y:S01]  /*52860*/  STS.128 [R2+0x180], R144 ;  /* 0x0001809002007388 */ /* 0x000fe20000000c00 */
[----:B------:R-:W-:-:S06]  /*52870*/  NOP ;  /* 0x0000000000007918 */ /* 0x000fcc0000000000 */
[----:B------:R-:W1:Y:S04]  /*52880*/  LDS.128 R144, [R252] ;  /* 0x00000000fc907984 */ /* 0x000e680000000c00 */
[----:B------:R-:W4:Y:S04]  /*52890*/  LDL.LU R45, [R1+0x1b4] ;  /* 0x0001b400012d7983 */ /* 0x000f280000300800 */
[----:B------:R-:W4:Y:S04]  /*528a0*/  LDL.LU R46, [R1+0x190] ;  /* 0x00019000012e7983 */ /* 0x000f280000300800 */
[----:B------:R-:W4:Y:S04]  /*528b0*/  LDL.LU R47, [R1+0x194] ;  /* 0x00019400012f7983 */ /* 0x000f280000300800 */
[----:B------:R-:W4:Y:S04]  /*528c0*/  LDL.LU R160, [R1+0x1b8] ;  /* 0x0001b80001a07983 */ /* 0x000f280000300800 */
[----:B------:R-:W4:Y:S04]  /*528d0*/  LDL.LU R161, [R1+0x1bc] ;  /* 0x0001bc0001a17983 */ /* 0x000f280000300800 */
[----:B------:R-:W4:Y:S04]  /*528e0*/  LDL.LU R162, [R1+0x198] ;  /* 0x0001980001a27983 */ /* 0x000f280000300800 */
[----:B------:R-:W-:Y:S04]  /*528f0*/  LDS.128 R156, [R231] ;  /* 0x00000000e79c7984 */ /* 0x000fe80000000c00 */
[----:B------:R-:W-:Y:S04]  /*52900*/  LDS.128 R152, [R3] ;  /* 0x0000000003987984 */ /* 0x000fe80000000c00 */
[----:B------:R-:W-:Y:S01]  /*52910*/  LDS.128 R148, [R0] ;  /* 0x0000000000947984 */ /* 0x000fe20000000c00 */
[----:B------:R-:W-:-:S06]  /*52920*/  NOP ;  /* 0x0000000000007918 */ /* 0x000fcc0000000000 */
[----:B------:R-:W4:Y:S04]  /*52930*/  LDL.LU R163, [R1+0x19c] ;  /* 0x00019c0001a37983 */ /* 0x000f280000300800 */
[----:B-1----:R-:W-:Y:S04]  /*52940*/  STL [R1+0x23e4], R147 ;  /* 0x0023e49301007387 */ /* 0x002fe80000100800 */
[----:B--2---:R1:W-:Y:S04]  /*52950*/  STS.128 [R2], R4 ;  /* 0x0000000402007388 */ /* 0x0043e80000000c00 */
[----:B-1----:R-:W2:Y:S01]  /*52960*/  LDL.LU R4, [R1] ;  /* 0x0000000001047983 */ /* 0x002ea20000300800 */
[----:B------:R-:W-:Y:S01]  /*52970*/  IMAD.MOV.U32 R6, RZ, RZ, R248 ;  /* 0x000000ffff067224 */ /* 0x000fe200078e00f8 */
[----:B------:R-:W-:-:S02]  /*52980*/  MOV R7, R249 ;  /* 0x000000f900077202 */ /* 0x000fc40000000f00 */
[----:B------:R-:W2:Y:S04]  /*52990*/  LDL.LU R5, [R1+0x4] ;  /* 0x0000040001057983 */ /* 0x000ea80000300800 */
[----:B------:R-:W2:Y:S04]  /*529a0*/  LDL.LU R248, [R1+0x8] ;  /* 0x0000080001f87983 */ /* 0x000ea80000300800 */
[----:B------:R-:W2:Y:S01]  /*529b0*/  LDL.LU R249, [R1+0xc] ;  /* 0x00000c0001f97983 */ /* 0x000ea20000300800 */
[----:B------:R-:W-:Y:S01]  /*529c0*/  IMAD.MOV.U32 R164, RZ, RZ, R90 ;  /* 0x000000ffffa47224 */ /* 0x000fe200078e005a */
[----:B------:R-:W-:Y:S01]  /*529d0*/  MOV R165, R91 ;  /* 0x0000005b00a57202 */ /* 0x000fe20000000f00 */
[----:B------:R-:W-:-:S02]  /*529e0*/  IMAD.MOV.U32 R166, RZ, RZ, R94 ;  /* 0x000000ffffa67224 */ /* 0x000fc400078e005e */
[----:B------:R-:W-:Y:S01]  /*529f0*/  IMAD.MOV.U32 R167, RZ, RZ, R95 ;  /* 0x000000ffffa77224 */ /* 0x000fe200078e005f */
[----:B---3--:R1:W-:Y:S02]  /*52a00*/  STS.128 [R2+0x80], R8 ;  /* 0x0000800802007388 */ /* 0x0083e40000000c00 */
[----:B-1----:R-:W-:Y:S01]  /*52a10*/  IMAD.MOV.U32 R8, RZ, RZ, R88 ;  /* 0x000000ffff087224 */ /* 0x002fe200078e0058 */
[----:B------:R-:W-:Y:S01]  /*52a20*/  MOV R10, R92 ;  /* 0x0000005c000a7202 */ /* 0x000fe20000000f00 */
[----:B------:R-:W-:Y:S02]  /*52a30*/  IMAD.MOV.U32 R9, RZ, RZ, R89 ;  /* 0x000000ffff097224 */ /* 0x000fe400078e0059 */
[----:B------:R-:W-:Y:S01]  /*52a40*/  IMAD.MOV.U32 R11, RZ, RZ, R93 ;  /* 0x000000ffff0b7224 */ /* 0x000fe200078e005d */
[----:B----4-:R-:W-:Y:S04]  /*52a50*/  STS.128 [R2+0x100], R44 ;  /* 0x0001002c02007388 */ /* 0x010fe80000000c00 */
[----:B------:R-:W-:Y:S01]  /*52a60*/  STS.128 [R2+0x180], R160 ;  /* 0x000180a002007388 */ /* 0x000fe20000000c00 */
[----:B------:R-:W-:-:S06]  /*52a70*/  NOP ;  /* 0x0000000000007918 */ /* 0x000fcc0000000000 */
[----:B------:R-:W-:Y:S04]  /*52a80*/  LDS.128 R160, [R231] ;  /* 0x00000000e7a07984 */ /* 0x000fe80000000c00 */
[----:B------:R-:W-:Y:S04]  /*52a90*/  LDS.128 R92, [R3] ;  /* 0x00000000035c7984 */ /* 0x000fe80000000c00 */
[----:B------:R-:W-:Y:S04]  /*52aa0*/  LDS.128 R88, [R0] ;  /* 0x0000000000587984 */ /* 0x000fe80000000c00 */
[----:B------:R-:W1:Y:S01]  /*52ab0*/  LDS.128 R44, [R252] ;  /* 0x00000000fc2c7984 */ /* 0x000e620000000c00 */
[----:B------:R-:W-:-:S06]  /*52ac0*/  NOP ;  /* 0x0000000000007918 */ /* 0x000fcc0000000000 */
[----:B-1----:R-:W-:Y:S04]  /*52ad0*/  STL [R1+0x23ec], R47 ;  /* 0x0023ec2f01007387 */ /* 0x002fe80000100800 */
[----:B--2---:R1:W-:Y:S04]  /*52ae0*/  STS.128 [R2], R4 ;  /* 0x0000000402007388 */ /* 0x0043e80000000c00 */
[----:B------:R-:W-:Y:S04]  /*52af0*/  STS.128 [R2+0x80], R248 ;  /* 0x000080f802007388 */ /* 0x000fe80000000c00 */
[----:B------:R2:W-:Y:S04]  /*52b00*/  STS.128 [R2+0x100], R8 ;  /* 0x0001000802007388 */ /* 0x0005e80000000c00 */
[----:B------:R-:W-:Y:S01]  /*52b10*/  STS.128 [R2+0x180], R164 ;  /* 0x000180a402007388 */ /* 0x000fe20000000c00 */
[----:B-1----:R-:W-:Y:S01]  /*52b20*/  IMAD.MOV.U32 R6, RZ, RZ, R140 ;  /* 0x000000ffff067224 */ /* 0x002fe200078e008c */
[----:B------:R-:W-:Y:S01]  /*52b30*/  MOV R7, R141 ;  /* 0x0000008d00077202 */ /* 0x000fe20000000f00 */
[----:B------:R-:W-:Y:S01]  /*52b40*/  IMAD.MOV.U32 R5, RZ, RZ, R137 ;  /* 0x000000ffff057224 */ /* 0x000fe200078e0089 */
[----:B------:R-:W-:Y:S01]  /*52b50*/  MOV R4, R136 ;  /* 0x0000008800047202 */ /* 0x000fe20000000f00 */
[----:B------:R-:W-:Y:S01]  /*52b60*/  IMAD.MOV.U32 R140, RZ, RZ, R138 ;  /* 0x000000ffff8c7224 */ /* 0x000fe200078e008a */
[----:B------:R-:W-:-:S06]  /*52b70*/  NOP ;  /* 0x0000000000007918 */ /* 0x000fcc0000000000 */
[----:B------:R-:W-:Y:S01]  /*52b80*/  IMAD.MOV.U32 R141, RZ, RZ, R139 ;  /* 0x000000ffff8d7224 */ /* 0x000fe200078e008b */
[----:B------:R-:W-:Y:S04]  /*52b90*/  LDS.128 R172, [R231] ;  /* 0x00000000e7ac7984 */ /* 0x000fe80000000c00 */
[----:B------:R-:W1:Y:S01]  /*52ba0*/  LDS.128 R136, [R252] ;  /* 0x00000000fc887984 */ /* 0x000e620000000c00 */
[----:B--2---:R-:W-:Y:S01]  /*52bb0*/  MOV R8, R200 ;  /* 0x000000c800087202 */ /* 0x004fe20000000f00 */
[----:B------:R-:W-:Y:S01]  /*52bc0*/  IMAD.MOV.U32 R9, RZ, RZ, R201 ;  /* 0x000000ffff097224 */ /* 0x000fe200078e00c9 */
[----:B------:R-:W-:Y:S01]  /*52bd0*/  MOV R11, R205 ;  /* 0x000000cd000b7202 */ /* 0x000fe20000000f00 */
[----:B------:R-:W-:Y:S01]  /*52be0*/  LDS.128 R168, [R3] ;  /* 0x0000000003a87984 */ /* 0x000fe20000000c00 */
[----:B------:R-:W-:-:S03]  /*52bf0*/  IMAD.MOV.U32 R10, RZ, RZ, R204 ;  /* 0x000000ffff0a7224 */ /* 0x000fc600078e00cc */
[----:B------:R-:W-:Y:S01]  /*52c00*/  LDS.128 R164, [R0] ;  /* 0x0000000000a47984 */ /* 0x000fe20000000c00 */
[----:B------:R-:W-:-:S06]  /*52c10*/  NOP ;  /* 0x0000000000007918 */ /* 0x000fcc0000000000 */
[----:B------:R2:W-:Y:S04]  /*52c20*/  STS.128 [R2], R4 ;  /* 0x0000000402007388 */ /* 0x0005e80000000c00 */
[----:B------:R-:W-:Y:S04]  /*52c30*/  STS.128 [R2+0x80], R140 ;  /* 0x0000808c02007388 */ /* 0x000fe80000000c00 */
[----:B------:R3:W-:Y:S04]  /*52c40*/  STS.128 [R2+0x100], R8 ;  /* 0x0001000802007388 */ /* 0x0007e80000000c00 */
[----:B-1----:R-:W-:Y:S04]  /*52c50*/  STL [R1+0x23f0], R139 ;  /* 0x0023f08b01007387 */ /* 0x002fe80000100800 */
[----:B--2---:R-:W2:Y:S04]  /*52c60*/  LDL.LU R4, [R1+0x2f0] ;  /* 0x0002f00001047983 */ /* 0x004ea80000300800 */
[----:B------:R-:W2:Y:S04]  /*52c70*/  LDL.LU R5, [R1+0x2f4] ;  /* 0x0002f40001057983 */ /* 0x000ea80000300800 */
[----:B------:R-:W2:Y:S04]  /*52c80*/  LDL.LU R6, [R1+0x2e0] ;  /* 0x0002e00001067983 */ /* 0x000ea80000300800 */
[----:B------:R-:W2:Y:S04]  /*52c90*/  LDL.LU R7, [R1+0x2e4] ;  /* 0x0002e40001077983 */ /* 0x000ea80000300800 */
[----:B---3--:R-:W3:Y:S04]  /*52ca0*/  LDL.LU R8, [R1+0x2f8] ;  /* 0x0002f80001087983 */ /* 0x008ee80000300800 */
[----:B------:R-:W3:Y:S04]  /*52cb0*/  LDL.LU R9, [R1+0x2fc] ;  /* 0x0002fc0001097983 */ /* 0x000ee80000300800 */
[----:B------:R-:W3:Y:S04]  /*52cc0*/  LDL.LU R10, [R1+0x2e8] ;  /* 0x0002e800010a7983 */ /* 0x000ee80000300800 */
[----:B------:R-:W3:Y:S01]  /*52cd0*/  LDL.LU R11, [R1+0x2ec] ;  /* 0x0002ec00010b7983 */ /* 0x000ee20000300800 */
[----:B------:R-:W-:-:S02]  /*52ce0*/  IMAD.MOV.U32 R204, RZ, RZ, R202 ;  /* 0x000000ffffcc7224 */ /* 0x000fc400078e00ca */
[----:B------:R-:W-:Y:S01]  /*52cf0*/  IMAD.MOV.U32 R205, RZ, RZ, R203 ;  /* 0x000000ffffcd7224 */ /* 0x000fe200078e00cb */
[----:B------:R-:W4:Y:S04]  /*52d00*/  LDL.LU R140, [R1+0x730] ;  /* 0x00073000018c7983 */ /* 0x000f280000300800 */
[----:B------:R-:W4:Y:S04]  /*52d10*/  LDL.LU R141, [R1+0x734] ;  /* 0x00073400018d7983 */ /* 0x000f280000300800 */
[----:B------:R-:W4:Y:S04]  /*52d20*/  LDL.LU R142, [R1+0x720] ;  /* 0x00072000018e7983 */ /* 0x000f280000300800 */
[----:B------:R-:W-:Y:S01]  /*52d30*/  STS.128 [R2+0x180], R204 ;  /* 0x000180cc02007388 */ /* 0x000fe20000000c00 */
[----:B------:R-:W-:-:S06]  /*52d40*/  NOP ;  /* 0x0000000000007918 */ /* 0x000fcc0000000000 */
[----:B------:R-:W4:Y:S04]  /*52d50*/  LDL.LU R143, [R1+0x724] ;  /* 0x00072400018f7983 */ /* 0x000f280000300800 */
[----:B------:R-:W4:Y:S04]  /*52d60*/  LDL.LU R192, [R1+0x738] ;  /* 0x0007380001c07983 */ /* 0x000f280000300800 */
[----:B------:R-:W4:Y:S04]  /*52d70*/  LDL.LU R193, [R1+0x73c] ;  /* 0x00073c0001c17983 */ /* 0x000f280000300800 */
[----:B------:R-:W1:Y:S04]  /*52d80*/  LDS.128 R188, [R231] ;  /* 0x00000000e7bc7984 */ /* 0x000e680000000c00 */
[----:B------:R-:W-:Y:S04]  /*52d90*/  LDS.128 R184, [R3] ;  /* 0x0000000003b87984 */ /* 0x000fe80000000c00 */
[----:B------:R-:W-:Y:S04]  /*52da0*/  LDS.128 R180, [R0] ;  /* 0x0000000000b47984 */ /* 0x000fe80000000c00 */
[----:B------:R-:W-:Y:S01]  /*52db0*/  LDS.128 R176, [R252] ;  /* 0x00000000fcb07984 */ /* 0x000fe20000000c00 */
[----:B------:R-:W-:-:S06]  /*52dc0*/  NOP ;  /* 0x0000000000007918 */ /* 0x000fcc0000000000 */
[----:B------:R-:W4:Y:S04]  /*52dd0*/  LDL.LU R194, [R1+0x728] ;  /* 0x0007280001c27983 */ /* 0x000f280000300800 */
[----:B------:R-:W4:Y:S04]  /*52de0*/  LDL.LU R195, [R1+0x72c] ;  /* 0x00072c0001c37983 */ /* 0x000f280000300800 */
[----:B--2---:R2:W-:Y:S04]  /*52df0*/  STS.128 [R2], R4 ;  /* 0x0000000402007388 */ /* 0x0045e80000000c00 */
[----:B--2---:R-:W2:Y:S04]  /*52e00*/  LDL.LU R4, [R1+0x430] ;  /* 0x0004300001047983 */ /* 0x004ea80000300800 */
[----:B------:R-:W2:Y:S04]  /*52e10*/  LDL.LU R5, [R1+0x434] ;  /* 0x0004340001057983 */ /* 0x000ea80000300800 */
[----:B------:R-:W2:Y:S04]  /*52e20*/  LDL.LU R6, [R1+0x420] ;  /* 0x0004200001067983 */ /* 0x000ea80000300800 */
[----:B---3--:R3:W-:Y:S04]  /*52e30*/  STS.128 [R2+0x80], R8 ;  /* 0x0000800802007388 */ /* 0x0087e80000000c00 */
[----:B------:R-:W2:Y:S04]  /*52e40*/  LDL.LU R7, [R1+0x424] ;  /* 0x0004240001077983 */ /* 0x000ea80000300800 */
[----:B---3--:R-:W3:Y:S04]  /*52e50*/  LDL.LU R8, [R1+0x438] ;  /* 0x0004380001087983 */ /* 0x008ee80000300800 */
[----:B------:R-:W3:Y:S04]  /*52e60*/  LDL.LU R9, [R1+0x43c] ;  /* 0x00043c0001097983 */ /* 0x000ee80000300800 */
[----:B------:R-:W3:Y:S04]  /*52e70*/  LDL.LU R10, [R1+0x428] ;  /* 0x00042800010a7983 */ /* 0x000ee80000300800 */
[----:B------:R-:W3:Y:S04]  /*52e80*/  LDL.LU R11, [R1+0x42c] ;  /* 0x00042c00010b7983 */ /* 0x000ee80000300800 */
[----:B----4-:R4:W-:Y:S04]  /*52e90*/  STS.128 [R2+0x100], R140 ;  /* 0x0001008c02007388 */ /* 0x0109e80000000c00 */
[----:B----4-:R-:W4:Y:S04]  /*52ea0*/  LDL.LU R140, [R1+0x920] ;  /* 0x00092000018c7983 */ /* 0x010f280000300800 */
        /* <DEDUP_REMOVED lines=24> */
[----:B------:R-:W3:Y:S04]  /*53030*/  LDL.LU R11, [R1+0x56c] ;  /* 0x00056c00010b7983 */ /* 0x000ee80000300800 */
[----:B------:R-:W3:Y:S04]  /*53040*/  LDL.LU R139, [R1+0x1580] ;  /* 0x00158000018b7983 */ /* 0x000ee80000300800 */
[----:B----4-:R-:W-:Y:S04]  /*53050*/  STS.128 [R2+0x100], R140 ;  /* 0x0001008c02007388 */ /* 0x010fe80000000c00 */
[----:B------:R-:W-:Y:S01]  /*53060*/  STS.128 [R2+0x180], R208 ;  /* 0x000180d002007388 */ /* 0x000fe20000000c00 */
[----:B------:R-:W-:-:S06]  /*53070*/  NOP ;  /* 0x0000000000007918 */ /* 0x000fcc0000000000 */
[----:B------:R-:W4:Y:S04]  /*53080*/  LDS.128 R140, [R231] ;  /* 0x00000000e78c7984 */ /* 0x000f280000000c00 */
[----:B------:R-:W-:Y:S04]  /*53090*/  LDS.128 R208, [R3] ;  /* 0x0000000003d07984 */ /* 0x000fe80000000c00 */
[----:B------:R-:W-:Y:S04]  /*530a0*/  LDS.128 R212, [R0] ;  /* 0x0000000000d47984 */ /* 0x000fe80000000c00 */
[----:B------:R-:W-:Y:S01]  /*530b0*/  LDS.128 R216, [R252] ;  /* 0x00000000fcd87984 */ /* 0x000fe20000000c00 */
[----:B------:R-:W-:-:S06]  /*530c0*/  NOP ;  /* 0x0000000000007918 */ /* 0x000fcc0000000000 */
[----:B--2---:R2:W-:Y:S04]  /*530d0*/  STS.128 [R2], R4 ;  /* 0x0000000402007388 */ /* 0x0045e80000000c00 */
[----:B--2---:R-:W2:Y:S04]  /*530e0*/  LDL.LU R4, [R1+0x840] ;  /* 0x0008400001047983 */ /* 0x004ea80000300800 */
[----:B------:R-:W2:Y:S04]  /*530f0*/  LDL.LU R5, [R1+0x844] ;  /* 0x0008440001057983 */ /* 0x000ea80000300800 */
[----:B------:R-:W2:Y:S04]  /*53100*/  LDL.LU R6, [R1+0x7c0] ;  /* 0x0007c00001067983 */ /* 0x000ea80000300800 */
[----:B------:R-:W2:Y:S04]  /*53110*/  LDL.LU R7, [R1+0x7c4] ;  /* 0x0007c40001077983 */ /* 0x000ea80000300800 */
[----:B---3--:R3:W-:Y:S04]  /*53120*/  STS.128 [R2+0x80], R8 ;  /* 0x0000800802007388 */ /* 0x0087e80000000c00 */
[----:B---3--:R-:W3:Y:S04]  /*53130*/  LDL.LU R8, [R1+0x848] ;  /* 0x0008480001087983 */ /* 0x008ee80000300800 */
[----:B------:R-:W3:Y:S04]  /*53140*/  LDL.LU R9, [R1+0x84c] ;  /* 0x00084c0001097983 */ /* 0x000ee80000300800 */
[----:B------:R-:W3:Y:S04]  /*53150*/  LDL.LU R10, [R1+0x7c8] ;  /* 0x0007c800010a7983 */ /* 0x000ee80000300800 */
[----:B------:R-:W3:Y:S04]  /*53160*/  LDL.LU R11, [R1+0x7cc] ;  /* 0x0007cc00010b7983 */ /* 0x000ee80000300800 */
[----:B------:R-:W4:Y:S04]  /*53170*/  LDL.LU R123, [R1+0x1a80] ;  /* 0x001a8000017b7983 */ /* 0x000f280000300800 */
[----:B------:R-:W4:Y:S04]  /*53180*/  LDL.LU R220, [R1+0x580] ;  /* 0x0005800001dc7983 */ /* 0x000f280000300800 */
[----:B------:R-:W4:Y:S04]  /*53190*/  LDL.LU R228, [R1+0x460] ;  /* 0x0004600001e47983 */ /* 0x000f280000300800 */
[----:B------:R-:W4:Y:S04]  /*531a0*/  LDL.LU R229, [R1+0x3c0] ;  /* 0x0003c00001e57983 */ /* 0x000f280000300800 */
[----:B------:R-:W4:Y:S01]  /*531b0*/  LDL.LU R47, [R1+0x1584] ;  /* 0x00158400012f7983 */ /* 0x000f220000300800 */
[----:B------:R-:W-:-:S03]  /*531c0*/  ISETP.GE.AND P2, PT, R139, c[0x0][0x178], PT ;  /* 0x00005e008b007a0c */ /* 0x000fc60003f46270 */
[----:B------:R-:W4:Y:S01]  /*531d0*/  LDL.LU R237, [R1+0x180] ;  /* 0x0001800001ed7983 */ /* 0x000f220000300800 */
[C---:B------:R-:W-:Y:S01]  /*531e0*/  ISETP.GE.AND P0, PT, R147.reuse, c[0x0][0x17c], PT ;  /* 0x00005f0093007a0c */ /* 0x040fe20003f06270 */
[C---:B------:R-:W-:Y:S02]  /*531f0*/  IMAD R231, R147.reuse, c[0x0][0x198], RZ ;  /* 0x0000660093e77a24 */ /* 0x040fe400078e02ff */
[----:B------:R-:W4:Y:S01]  /*53200*/  LDL.LU R243, [R1+0x140] ;  /* 0x0001400001f37983 */ /* 0x000f220000300800 */
[----:B------:R-:W-:-:S03]  /*53210*/  ISETP.LT.AND P2, PT, R147, c[0x0][0x17c], !P2 ;  /* 0x00005f0093007a0c */ /* 0x000fc60005741270 */
[----:B------:R-:W4:Y:S04]  /*53220*/  LDL.LU R242, [R1+0x184] ;  /* 0x0001840001f27983 */ /* 0x000f280000300800 */
[----:B------:R-:W4:Y:S04]  /*53230*/  LDL.LU R239, [R1+0x154] ;  /* 0x0001540001ef7983 */ /* 0x000f280000300800 */
[----:B------:R-:W4:Y:S01]  /*53240*/  LDL.LU R147, [R1+0x1a84] ;  /* 0x001a840001937983 */ /* 0x000f220000300800 */
[----:B------:R-:W-:Y:S01]  /*53250*/  MOV R230, c[0x0][0x194] ;  /* 0x0000650000e67a02 */ /* 0x000fe20000000f00 */
[----:B------:R-:W-:-:S02]  /*53260*/  IMAD R3, R139, c[0x0][0x194], RZ ;  /* 0x000065008b037a24 */ /* 0x000fc400078e02ff */
[----:B------:R-:W4:Y:S04]  /*53270*/  LDL.LU R251, [R1+0x1a90] ;  /* 0x001a900001fb7983 */ /* 0x000f280000300800 */
[----:B------:R-:W4:Y:S04]  /*53280*/  LDL.LU R250, [R1+0x1a94] ;  /* 0x001a940001fa7983 */ /* 0x000f280000300800 */
[----:B------:R-:W4:Y:S04]  /*53290*/  LDL.LU R249, [R1+0x1a9c] ;  /* 0x001a9c0001f97983 */ /* 0x000f280000300800 */
[----:B------:R-:W4:Y:S04]  /*532a0*/  LDL.LU R248, [R1+0x1a98] ;  /* 0x001a980001f87983 */ /* 0x000f280000300800 */
[----:B------:R-:W4:Y:S04]  /*532b0*/  LDL.LU R241, [R1+0x464] ;  /* 0x0004640001f17983 */ /* 0x000f280000300800 */
[----:B------:R-:W4:Y:S04]  /*532c0*/  LDL.LU R234, [R1+0x3c4] ;  /* 0x0003c40001ea7983 */ /* 0x000f280000300800 */
[----:B--2---:R2:W-:Y:S02]  /*532d0*/  STS.128 [R2+0x100], R4 ;  /* 0x0001000402007388 */ /* 0x0045e40000000c00 */
[----:B--2---:R-:W-:-:S04]  /*532e0*/  IMAD R5, R230, 0x20, R3 ;  /* 0x00000020e6057824 */ /* 0x004fc800078e0203 */
[----:B------:R-:W-:Y:S01]  /*532f0*/  IMAD R0, R230, 0x20, R5 ;  /* 0x00000020e6007824 */ /* 0x000fe200078e0205 */
[----:B------:R-:W-:-:S04]  /*53300*/  LEA R224, P4, R5, c[0x0][0x170], 0x2 ;  /* 0x00005c0005e07a11 */ /* 0x000fc800078810ff */
[----:B------:R-:W-:Y:S01]  /*53310*/  LEA.HI.X.SX32 R225, R5, c[0x0][0x174], 0x2, P4 ;  /* 0x00005d0005e17a11 */ /* 0x000fe200020f16ff */
[----:B---3--:R2:W-:Y:S01]  /*53320*/  STS.128 [R2+0x180], R8 ;  /* 0x0001800802007388 */ /* 0x0085e20000000c00 */
[----:B----4-:R-:W-:Y:S02]  /*53330*/  ISETP.LT.AND P5, PT, R123, c[0x0][0x178], !P0 ;  /* 0x00005e007b007a0c */ /* 0x010fe400047a1270 */
[----:B--2---:R-:W-:-:S04]  /*53340*/  LEA R2, P3, R3, c[0x0][0x170], 0x2 ;  /* 0x00005c0003027a11 */ /* 0x004fc800078610ff */
[----:B------:R-:W-:Y:S02]  /*53350*/  LEA.HI.X.SX32 R3, R3, c[0x0][0x174], 0x2, P3 ;  /* 0x00005d0003037a11 */ /* 0x000fe400018f16ff */
[C---:B------:R-:W-:Y:S02]  /*53360*/  LEA R4, P3, R0.reuse, c[0x0][0x170], 0x2 ;  /* 0x00005c0000047a11 */ /* 0x040fe400078610ff */
[----:B------:R-:W-:Y:S01]  /*53370*/  ISETP.LT.AND P4, PT, R47, c[0x0][0x178], !P0 ;  /* 0x00005e002f007a0c */ /* 0x000fe20004781270 */
[----:B------:R-:W-:Y:S01]  /*53380*/  IMAD.WIDE R6, R231, 0x4, R2 ;  /* 0x00000004e7067825 */ /* 0x000fe200078e0202 */
[----:B------:R-:W-:Y:S01]  /*53390*/  LEA.HI.X.SX32 R5, R0, c[0x0][0x174], 0x2, P3 ;  /* 0x00005d0000057a11 */ /* 0x000fe200018f16ff */
[----:B------:R-:W-:-:S06]  /*533a0*/  NOP ;  /* 0x0000000000007918 */ /* 0x000fcc0000000000 */
[----:B------:R-:W-:Y:S01]  /*533b0*/  LEA R0, R230, R0, 0x5 ;  /* 0x00000000e6007211 */ /* 0x000fe200078e28ff */
[C---:B------:R-:W-:Y:S01]  /*533c0*/  IMAD.WIDE R8, R231.reuse, 0x4, R224 ;  /* 0x00000004e7087825 */ /* 0x040fe200078e02e0 */
[----:B------:R2:W-:Y:S03]  /*533d0*/  @P2 STG.E [R6.64], R220 ;  /* 0x000000dc06002986 */ /* 0x0005e6000c101904 */
[----:B------:R-:W-:Y:S01]  /*533e0*/  IMAD.WIDE R10, R231, 0x4, R4 ;  /* 0x00000004e70a7825 */ /* 0x000fe200078e0204 */
[----:B------:R-:W-:Y:S01]  /*533f0*/  @P4 STG.E [R8.64], R228 ;  /* 0x000000e408004986 */ /* 0x000fe2000c101904 */
[----:B------:R-:W-:-:S03]  /*53400*/  ISETP.LT.AND P4, PT, R147, c[0x0][0x178], !P0 ;  /* 0x00005e0093007a0c */ /* 0x000fc60004781270 */
[----:B------:R3:W-:Y:S01]  /*53410*/  @P5 STG.E [R10.64], R229 ;  /* 0x000000e50a005986 */ /* 0x0007e2000c101904 */
[----:B--2---:R-:W-:Y:S01]  /*53420*/  IMAD R6, R230, 0x20, R0 ;  /* 0x00000020e6067824 */ /* 0x004fe200078e0200 */
[----:B------:R-:W-:-:S03]  /*53430*/  LEA R222, P5, R0, c[0x0][0x170], 0x2 ;  /* 0x00005c0000de7a11 */ /* 0x000fc600078a10ff */
[----:B------:R-:W-:Y:S01]  /*53440*/  IMAD R7, R230, 0x20, R6 ;  /* 0x00000020e6077824 */ /* 0x000fe200078e0206 */
[----:B------:R-:W-:Y:S02]  /*53450*/  LEA.HI.X.SX32 R223, R0, c[0x0][0x174], 0x2, P5 ;  /* 0x00005d0000df7a11 */ /* 0x000fe400028f16ff */
[----:B------:R-:W-:Y:S02]  /*53460*/  LEA R220, P6, R6, c[0x0][0x170], 0x2 ;  /* 0x00005c0006dc7a11 */ /* 0x000fe400078c10ff */
[C---:B---3--:R-:W-:Y:S02]  /*53470*/  LEA R10, P5, R7.reuse, c[0x0][0x170], 0x2 ;  /* 0x00005c00070a7a11 */ /* 0x048fe400078a10ff */
[----:B------:R-:W-:Y:S02]  /*53480*/  LEA R0, R230, R7, 0x5 ;  /* 0x00000007e6007211 */ /* 0x000fe400078e28ff */
[----:B------:R-:W-:Y:S02]  /*53490*/  LEA.HI.X.SX32 R221, R6, c[0x0][0x174], 0x2, P6 ;  /* 0x00005d0006dd7a11 */ /* 0x000fe400030f16ff */
[----:B------:R-:W-:Y:S01]  /*534a0*/  LEA.HI.X.SX32 R11, R7, c[0x0][0x174], 0x2, P5 ;  /* 0x00005d00070b7a11 */ /* 0x000fe200028f16ff */
[----:B------:R-:W-:Y:S01]  /*534b0*/  IMAD.WIDE R6, R231, 0x4, R222 ;  /* 0x00000004e7067825 */ /* 0x000fe200078e02de */
[----:B------:R-:W-:-:S03]  /*534c0*/  LEA R8, P5, R0, c[0x0][0x170], 0x2 ;  /* 0x00005c0000087a11 */ /* 0x000fc600078a10ff */
[----:B------:R-:W-:Y:S01]  /*534d0*/  IMAD R230, R230, 0x20, R0 ;  /* 0x00000020e6e67824 */ /* 0x000fe200078e0200 */
[----:B------:R-:W-:Y:S01]  /*534e0*/  LEA.HI.X.SX32 R9, R0, c[0x0][0x174], 0x2, P5 ;  /* 0x00005d0000097a11 */ /* 0x000fe200028f16ff */
[----:B------:R2:W-:Y:S04]  /*534f0*/  @P4 STG.E [R6.64], R237 ;  /* 0x000000ed06004986 */ /* 0x0005e8000c101904 */
[----:B------:R-:W3:Y:S04]  /*53500*/  LDL.LU R0, [R1+0x584] ;  /* 0x0005840001007983 */ /* 0x000ee80000300800 */
[----:B--2---:R-:W2:Y:S04]  /*53510*/  LDL.LU R237, [R1+0x2420] ;  /* 0x0024200001ed7983 */ /* 0x004ea80000300800 */
[----:B------:R-:W4:Y:S01]  /*53520*/  LDL.LU R7, [R1+0x150] ;  /* 0x0001500001077983 */ /* 0x000f220000300800 */
[----:B------:R-:W-:-:S02]  /*53530*/  ISETP.LT.AND P6, PT, R251, c[0x0][0x178], !P0 ;  /* 0x00005e00fb007a0c */ /* 0x000fc400047c1270 */
[----:B------:R-:W-:Y:S02]  /*53540*/  ISETP.LT.AND P3, PT, R250, c[0x0][0x178], !P0 ;  /* 0x00005e00fa007a0c */ /* 0x000fe40004761270 */
[----:B------:R-:W-:Y:S01]  /*53550*/  ISETP.LT.AND P2, PT, R249, c[0x0][0x178], !P0 ;  /* 0x00005e00f9007a0c */ /* 0x000fe20004741270 */
[C---:B------:R-:W-:Y:S01]  /*53560*/  IMAD.WIDE R226, R231.reuse, 0x4, R220 ;  /* 0x00000004e7e27825 */ /* 0x040fe200078e02dc */
[----:B------:R-:W-:Y:S02]  /*53570*/  LEA R6, P4, R230, c[0x0][0x170], 0x2 ;  /* 0x00005c00e6067a11 */ /* 0x000fe400078810ff */
[----:B------:R-:W-:Y:S01]  /*53580*/  ISETP.LT.AND P0, PT, R248, c[0x0][0x178], !P0 ;  /* 0x00005e00f8007a0c */ /* 0x000fe20004701270 */
[----:B------:R-:W-:Y:S01]  /*53590*/  IMAD.WIDE R228, R231, 0x4, R10 ;  /* 0x00000004e7e47825 */ /* 0x000fe200078e020a */
[----:B------:R-:W-:-:S03]  /*535a0*/  ISETP.LT.AND P5, PT, R47, c[0x0][0x178], !P1 ;  /* 0x00005e002f007a0c */ /* 0x000fc60004fa1270 */
[----:B----4-:R4:W-:Y:S04]  /*535b0*/  @P6 STG.E [R226.64], R7 ;  /* 0x00000007e2006986 */ /* 0x0109e8000c101904 */
[----:B------:R1:W-:Y:S01]  /*535c0*/  @P3 STG.E [R228.64], R243 ;  /* 0x000000f3e4003986 */ /* 0x0003e2000c101904 */
[C---:B----4-:R-:W-:Y:S01]  /*535d0*/  IMAD.WIDE R226, R231.reuse, 0x4, R8 ;  /* 0x00000004e7e27825 */ /* 0x050fe200078e0208 */
[----:B------:R-:W-:Y:S02]  /*535e0*/  LEA.HI.X.SX32 R7, R230, c[0x0][0x174], 0x2, P4 ;  /* 0x00005d00e6077a11 */ /* 0x000fe400020f16ff */
[----:B-1----:R-:W4:Y:S04]  /*535f0*/  LDL.LU R243, [R1+0x144] ;  /* 0x0001440001f37983 */ /* 0x002f280000300800 */
[----:B------:R1:W-:Y:S02]  /*53600*/  @P2 STG.E [R226.64], R236 ;  /* 0x000000ece2002986 */ /* 0x0003e4000c101904 */
[----:B-1----:R-:W-:-:S05]  /*53610*/  IMAD.WIDE R226, R231, 0x4, R6 ;  /* 0x00000004e7e27825 */ /* 0x002fca00078e0206 */
[----:B------:R1:W-:Y:S01]  /*53620*/  @P0 STG.E [R226.64], R232 ;  /* 0x000000e8e2000986 */ /* 0x0003e2000c101904 */
[----:B------:R-:W-:Y:S02]  /*53630*/  ISETP.LT.AND P3, PT, R139, c[0x0][0x178], !P1 ;  /* 0x00005e008b007a0c */ /* 0x000fe40004f61270 */
[----:B------:R-:W-:Y:S01]  /*53640*/  IADD3 R236, R231, c[0x0][0x198], RZ ;  /* 0x00006600e7ec7a10 */ /* 0x000fe20007ffe0ff */
[----:B-1----:R-:W2:Y:S04]  /*53650*/  LDL.LU R227, [R1+0x21c8] ;  /* 0x0021c80001e37983 */ /* 0x002ea80000300800 */
[----:B------:R-:W-:-:S04]  /*53660*/  IMAD.WIDE R228, R236, 0x4, R2 ;  /* 0x00000004ece47825 */ /* 0x000fc800078e0202 */
[----:B------:R-:W-:Y:S02]  /*53670*/  IMAD.WIDE R230, R236, 0x4, R224 ;  /* 0x00000004ece67825 */ /* 0x000fe400078e02e0 */
[----:B---3--:R-:W-:Y:S04]  /*53680*/  @P3 STG.E [R228.64], R0 ;  /* 0x00000000e4003986 */ /* 0x008fe8000c101904 */
[----:B------:R1:W-:Y:S04]  /*53690*/  @P5 STG.E [R230.64], R241 ;  /* 0x000000f1e6005986 */ /* 0x0003e8000c101904 */
[----:B-1----:R-:W3:Y:S01]  /*536a0*/  LDL.LU R241, [R1+0x6f0] ;  /* 0x0006f00001f17983 */ /* 0x002ee20000300800 */
[----:B------:R-:W-:-:S02]  /*536b0*/  ISETP.LT.AND P4, PT, R123, c[0x0][0x178], !P1 ;  /* 0x00005e007b007a0c */ /* 0x000fc40004f81270 */
[----:B------:R-:W-:Y:S01]  /*536c0*/  ISETP.LT.AND P2, PT, R147, c[0x0][0x178], !P1 ;  /* 0x00005e0093007a0c */ /* 0x000fe20004f41270 */
[----:B------:R-:W-:Y:S01]  /*536d0*/  IMAD.WIDE R228, R236, 0x4, R222 ;  /* 0x00000004ece47825 */ /* 0x000fe200078e02de */
[----:B------:R-:W-:Y:S02]  /*536e0*/  ISETP.LT.AND P6, PT, R251, c[0x0][0x178], !P1 ;  /* 0x00005e00fb007a0c */ /* 0x000fe40004fc1270 */
[----:B------:R-:W-:Y:S02]  /*536f0*/  ISETP.LT.AND P3, PT, R250, c[0x0][0x178], !P1 ;  /* 0x00005e00fa007a0c */ /* 0x000fe40004f61270 */
[----:B------:R-:W-:Y:S02]  /*53700*/  ISETP.LT.AND P5, PT, R249, c[0x0][0x178], !P1 ;  /* 0x00005e00f9007a0c */ /* 0x000fe40004fa1270 */
[----:B------:R-:W-:Y:S01]  /*53710*/  ISETP.LT.AND P1, PT, R248, c[0x0][0x178], !P1 ;  /* 0x00005e00f8007a0c */ /* 0x000fe20004f21270 */
[C---:B------:R-:W-:Y:S01]  /*53720*/  IMAD.WIDE R230, R236.reuse, 0x4, R220 ;  /* 0x00000004ece67825 */ /* 0x040fe200078e02dc */
[----:B------:R-:W-:-:S02]  /*53730*/  IADD3 R0, R236, c[0x0][0x198], RZ ;  /* 0x00006600ec007a10 */ /* 0x000fc40007ffe0ff */
[----:B--2---:R-:W-:Y:S01]  /*53740*/  ISETP.GE.AND P0, PT, R227, c[0x0][0x17c], PT ;  /* 0x00005f00e3007a0c */ /* 0x004fe20003f06270 */
[----:B------:R-:W-:-:S05]  /*53750*/  IMAD.WIDE R226, R236, 0x4, R4 ;  /* 0x00000004ece27825 */ /* 0x000fca00078e0204 */
[----:B------:R1:W-:Y:S04]  /*53760*/  @P4 STG.E [R226.64], R234 ;  /* 0x000000eae2004986 */ /* 0x0003e8000c101904 */
[----:B------:R2:W-:Y:S01]  /*53770*/  @P2 STG.E [R228.64], R242 ;  /* 0x000000f2e4002986 */ /* 0x0005e2000c101904 */
[----:B------:R-:W-:-:S03]  /*53780*/  ISETP.LT.AND P2, PT, R139, c[0x0][0x178], !P0 ;  /* 0x00005e008b007a0c */ /* 0x000fc60004741270 */
[----:B------:R3:W-:Y:S01]  /*53790*/  @P6 STG.E [R230.64], R239 ;  /* 0x000000efe6006986 */ /* 0x0007e2000c101904 */
[----:B-1----:R-:W-:-:S03]  /*537a0*/  IMAD.WIDE R226, R236, 0x4, R10 ;  /* 0x00000004ece27825 */ /* 0x002fc600078e020a */
[----:B--2---:R-:W2:Y:S01]  /*537b0*/  LDL.LU R242, [R1+0x21cc] ;  /* 0x0021cc0001f27983 */ /* 0x004ea20000300800 */
[----:B------:R-:W-:-:S03]  /*537c0*/  IMAD.WIDE R228, R236, 0x4, R8 ;  /* 0x00000004ece47825 */ /* 0x000fc600078e0208 */
[----:B---3--:R-:W3:Y:S01]  /*537d0*/  LDL.LU R239, [R1+0x4b0] ;  /* 0x0004b00001ef7983 */ /* 0x008ee20000300800 */
[----:B------:R-:W-:-:S03]  /*537e0*/  IMAD.WIDE R230, R236, 0x4, R6 ;  /* 0x00000004ece67825 */ /* 0x000fc600078e0206 */
[----:B----4-:R1:W-:Y:S04]  /*537f0*/  @P3 STG.E [R226.64], R243 ;  /* 0x000000f3e2003986 */ /* 0x0103e8000c101904 */
[----:B------:R-:W4:Y:S04]  /*53800*/  LDL.LU R236, [R1+0x330] ;  /* 0x0003300001ec7983 */ /* 0x000f280000300800 */
[----:B------:R-:W3:Y:S01]  /*53810*/  LDL.LU R232, [R1+0x160] ;  /* 0x0001600001e87983 */ /* 0x000ee20000300800 */
[----:B-1----:R-:W-:-:S03]  /*53820*/  IMAD.WIDE R226, R0, 0x4, R2 ;  /* 0x0000000400e27825 */ /* 0x002fc600078e0202 */
[----:B------:R-:W3:Y:S04]  /*53830*/  LDL.LU R234, [R1+0x6f4] ;  /* 0x0006f40001ea7983 */ /* 0x000ee80000300800 */
[----:B------:R-:W3:Y:S04]  /*53840*/  LDL.LU R243, [R1+0x634] ;  /* 0x0006340001f37983 */ /* 0x000ee80000300800 */
[----:B------:R1:W-:Y:S04]  /*53850*/  @P5 STG.E [R228.64], R237 ;  /* 0x000000ede4005986 */ /* 0x0003e8000c101904 */
[----:B------:R1:W-:Y:S04]  /*53860*/  @P1 STG.E [R230.64], R233 ;  /* 0x000000e9e6001986 */ /* 0x0003e8000c101904 */
[----:B------:R1:W-:Y:S04]  /*53870*/  @P2 STG.E [R226.64], R241 ;  /* 0x000000f1e2002986 */ /* 0x0003e8000c101904 */
[----:B-1----:R-:W3:Y:S04]  /*53880*/  LDL.LU R237, [R1+0x450] ;  /* 0x0004500001ed7983 */ /* 0x002ee80000300800 */
[----:B------:R-:W3:Y:S04]  /*53890*/  LDL.LU R233, [R1+0x5c0] ;  /* 0x0005c00001e97983 */ /* 0x000ee80000300800 */
[----:B------:R-:W3:Y:S04]  /*538a0*/  LDL.LU R241, [R1+0x241c] ;  /* 0x00241c0001f17983 */ /* 0x000ee80000300800 */
[----:B------:R-:W3:Y:S01]  /*538b0*/  LDL.LU R227, [R1+0x630] ;  /* 0x0006300001e37983 */ /* 0x000ee20000300800 */
[----:B------:R-:W-:Y:S01]  /*538c0*/  ISETP.LT.AND P4, PT, R47, c[0x0][0x178], !P0 ;  /* 0x00005e002f007a0c */ /* 0x000fe20004781270 */
[----:B------:R-:W-:Y:S01]  /*538d0*/  IMAD.WIDE R228, R0, 0x4, R224 ;  /* 0x0000000400e47825 */ /* 0x000fe200078e02e0 */
[----:B------:R-:W-:-:S02]  /*538e0*/  ISETP.LT.AND P6, PT, R123, c[0x0][0x178], !P0 ;  /* 0x00005e007b007a0c */ /* 0x000fc400047c1270 */
[----:B------:R-:W-:Y:S02]  /*538f0*/  ISETP.LT.AND P5, PT, R147, c[0x0][0x178], !P0 ;  /* 0x00005e0093007a0c */ /* 0x000fe400047a1270 */
[----:B------:R-:W-:Y:S02]  /*53900*/  ISETP.LT.AND P1, PT, R251, c[0x0][0x178], !P0 ;  /* 0x00005e00fb007a0c */ /* 0x000fe40004721270 */
[----:B------:R-:W-:Y:S01]  /*53910*/  ISETP.LT.AND P3, PT, R250, c[0x0][0x178], !P0 ;  /* 0x00005e00fa007a0c */ /* 0x000fe20004761270 */
[----:B------:R-:W-:Y:S01]  /*53920*/  IMAD.WIDE R230, R0, 0x4, R4 ;  /* 0x0000000400e67825 */ /* 0x000fe200078e0204 */
[----:B--2---:R-:W-:Y:S02]  /*53930*/  ISETP.GE.AND P2, PT, R242, c[0x0][0x17c], PT ;  /* 0x00005f00f2007a0c */ /* 0x004fe40003f46270 */
[----:B------:R-:W2:Y:S04]  /*53940*/  LDL.LU R242, [R1+0x5c4] ;  /* 0x0005c40001f27983 */ /* 0x000ea80000300800 */
[----:B---3--:R1:W-:Y:S01]  /*53950*/  @P4 STG.E [R228.64], R227 ;  /* 0x000000e3e4004986 */ /* 0x0083e2000c101904 */
[----:B------:R-:W-:-:S02]  /*53960*/  ISETP.LT.AND P4, PT, R249, c[0x0][0x178], !P0 ;  /* 0x00005e00f9007a0c */ /* 0x000fc40004781270 */
[----:B------:R-:W-:Y:S01]  /*53970*/  ISETP.LT.AND P0, PT, R248, c[0x0][0x178], !P0 ;  /* 0x00005e00f8007a0c */ /* 0x000fe20004701270 */
[----:B------:R3:W-:Y:S01]  /*53980*/  @P6 STG.E [R230.64], R233 ;  /* 0x000000e9e6006986 */ /* 0x0007e2000c101904 */
[----:B-1----:R-:W-:-:S04]  /*53990*/  IMAD.WIDE R226, R0, 0x4, R222 ;  /* 0x0000000400e27825 */ /* 0x002fc800078e02de */
[C---:B------:R-:W-:Y:S01]  /*539a0*/  IMAD.WIDE R228, R0.reuse, 0x4, R220 ;  /* 0x0000000400e47825 */ /* 0x040fe200078e02dc */
[----:B------:R1:W-:Y:S03]  /*539b0*/  @P5 STG.E [R226.64], R239 ;  /* 0x000000efe2005986 */ /* 0x0003e6000c101904 */
[C---:B---3--:R-:W-:Y:S01]  /*539c0*/  IMAD.WIDE R230, R0.reuse, 0x4, R10 ;  /* 0x0000000400e67825 */ /* 0x048fe200078e020a */
[----:B------:R3:W-:Y:S04]  /*539d0*/  @P1 STG.E [R228.64], R237 ;  /* 0x000000ede4001986 */ /* 0x0007e8000c101904 */
[----:B------:R-:W2:Y:S01]  /*539e0*/  LDL.LU R233, [R1+0x21d0] ;  /* 0x0021d00001e97983 */ /* 0x000ea20000300800 */
[----:B-1----:R-:W-:-:S03]  /*539f0*/  IMAD.WIDE R226, R0, 0x4, R8 ;  /* 0x0000000400e27825 */ /* 0x002fc600078e0208 */
[----:B------:R-:W2:Y:S01]  /*53a00*/  LDL.LU R239, [R1+0x2418] ;  /* 0x0024180001ef7983 */ /* 0x000ea20000300800 */
[----:B---3--:R-:W-:-:S03]  /*53a10*/  IMAD.WIDE R228, R0, 0x4, R6 ;  /* 0x0000000400e47825 */ /* 0x008fc600078e0206 */
[----:B----4-:R1:W-:Y:S04]  /*53a20*/  @P3 STG.E [R230.64], R236 ;  /* 0x000000ece6003986 */ /* 0x0103e8000c101904 */
[----:B------:R-:W3:Y:S04]  /*53a30*/  LDL.LU R237, [R1+0x454] ;  /* 0x0004540001ed7983 */ /* 0x000ee80000300800 */
[----:B------:R-:W-:Y:S01]  /*53a40*/  @P4 STG.E [R226.64], R232 ;  /* 0x000000e8e2004986 */ /* 0x000fe2000c101904 */
[----:B-1----:R-:W-:-:S03]  /*53a50*/  IADD3 R236, R0, c[0x0][0x198], RZ ;  /* 0x0000660000ec7a10 */ /* 0x002fc60007ffe0ff */
[----:B------:R1:W-:Y:S04]  /*53a60*/  @P0 STG.E [R228.64], R240 ;  /* 0x000000f0e4000986 */ /* 0x0003e8000c101904 */
[----:B------:R-:W4:Y:S04]  /*53a70*/  LDL.LU R0, [R1+0x334] ;  /* 0x0003340001007983 */ /* 0x000f280000300800 */
[----:B-1----:R-:W3:Y:S01]  /*53a80*/  LDL.LU R240, [R1+0x4b4] ;  /* 0x0004b40001f07983 */ /* 0x002ee20000300800 */
[----:B------:R-:W-:Y:S02]  /*53a90*/  ISETP.LT.AND P6, PT, R139, c[0x0][0x178], !P2 ;  /* 0x00005e008b007a0c */ /* 0x000fe400057c1270 */
[----:B------:R-:W-:Y:S01]  /*53aa0*/  ISETP.LT.AND P5, PT, R47, c[0x0][0x178], !P2 ;  /* 0x00005e002f007a0c */ /* 0x000fe200057a1270 */
[----:B------:R-:W-:Y:S01]  /*53ab0*/  IMAD.WIDE R230, R236, 0x4, R2 ;  /* 0x00000004ece67825 */ /* 0x000fe200078e0202 */
[----:B------:R-:W-:-:S03]  /*53ac0*/  ISETP.LT.AND P3, PT, R123, c[0x0][0x178], !P2 ;  /* 0x00005e007b007a0c */ /* 0x000fc60005761270 */
[----:B------:R-:W-:Y:S01]  /*53ad0*/  IMAD.WIDE R226, R236, 0x4, R224 ;  /* 0x00000004ece27825 */ /* 0x000fe200078e02e0 */
[----:B------:R-:W-:Y:S02]  /*53ae0*/  ISETP.LT.AND P4, PT, R147, c[0x0][0x178], !P2 ;  /* 0x00005e0093007a0c */ /* 0x000fe40005781270 */
[----:B------:R-:W-:-:S03]  /*53af0*/  ISETP.LT.AND P0, PT, R251, c[0x0][0x178], !P2 ;  /* 0x00005e00fb007a0c */ /* 0x000fc60005701270 */
[----:B------:R1:W-:Y:S01]  /*53b00*/  @P6 STG.E [R230.64], R234 ;  /* 0x000000eae6006986 */ /* 0x0003e2000c101904 */
[----:B------:R-:W-:-:S03]  /*53b10*/  IMAD.WIDE R228, R236, 0x4, R4 ;  /* 0x00000004ece47825 */ /* 0x000fc600078e0204 */
[----:B------:R1:W-:Y:S01]  /*53b20*/  @P5 STG.E [R226.64], R243 ;  /* 0x000000f3e2005986 */ /* 0x0003e2000c101904 */
[----:B------:R-:W-:Y:S02]  /*53b30*/  ISETP.LT.AND P5, PT, R250, c[0x0][0x178], !P2 ;  /* 0x00005e00fa007a0c */ /* 0x000fe400057a1270 */
[----:B------:R-:W-:Y:S01]  /*53b40*/  ISETP.LT.AND P6, PT, R249, c[0x0][0x178], !P2 ;  /* 0x00005e00f9007a0c */ /* 0x000fe200057c1270 */
[C---:B-1----:R-:W-:Y:S01]  /*53b50*/  IMAD.WIDE R230, R236.reuse, 0x4, R10 ;  /* 0x00000004ece67825 */ /* 0x042fe200078e020a */
[----:B------:R-:W4:Y:S03]  /*53b60*/  LDL.LU R234, [R1+0xab0] ;  /* 0x000ab00001ea7983 */ /* 0x000f260000300800 */
[----:B------:R-:W-:Y:S01]  /*53b70*/  IMAD.WIDE R226, R236, 0x4, R222 ;  /* 0x00000004ece27825 */ /* 0x000fe200078e02de */
[----:B------:R-:W4:Y:S01]  /*53b80*/  LDL.LU R243, [R1+0x660] ;  /* 0x0006600001f37983 */ /* 0x000f220000300800 */
[----:B------:R-:W-:-:S03]  /*53b90*/  ISETP.LT.AND P2, PT, R248, c[0x0][0x178], !P2 ;  /* 0x00005e00f8007a0c */ /* 0x000fc60005741270 */
[----:B--2---:R1:W-:Y:S02]  /*53ba0*/  @P3 STG.E [R228.64], R242 ;  /* 0x000000f2e4003986 */ /* 0x0043e4000c101904 */
[C---:B-1----:R-:W-:Y:S02]  /*53bb0*/  IMAD.WIDE R228, R236.reuse, 0x4, R220 ;  /* 0x00000004ece47825 */ /* 0x042fe400078e02dc */
[----:B------:R-:W2:Y:S01]  /*53bc0*/  LDL.LU R242, [R1+0x5f0] ;  /* 0x0005f00001f27983 */ /* 0x000ea20000300800 */
[----:B------:R-:W-:Y:S01]  /*53bd0*/  ISETP.GE.AND P1, PT, R233, c[0x0][0x17c], PT ;  /* 0x00005f00e9007a0c */ /* 0x000fe20003f26270 */
[C---:B------:R-:W-:Y:S02]  /*53be0*/  IMAD.WIDE R232, R236.reuse, 0x4, R8 ;  /* 0x00000004ece87825 */ /* 0x040fe400078e0208 */
[----:B---3--:R1:W-:Y:S04]  /*53bf0*/  @P4 STG.E [R226.64], R240 ;  /* 0x000000f0e2004986 */ /* 0x0083e8000c101904 */
[----:B------:R-:W-:Y:S04]  /*53c00*/  @P0 STG.E [R228.64], R237 ;  /* 0x000000ede4000986 */ /* 0x000fe8000c101904 */
[----:B----4-:R3:W-:Y:S04]  /*53c10*/  @P5 STG.E [R230.64], R0 ;  /* 0x00000000e6005986 */ /* 0x0107e8000c101904 */
[----:B------:R4:W-:Y:S01]  /*53c20*/  @P6 STG.E [R232.64], R239 ;  /* 0x000000efe8006986 */ /* 0x0009e2000c101904 */
[----:B-1----:R-:W-:-:S03]  /*53c30*/  IMAD.WIDE R226, R236, 0x4, R6 ;  /* 0x00000004ece27825 */ /* 0x002fc600078e0206 */
[----:B---3--:R-:W3:Y:S01]  /*53c40*/  LDL.LU R231, [R1+0xbb0] ;  /* 0x000bb00001e77983 */ /* 0x008ee20000300800 */
[----:B------:R-:W-:-:S03]  /*53c50*/  IADD3 R237, R236, c[0x0][0x198], RZ ;  /* 0x00006600eced7a10 */ /* 0x000fc60007ffe0ff */
[----:B------:R-:W2:Y:S04]  /*53c60*/  LDL.LU R0, [R1+0x590] ;  /* 0x0005900001007983 */ /* 0x000ea80000300800 */
[----:B------:R-:W2:Y:S04]  /*53c70*/  LDL.LU R240, [R1+0x440] ;  /* 0x0004400001f07983 */ /* 0x000ea80000300800 */
[----:B----4-:R-:W4:Y:S04]  /*53c80*/  LDL.LU R239, [R1+0xab4] ;  /* 0x000ab40001ef7983 */ /* 0x010f280000300800 */
[----:B------:R-:W2:Y:S04]  /*53c90*/  LDL.LU R236, [R1+0x9b0] ;  /* 0x0009b00001ec7983 */ /* 0x000ea80000300800 */
[----:B------:R1:W-:Y:S04]  /*53ca0*/  @P2 STG.E [R226.64], R241 ;  /* 0x000000f1e2002986 */ /* 0x0003e8000c101904 */
[----:B-1----:R-:W4:Y:S01]  /*53cb0*/  LDL.LU R241, [R1+0x21d4] ;  /* 0x0021d40001f17983 */ /* 0x002f220000300800 */
[----:B------:R-:W-:Y:S01]  /*53cc0*/  ISETP.LT.AND P3, PT, R139, c[0x0][0x178], !P1 ;  /* 0x00005e008b007a0c */ /* 0x000fe20004f61270 */
[----:B------:R-:W-:Y:S01]  /*53cd0*/  IMAD.WIDE R228, R237, 0x4, R2 ;  /* 0x00000004ede47825 */ /* 0x000fe200078e0202 */
[----:B------:R-:W-:-:S02]  /*53ce0*/  ISETP.LT.AND P0, PT, R47, c[0x0][0x178], !P1 ;  /* 0x00005e002f007a0c */ /* 0x000fc40004f01270 */
[----:B------:R-:W-:Y:S02]  /*53cf0*/  ISETP.LT.AND P4, PT, R123, c[0x0][0x178], !P1 ;  /* 0x00005e007b007a0c */ /* 0x000fe40004f81270 */
[----:B------:R-:W-:Y:S02]  /*53d00*/  ISETP.LT.AND P5, PT, R147, c[0x0][0x178], !P1 ;  /* 0x00005e0093007a0c */ /* 0x000fe40004fa1270 */
[----:B------:R-:W-:Y:S01]  /*53d10*/  ISETP.LT.AND P6, PT, R251, c[0x0][0x178], !P1 ;  /* 0x00005e00fb007a0c */ /* 0x000fe20004fc1270 */
[----:B------:R-:W-:Y:S01]  /*53d20*/  IMAD.WIDE R226, R237, 0x4, R224 ;  /* 0x00000004ede27825 */ /* 0x000fe200078e02e0 */
[----:B------:R-:W-:-:S03]  /*53d30*/  ISETP.LT.AND P2, PT, R249, c[0x0][0x178], !P1 ;  /* 0x00005e00f9007a0c */ /* 0x000fc60004f41270 */
[----:B------:R-:W-:Y:S01]  /*53d40*/  IMAD.WIDE R232, R237, 0x4, R220 ;  /* 0x00000004ede87825 */ /* 0x000fe200078e02dc */
[----:B---3--:R1:W-:Y:S01]  /*53d50*/  @P3 STG.E [R228.64], R231 ;  /* 0x000000e7e4003986 */ /* 0x0083e2000c101904 */
[----:B------:R-:W-:-:S03]  /*53d60*/  ISETP.LT.AND P3, PT, R250, c[0x0][0x178], !P1 ;  /* 0x00005e00fa007a0c */ /* 0x000fc60004f61270 */
[----:B------:R3:W-:Y:S01]  /*53d70*/  @P0 STG.E [R226.64], R234 ;  /* 0x000000eae2000986 */ /* 0x0007e2000c101904 */
[----:B-1----:R-:W-:-:S04]  /*53d80*/  IMAD.WIDE R228, R237, 0x4, R4 ;  /* 0x00000004ede47825 */ /* 0x002fc800078e0204 */
[C---:B------:R-:W-:Y:S01]  /*53d90*/  IMAD.WIDE R230, R237.reuse, 0x4, R222 ;  /* 0x00000004ede67825 */ /* 0x040fe200078e02de */
[----:B--2---:R1:W-:Y:S03]  /*53da0*/  @P4 STG.E [R228.64], R236 ;  /* 0x000000ece4004986 */ /* 0x0043e6000c101904 */
[C---:B---3--:R-:W-:Y:S01]  /*53db0*/  IMAD.WIDE R226, R237.reuse, 0x4, R8 ;  /* 0x00000004ede27825 */ /* 0x048fe200078e0208 */
[----:B------:R-:W2:Y:S04]  /*53dc0*/  LDL.LU R234, [R1+0x2414] ;  /* 0x0024140001ea7983 */ /* 0x000ea80000300800 */
[----:B------:R3:W-:Y:S01]  /*53dd0*/  @P5 STG.E [R230.64], R243 ;  /* 0x000000f3e6005986 */ /* 0x0007e2000c101904 */
[----:B-1----:R-:W-:-:S03]  /*53de0*/  IMAD.WIDE R228, R237, 0x4, R10 ;  /* 0x00000004ede47825 */ /* 0x002fc600078e020a */
[----:B------:R1:W-:Y:S01]  /*53df0*/  @P6 STG.E [R232.64], R242 ;  /* 0x000000f2e8006986 */ /* 0x0003e2000c101904 */
[----:B----4-:R-:W-:-:S03]  /*53e00*/  ISETP.GE.AND P0, PT, R241, c[0x0][0x17c], PT ;  /* 0x00005f00f1007a0c */ /* 0x010fc60003f06270 */
[----:B---3--:R-:W3:Y:S04]  /*53e10*/  LDL.LU R243, [R1+0x9b4] ;  /* 0x0009b40001f37983 */ /* 0x008ee80000300800 */
[----:B-1----:R-:W4:Y:S04]  /*53e20*/  LDL.LU R232, [R1+0x21d8] ;  /* 0x0021d80001e87983 */ /* 0x002f280000300800 */
[----:B------:R-:W2:Y:S04]  /*53e30*/  LDL.LU R233, [R1+0xbb4] ;  /* 0x000bb40001e97983 */ /* 0x000ea80000300800 */
[----:B------:R-:W2:Y:S04]  /*53e40*/  LDL.LU R236, [R1+0x664] ;  /* 0x0006640001ec7983 */ /* 0x000ea80000300800 */
[----:B------:R-:W2:Y:S04]  /*53e50*/  LDL.LU R242, [R1+0x5f4] ;  /* 0x0005f40001f27983 */ /* 0x000ea80000300800 */
[----:B------:R1:W-:Y:S04]  /*53e60*/  @P3 STG.E [R228.64], R0 ;  /* 0x00000000e4003986 */ /* 0x0003e8000c101904 */
[----:B------:R1:W-:Y:S04]  /*53e70*/  @P2 STG.E [R226.64], R240 ;  /* 0x000000f0e2002986 */ /* 0x0003e8000c101904 */
[----:B------:R-:W2:Y:S01]  /*53e80*/  LDL.LU R241, [R1+0x594] ;  /* 0x0005940001f17983 */ /* 0x000ea20000300800 */
[----:B-1----:R-:W-:-:S03]  /*53e90*/  IADD3 R0, R237, c[0x0][0x198], RZ ;  /* 0x00006600ed007a10 */ /* 0x002fc60007ffe0ff */
[----:B------:R-:W2:Y:S01]  /*53ea0*/  LDL.LU R240, [R1+0x444] ;  /* 0x0004440001f07983 */ /* 0x000ea20000300800 */
[----:B------:R-:W-:-:S03]  /*53eb0*/  IMAD.WIDE R226, R237, 0x4, R6 ;  /* 0x00000004ede27825 */ /* 0x000fc600078e0206 */
[----:B------:R-:W2:Y:S01]  /*53ec0*/  LDL.LU R237, [R1+0x310] ;  /* 0x0003100001ed7983 */ /* 0x000ea20000300800 */
[----:B------:R-:W-:Y:S02]  /*53ed0*/  ISETP.LT.AND P1, PT, R248, c[0x0][0x178], !P1 ;  /* 0x00005e00f8007a0c */ /* 0x000fe40004f21270 */
[----:B------:R-:W-:Y:S02]  /*53ee0*/  ISETP.LT.AND P4, PT, R139, c[0x0][0x178], !P0 ;  /* 0x00005e008b007a0c */ /* 0x000fe40004781270 */
[----:B------:R-:W-:Y:S01]  /*53ef0*/  ISETP.LT.AND P5, PT, R47, c[0x0][0x178], !P0 ;  /* 0x00005e002f007a0c */ /* 0x000fe200047a1270 */
[----:B------:R-:W-:-:S04]  /*53f00*/  IMAD.WIDE R228, R0, 0x4, R2 ;  /* 0x0000000400e47825 */ /* 0x000fc800078e0202 */
[----:B------:R-:W-:Y:S01]  /*53f10*/  IMAD.WIDE R230, R0, 0x4, R224 ;  /* 0x0000000400e67825 */ /* 0x000fe200078e02e0 */
[----:B------:R-:W-:Y:S02]  /*53f20*/  ISETP.LT.AND P3, PT, R123, c[0x0][0x178], !P0 ;  /* 0x00005e007b007a0c */ /* 0x000fe40004761270 */
[----:B------:R-:W-:Y:S02]  /*53f30*/  ISETP.LT.AND P2, PT, R147, c[0x0][0x178], !P0 ;  /* 0x00005e0093007a0c */ /* 0x000fe40004741270 */
[----:B------:R-:W-:Y:S01]  /*53f40*/  ISETP.LT.AND P6, PT, R251, c[0x0][0x178], !P0 ;  /* 0x00005e00fb007a0c */ /* 0x000fe200047c1270 */
[----:B--2---:R-:W-:Y:S04]  /*53f50*/  @P1 STG.E [R226.64], R237 ;  /* 0x000000ede2001986 */ /* 0x004fe8000c101904 */
[----:B------:R-:W-:Y:S04]  /*53f60*/  @P4 STG.E [R228.64], R233 ;  /* 0x000000e9e4004986 */ /* 0x000fe8000c101904 */
[----:B------:R1:W-:Y:S04]  /*53f70*/  @P5 STG.E [R230.64], R239 ;  /* 0x000000efe6005986 */ /* 0x0003e8000c101904 */
[----:B-1----:R-:W2:Y:S01]  /*53f80*/  LDL.LU R239, [R1+0xcb0] ;  /* 0x000cb00001ef7983 */ /* 0x002ea20000300800 */
[----:B------:R-:W-:Y:S01]  /*53f90*/  ISETP.LT.AND P4, PT, R250, c[0x0][0x178], !P0 ;  /* 0x00005e00fa007a0c */ /* 0x000fe20004781270 */
[----:B------:R-:W-:Y:S01]  /*53fa0*/  IMAD.WIDE R226, R0, 0x4, R4 ;  /* 0x0000000400e27825 */ /* 0x000fe200078e0204 */
[----:B------:R-:W-:-:S02]  /*53fb0*/  ISETP.LT.AND P5, PT, R249, c[0x0][0x178], !P0 ;  /* 0x00005e00f9007a0c */ /* 0x000fc400047a1270 */
[----:B------:R-:W-:Y:S01]  /*53fc0*/  ISETP.LT.AND P0, PT, R248, c[0x0][0x178], !P0 ;  /* 0x00005e00f8007a0c */ /* 0x000fe20004701270 */
[----:B------:R-:W-:Y:S01]  /*53fd0*/  IMAD.WIDE R228, R0, 0x4, R222 ;  /* 0x0000000400e47825 */ /* 0x000fe200078e02de */
[----:B----4-:R-:W-:-:S03]  /*53fe0*/  ISETP.GE.AND P1, PT, R232, c[0x0][0x17c], PT ;  /* 0x00005f00e8007a0c */ /* 0x010fc60003f26270 */
[----:B------:R-:W-:Y:S01]  /*53ff0*/  IMAD.WIDE R230, R0, 0x4, R220 ;  /* 0x0000000400e67825 */ /* 0x000fe200078e02dc */
[----:B---3--:R1:W-:Y:S04]  /*54000*/  @P3 STG.E [R226.64], R243 ;  /* 0x000000f3e2003986 */ /* 0x0083e8000c101904 */
[----:B------:R3:W-:Y:S01]  /*54010*/  @P2 STG.E [R228.64], R236 ;  /* 0x000000ece4002986 */ /* 0x0007e2000c101904 */
[----:B------:R-:W-:-:S03]  /*54020*/  ISETP.LT.AND P2, PT, R139, c[0x0][0x178], !P1 ;  /* 0x00005e008b007a0c */ /* 0x000fc60004f41270 */
[----:B------:R4:W-:Y:S01]  /*54030*/  @P6 STG.E [R230.64], R242 ;  /* 0x000000f2e6006986 */ /* 0x0009e2000c101904 */
[----:B-1----:R-:W-:-:S03]  /*54040*/  IMAD.WIDE R226, R0, 0x4, R6 ;  /* 0x0000000400e27825 */ /* 0x002fc600078e0206 */
[----:B------:R-:W2:Y:S01]  /*54050*/  LDL.LU R243, [R1+0xbc0] ;  /* 0x000bc00001f37983 */ /* 0x000ea20000300800 */
[----:B---3--:R-:W-:-:S03]  /*54060*/  IMAD.WIDE R228, R0, 0x4, R8 ;  /* 0x0000000400e47825 */ /* 0x008fc600078e0208 */
[----:B------:R-:W3:Y:S01]  /*54070*/  LDL.LU R233, [R1+0x21dc] ;  /* 0x0021dc0001e97983 */ /* 0x000ee20000300800 */
[C---:B----4-:R-:W-:Y:S01]  /*54080*/  IMAD.WIDE R230, R0.reuse, 0x4, R10 ;  /* 0x0000000400e67825 */ /* 0x050fe200078e020a */
[----:B------:R-:W-:Y:S02]  /*54090*/  IADD3 R0, R0, c[0x0][0x198], RZ ;  /* 0x0000660000007a10 */ /* 0x000fe40007ffe0ff */
[----:B------:R-:W4:Y:S04]  /*540a0*/  LDL.LU R242, [R1+0xac0] ;  /* 0x000ac00001f27983 */ /* 0x000f280000300800 */
[----:B------:R-:W-:Y:S04]  /*540b0*/  @P4 STG.E [R230.64], R241 ;  /* 0x000000f1e6004986 */ /* 0x000fe8000c101904 */
[----:B------:R-:W-:Y:S04]  /*540c0*/  @P5 STG.E [R228.64], R240 ;  /* 0x000000f0e4005986 */ /* 0x000fe8000c101904 */
[----:B------:R1:W-:Y:S04]  /*540d0*/  @P0 STG.E [R226.64], R234 ;  /* 0x000000eae2000986 */ /* 0x0003e8000c101904 */
[----:B------:R-:W4:Y:S01]  /*540e0*/  LDL.LU R236, [R1+0x710] ;  /* 0x0007100001ec7983 */ /* 0x000f220000300800 */
[----:B-1----:R-:W-:-:S03]  /*540f0*/  IMAD.WIDE R226, R0, 0x4, R2 ;  /* 0x0000000400e27825 */ /* 0x002fc600078e0202 */
[----:B------:R-:W4:Y:S04]  /*54100*/  LDL.LU R234, [R1+0x610] ;  /* 0x0006100001ea7983 */ /* 0x000f280000300800 */
[----:B------:R-:W4:Y:S04]  /*54110*/  LDL.LU R232, [R1+0xcb4] ;  /* 0x000cb40001e87983 */ /* 0x000f280000300800 */
[----:B--2---:R1:W-:Y:S04]  /*54120*/  @P2 STG.E [R226.64], R239 ;  /* 0x000000efe2002986 */ /* 0x0043e8000c101904 */
[----:B-1----:R-:W2:Y:S01]  /*54130*/  LDL.LU R227, [R1+0xca0] ;  /* 0x000ca00001e37983 */ /* 0x002ea20000300800 */
[----:B------:R-:W-:-:S02]  /*54140*/  ISETP.LT.AND P6, PT, R47, c[0x0][0x178], !P1 ;  /* 0x00005e002f007a0c */ /* 0x000fc40004fc1270 */
[----:B------:R-:W-:Y:S02]  /*54150*/  ISETP.LT.AND P3, PT, R123, c[0x0][0x178], !P1 ;  /* 0x00005e007b007a0c */ /* 0x000fe40004f61270 */
[----:B------:R-:W-:Y:S01]  /*54160*/  ISETP.LT.AND P5, PT, R147, c[0x0][0x178], !P1 ;  /* 0x00005e0093007a0c */ /* 0x000fe20004fa1270 */
[----:B------:R-:W-:-:S04]  /*54170*/  IMAD.WIDE R228, R0, 0x4, R224 ;  /* 0x0000000400e47825 */ /* 0x000fc800078e02e0 */
[C---:B------:R-:W-:Y:S01]  /*54180*/  IMAD.WIDE R230, R0.reuse, 0x4, R4 ;  /* 0x0000000400e67825 */ /* 0x040fe200078e0204 */
[----:B---3--:R-:W-:Y:S02]  /*54190*/  ISETP.GE.AND P2, PT, R233, c[0x0][0x17c], PT ;  /* 0x00005f00e9007a0c */ /* 0x008fe40003f46270 */
[----:B------:R-:W3:Y:S04]  /*541a0*/  LDL.LU R233, [R1+0xca4] ;  /* 0x000ca40001e97983 */ /* 0x000ee80000300800 */
[----:B------:R-:W3:Y:S04]  /*541b0*/  LDL.LU R239, [R1+0xbc4] ;  /* 0x000bc40001ef7983 */ /* 0x000ee80000300800 */
[----:B------:R-:W3:Y:S04]  /*541c0*/  LDL.LU R237, [R1+0x9c4] ;  /* 0x0009c40001ed7983 */ /* 0x000ee80000300800 */
[----:B------:R-:W3:Y:S04]  /*541d0*/  LDL.LU R241, [R1+0x714] ;  /* 0x0007140001f17983 */ /* 0x000ee80000300800 */
[----:B------:R-:W3:Y:S04]  /*541e0*/  LDL.LU R240, [R1+0x614] ;  /* 0x0006140001f07983 */ /* 0x000ee80000300800 */
[----:B--2---:R1:W-:Y:S04]  /*541f0*/  @P6 STG.E [R228.64], R227 ;  /* 0x000000e3e4006986 */ /* 0x0043e8000c101904 */
[----:B------:R2:W-:Y:S01]  /*54200*/  @P3 STG.E [R230.64], R243 ;  /* 0x000000f3e6003986 */ /* 0x0005e2000c101904 */
[----:B-1----:R-:W-:-:S03]  /*54210*/  IMAD.WIDE R226, R0, 0x4, R222 ;  /* 0x0000000400e27825 */ /* 0x002fc600078e02de */
[----:B--2---:R-:W2:Y:S04]  /*54220*/  LDL.LU R243, [R1+0x21e0] ;  /* 0x0021e00001f37983 */ /* 0x004ea80000300800 */
[----:B----4-:R1:W-:Y:S04]  /*54230*/  @P5 STG.E [R226.64], R242 ;  /* 0x000000f2e2005986 */ /* 0x0103e8000c101904 */
[----:B-1----:R-:W4:Y:S04]  /*54240*/  LDL.LU R242, [R1+0x2410] ;  /* 0x0024100001f27983 */ /* 0x002f280000300800 */
[----:B------:R-:W2:Y:S01]  /*54250*/  LDL.LU R227, [R1+0x9c0] ;  /* 0x0009c00001e37983 */ /* 0x000ea20000300800 */
[----:B------:R-:W-:-:S02]  /*54260*/  ISETP.LT.AND P0, PT, R251, c[0x0][0x178], !P1 ;  /* 0x00005e00fb007a0c */ /* 0x000fc40004f01270 */
[----:B------:R-:W-:Y:S01]  /*54270*/  ISETP.LT.AND P4, PT, R250, c[0x0][0x178], !P1 ;  /* 0x00005e00fa007a0c */ /* 0x000fe20004f81270 */
[----:B------:R-:W-:-:S04]  /*54280*/  IMAD.WIDE R228, R0, 0x4, R220 ;  /* 0x0000000400e47825 */ /* 0x000fc800078e02dc */
[----:B------:R-:W-:Y:S01]  /*54290*/  IMAD.WIDE R230, R0, 0x4, R10 ;  /* 0x0000000400e67825 */ /* 0x000fe200078e020a */
[----:B------:R-:W-:Y:S02]  /*542a0*/  ISETP.LT.AND P3, PT, R249, c[0x0][0x178], !P1 ;  /* 0x00005e00f9007a0c */ /* 0x000fe40004f61270 */
[----:B------:R-:W-:Y:S02]  /*542b0*/  ISETP.LT.AND P1, PT, R248, c[0x0][0x178], !P1 ;  /* 0x00005e00f8007a0c */ /* 0x000fe40004f21270 */
[----:B------:R-:W-:Y:S02]  /*542c0*/  ISETP.LT.AND P6, PT, R139, c[0x0][0x178], !P2 ;  /* 0x00005e008b007a0c */ /* 0x000fe400057c1270 */
[----:B------:R-:W-:Y:S01]  /*542d0*/  ISETP.LT.AND P5, PT, R47, c[0x0][0x178], !P2 ;  /* 0x00005e002f007a0c */ /* 0x000fe200057a1270 */
[----:B--2---:R1:W-:Y:S04]  /*542e0*/  @P0 STG.E [R228.64], R227 ;  /* 0x000000e3e4000986 */ /* 0x0043e8000c101904 */
[----:B------:R2:W-:Y:S01]  /*542f0*/  @P4 STG.E [R230.64], R236 ;  /* 0x000000ece6004986 */ /* 0x0005e2000c101904 */
[C---:B-1----:R-:W-:Y:S01]  /*54300*/  IMAD.WIDE R226, R0.reuse, 0x4, R8 ;  /* 0x0000000400e27825 */ /* 0x042fe200078e0208 */
[----:B--2---:R-:W-:-:S03]  /*54310*/  IADD3 R236, R0, c[0x0][0x198], RZ ;  /* 0x0000660000ec7a10 */ /* 0x004fc60007ffe0ff */
[----:B------:R-:W-:Y:S02]  /*54320*/  IMAD.WIDE R228, R0, 0x4, R6 ;  /* 0x0000000400e47825 */ /* 0x000fe400078e0206 */
[----:B------:R-:W2:Y:S01]  /*54330*/  LDL.LU R0, [R1+0xac4] ;  /* 0x000ac40001007983 */ /* 0x000ea20000300800 */
[----:B------:R-:W-:Y:S01]  /*54340*/  ISETP.LT.AND P4, PT, R123, c[0x0][0x178], !P2 ;  /* 0x00005e007b007a0c */ /* 0x000fe20005781270 */
[----:B------:R-:W-:Y:S02]  /*54350*/  IMAD.WIDE R230, R236, 0x4, R2 ;  /* 0x00000004ece67825 */ /* 0x000fe400078e0202 */
[----:B------:R1:W-:Y:S01]  /*54360*/  @P3 STG.E [R226.64], R234 ;  /* 0x000000eae2003986 */ /* 0x0003e2000c101904 */
[----:B------:R-:W-:-:S03]  /*54370*/  ISETP.LT.AND P3, PT, R147, c[0x0][0x178], !P2 ;  /* 0x00005e0093007a0c */ /* 0x000fc60005761270 */
[----:B------:R3:W-:Y:S01]  /*54380*/  @P1 STG.E [R228.64], R235 ;  /* 0x000000ebe4001986 */ /* 0x0007e2000c101904 */
[----:B------:R-:W-:-:S03]  /*54390*/  ISETP.LT.AND P1, PT, R251, c[0x0][0x178], !P2 ;  /* 0x00005e00fb007a0c */ /* 0x000fc60005721270 */
[----:B------:R4:W-:Y:S01]  /*543a0*/  @P6 STG.E [R230.64], R232 ;  /* 0x000000e8e6006986 */ /* 0x0009e2000c101904 */
[----:B-1----:R-:W-:-:S05]  /*543b0*/  IMAD.WIDE R226, R236, 0x4, R224 ;  /* 0x00000004ece27825 */ /* 0x002fca00078e02e0 */
[----:B---3--:R1:W-:Y:S01]  /*543c0*/  @P5 STG.E [R226.64], R233 ;  /* 0x000000e9e2005986 */ /* 0x0083e2000c101904 */
[----:B------:R-:W-:Y:S01]  /*543d0*/  ISETP.LT.AND P5, PT, R250, c[0x0][0x178], !P2 ;  /* 0x00005e00fa007a0c */ /* 0x000fe200057a1270 */
[C---:B------:R-:W-:Y:S01]  /*543e0*/  IMAD.WIDE R228, R236.reuse, 0x4, R4 ;  /* 0x00000004ece47825 */ /* 0x040fe200078e0204 */
[----:B------:R-:W-:Y:S02]  /*543f0*/  ISETP.GE.AND P0, PT, R243, c[0x0][0x17c], PT ;  /* 0x00005f00f3007a0c */ /* 0x000fe40003f06270 */
[----:B------:R-:W3:Y:S01]  /*54400*/  LDL.LU R243, [R1+0x240c] ;  /* 0x00240c0001f37983 */ /* 0x000ee20000300800 */
[----:B----4-:R-:W-:-:S03]  /*54410*/  IMAD.WIDE R230, R236, 0x4, R10 ;  /* 0x00000004ece67825 */ /* 0x010fc600078e020a */
[----:B------:R4:W-:Y:S01]  /*54420*/  @P4 STG.E [R228.64], R239 ;  /* 0x000000efe4004986 */ /* 0x0009e2000c101904 */
[----:B-1----:R-:W-:-:S03]  /*54430*/  IMAD.WIDE R226, R236, 0x4, R222 ;  /* 0x00000004ece27825 */ /* 0x002fc600078e02de */
[----:B------:R-:W3:Y:S04]  /*54440*/  LDL.LU R234, [R1+0x2408] ;  /* 0x0024080001ea7983 */ /* 0x000ee80000300800 */
[----:B------:R-:W3:Y:S01]  /*54450*/  LDL.LU R235, [R1+0x2404] ;  /* 0x0024040001eb7983 */ /* 0x000ee20000300800 */
[----:B----4-:R-:W-:-:S03]  /*54460*/  IMAD.WIDE R228, R236, 0x4, R220 ;  /* 0x00000004ece47825 */ /* 0x010fc600078e02dc */
[----:B------:R-:W4:Y:S01]  /*54470*/  LDL.LU R239, [R1+0x3c8] ;  /* 0x0003c80001ef7983 */ /* 0x000f220000300800 */
[----:B------:R-:W-:-:S03]  /*54480*/  IMAD.WIDE R232, R236, 0x4, R8 ;  /* 0x00000004ece87825 */ /* 0x000fc600078e0208 */
[----:B--2---:R1:W-:Y:S04]  /*54490*/  @P3 STG.E [R226.64], R0 ;  /* 0x00000000e2003986 */ /* 0x0043e8000c101904 */
[----:B------:R2:W-:Y:S04]  /*544a0*/  @P1 STG.E [R228.64], R237 ;  /* 0x000000ede4001986 */ /* 0x0005e8000c101904 */
[----:B------:R2:W-:Y:S01]  /*544b0*/  @P5 STG.E [R230.64], R241 ;  /* 0x000000f1e6005986 */ /* 0x0005e2000c101904 */
[C---:B-1----:R-:W-:Y:S01]  /*544c0*/  IMAD.WIDE R226, R236.reuse, 0x4, R6 ;  /* 0x00000004ece27825 */ /* 0x042fe200078e0206 */
[----:B--2---:R-:W-:-:S02]  /*544d0*/  IADD3 R237, R236, c[0x0][0x198], RZ ;  /* 0x00006600eced7a10 */ /* 0x004fc40007ffe0ff */
[----:B------:R-:W2:Y:S04]  /*544e0*/  LDL.LU R231, [R1+0x588] ;  /* 0x0005880001e77983 */ /* 0x000ea80000300800 */
[----:B------:R-:W3:Y:S04]  /*544f0*/  LDL.LU R0, [R1+0x148] ;  /* 0x0001480001007983 */ /* 0x000ee80000300800 */
[----:B------:R-:W3:Y:S04]  /*54500*/  LDL.LU R241, [R1+0x21e4] ;  /* 0x0021e40001f17983 */ /* 0x000ee80000300800 */
[----:B------:R-:W3:Y:S01]  /*54510*/  LDL.LU R236, [R1+0x468] ;  /* 0x0004680001ec7983 */ /* 0x000ee20000300800 */
[----:B------:R-:W-:-:S02]  /*54520*/  ISETP.LT.AND P6, PT, R249, c[0x0][0x178], !P2 ;  /* 0x00005e00f9007a0c */ /* 0x000fc400057c1270 */
[----:B------:R-:W-:Y:S02]  /*54530*/  ISETP.LT.AND P2, PT, R248, c[0x0][0x178], !P2 ;  /* 0x00005e00f8007a0c */ /* 0x000fe40005741270 */
[----:B------:R-:W-:Y:S02]  /*54540*/  ISETP.LT.AND P4, PT, R139, c[0x0][0x178], !P0 ;  /* 0x00005e008b007a0c */ /* 0x000fe40004781270 */
[----:B------:R-:W-:Y:S01]  /*54550*/  ISETP.LT.AND P1, PT, R47, c[0x0][0x178], !P0 ;  /* 0x00005e002f007a0c */ /* 0x000fe20004721270 */
[----:B------:R-:W-:-:S06]  /*54560*/  IMAD.WIDE R228, R237, 0x4, R2 ;  /* 0x00000004ede47825 */ /* 0x000fcc00078e0202 */
[----:B------:R-:W-:Y:S04]  /*54570*/  @P6 STG.E [R232.64], R240 ;  /* 0x000000f0e8006986 */ /* 0x000fe8000c101904 */
[----:B------:R1:W-:Y:S02]  /*54580*/  @P2 STG.E [R226.64], R238 ;  /* 0x000000eee2002986 */ /* 0x0003e4000c101904 */
[----:B-1----:R-:W-:Y:S02]  /*54590*/  IMAD.WIDE R226, R237, 0x4, R224 ;  /* 0x00000004ede27825 */ /* 0x002fe400078e02e0 */
[----:B------:R-:W4:Y:S04]  /*545a0*/  LDL.LU R238, [R1+0x2400] ;  /* 0x0024000001ee7983 */ /* 0x000f280000300800 */
[----:B------:R-:W4:Y:S04]  /*545b0*/  LDL.LU R240, [R1+0x46c] ;  /* 0x00046c0001f07983 */ /* 0x000f280000300800 */
[----:B--2---:R-:W-:Y:S04]  /*545c0*/  @P4 STG.E [R228.64], R231 ;  /* 0x000000e7e4004986 */ /* 0x004fe8000c101904 */
[----:B---3--:R1:W-:Y:S04]  /*545d0*/  @P1 STG.E [R226.64], R236 ;  /* 0x000000ece2001986 */ /* 0x0083e8000c101904 */
[----:B-1----:R-:W2:Y:S04]  /*545e0*/  LDL.LU R226, [R1+0x188] ;  /* 0x0001880001e27983 */ /* 0x002ea80000300800 */
[----:B------:R-:W3:Y:S01]  /*545f0*/  LDL.LU R227, [R1+0x158] ;  /* 0x0001580001e37983 */ /* 0x000ee20000300800 */
[----:B------:R-:W-:-:S02]  /*54600*/  ISETP.LT.AND P3, PT, R123, c[0x0][0x178], !P0 ;  /* 0x00005e007b007a0c */ /* 0x000fc40004761270 */
[----:B------:R-:W-:Y:S02]  /*54610*/  ISETP.LT.AND P5, PT, R147, c[0x0][0x178], !P0 ;  /* 0x00005e0093007a0c */ /* 0x000fe400047a1270 */
[----:B------:R-:W-:Y:S01]  /*54620*/  ISETP.LT.AND P6, PT, R251, c[0x0][0x178], !P0 ;  /* 0x00005e00fb007a0c */ /* 0x000fe200047c1270 */
[----:B------:R-:W-:-:S04]  /*54630*/  IMAD.WIDE R228, R237, 0x4, R4 ;  /* 0x00000004ede47825 */ /* 0x000fc800078e0204 */
[C---:B------:R-:W-:Y:S01]  /*54640*/  IMAD.WIDE R230, R237.reuse, 0x4, R222 ;  /* 0x00000004ede67825 */ /* 0x040fe200078e02de */
[----:B------:R-:W-:Y:S01]  /*54650*/  ISETP.LT.AND P4, PT, R250, c[0x0][0x178], !P0 ;  /* 0x00005e00fa007a0c */ /* 0x000fe20004781270 */
[----:B------:R-:W3:Y:S02]  /*54660*/  LDL.LU R236, [R1+0x18c] ;  /* 0x00018c0001ec7983 */ /* 0x000ee40000300800 */
[----:B------:R-:W-:Y:S01]  /*54670*/  IMAD.WIDE R232, R237, 0x4, R220 ;  /* 0x00000004ede87825 */ /* 0x000fe200078e02dc */
[----:B------:R-:W-:Y:S01]  /*54680*/  ISETP.GE.AND P1, PT, R241, c[0x0][0x17c], PT ;  /* 0x00005f00f1007a0c */ /* 0x000fe20003f26270 */
[----:B----4-:R1:W-:Y:S01]  /*54690*/  @P3 STG.E [R228.64], R239 ;  /* 0x000000efe4003986 */ /* 0x0103e2000c101904 */
[----:B------:R-:W-:-:S03]  /*546a0*/  ISETP.LT.AND P2, PT, R249, c[0x0][0x178], !P0 ;  /* 0x00005e00f9007a0c */ /* 0x000fc60004741270 */
[----:B------:R-:W4:Y:S04]  /*546b0*/  LDL.LU R241, [R1+0x15c] ;  /* 0x00015c0001f17983 */ /* 0x000f280000300800 */
[----:B-1----:R-:W4:Y:S01]  /*546c0*/  LDL.LU R239, [R1+0x23fc] ;  /* 0x0023fc0001ef7983 */ /* 0x002f220000300800 */
[----:B------:R-:W-:-:S03]  /*546d0*/  IMAD.WIDE R228, R237, 0x4, R10 ;  /* 0x00000004ede47825 */ /* 0x000fc600078e020a */
[----:B--2---:R-:W-:Y:S04]  /*546e0*/  @P5 STG.E [R230.64], R226 ;  /* 0x000000e2e6005986 */ /* 0x004fe8000c101904 */
[----:B---3--:R1:W-:Y:S04]  /*546f0*/  @P6 STG.E [R232.64], R227 ;  /* 0x000000e3e8006986 */ /* 0x0083e8000c101904 */
[----:B-1----:R-:W2:Y:S01]  /*54700*/  LDL.LU R233, [R1+0x58c] ;  /* 0x00058c0001e97983 */ /* 0x002ea20000300800 */
[----:B------:R-:W-:-:S03]  /*54710*/  IMAD.WIDE R226, R237, 0x4, R8 ;  /* 0x00000004ede27825 */ /* 0x000fc600078e0208 */
[----:B------:R-:W3:Y:S04]  /*54720*/  LDL.LU R232, [R1+0x3cc] ;  /* 0x0003cc0001e87983 */ /* 0x000ee80000300800 */
[----:B------:R1:W-:Y:S04]  /*54730*/  @P4 STG.E [R228.64], R0 ;  /* 0x00000000e4004986 */ /* 0x0003e8000c101904 */
[----:B------:R4:W-:Y:S01]  /*54740*/  @P2 STG.E [R226.64], R238 ;  /* 0x000000eee2002986 */ /* 0x0009e2000c101904 */
[----:B-1----:R-:W-:-:S03]  /*54750*/  IADD3 R0, R237, c[0x0][0x198], RZ ;  /* 0x00006600ed007a10 */ /* 0x002fc60007ffe0ff */
[----:B----4-:R-:W4:Y:S01]  /*54760*/  LDL.LU R238, [R1+0x14c] ;  /* 0x00014c0001ee7983 */ /* 0x010f220000300800 */
[----:B------:R-:W-:-:S03]  /*54770*/  IMAD.WIDE R226, R237, 0x4, R6 ;  /* 0x00000004ede27825 */ /* 0x000fc600078e0206 */
[----:B------:R-:W4:Y:S01]  /*54780*/  LDL.LU R237, [R1+0x21e8] ;  /* 0x0021e80001ed7983 */ /* 0x000f220000300800 */
[----:B------:R-:W-:Y:S02]  /*54790*/  ISETP.LT.AND P0, PT, R248, c[0x0][0x178], !P0 ;  /* 0x00005e00f8007a0c */ /* 0x000fe40004701270 */
[----:B------:R-:W-:Y:S02]  /*547a0*/  ISETP.LT.AND P3, PT, R139, c[0x0][0x178], !P1 ;  /* 0x00005e008b007a0c */ /* 0x000fe40004f61270 */
[----:B------:R-:W-:Y:S01]  /*547b0*/  ISETP.LT.AND P5, PT, R47, c[0x0][0x178], !P1 ;  /* 0x00005e002f007a0c */ /* 0x000fe20004fa1270 */
[C---:B------:R-:W-:Y:S01]  /*547c0*/  IMAD.WIDE R228, R0.reuse, 0x4, R2 ;  /* 0x0000000400e47825 */ /* 0x040fe200078e0202 */
[----:B------:R-:W-:Y:S02]  /*547d0*/  ISETP.LT.AND P4, PT, R123, c[0x0][0x178], !P1 ;  /* 0x00005e007b007a0c */ /* 0x000fe40004f81270 */
[----:B------:R-:W-:Y:S01]  /*547e0*/  ISETP.LT.AND P2, PT, R147, c[0x0][0x178], !P1 ;  /* 0x00005e0093007a0c */ /* 0x000fe20004f41270 */
[----:B------:R-:W-:Y:S01]  /*547f0*/  IMAD.WIDE R230, R0, 0x4, R224 ;  /* 0x0000000400e67825 */ /* 0x000fe200078e02e0 */
[----:B------:R-:W-:-:S03]  /*54800*/  ISETP.LT.AND P6, PT, R251, c[0x0][0x178], !P1 ;  /* 0x00005e00fb007a0c */ /* 0x000fc60004fc1270 */
[----:B------:R1:W-:Y:S02]  /*54810*/  @P0 STG.E [R226.64], R234 ;  /* 0x000000eae2000986 */ /* 0x0003e4000c101904 */
[----:B-1----:R-:W-:Y:S02]  /*54820*/  IMAD.WIDE R226, R0, 0x4, R4 ;  /* 0x0000000400e27825 */ /* 0x002fe400078e0204 */
[----:B--2---:R1:W-:Y:S01]  /*54830*/  @P3 STG.E [R228.64], R233 ;  /* 0x000000e9e4003986 */ /* 0x0043e2000c101904 */
[----:B------:R-:W-:-:S03]  /*54840*/  ISETP.LT.AND P3, PT, R250, c[0x0][0x178], !P1 ;  /* 0x00005e00fa007a0c */ /* 0x000fc60004f61270 */
[----:B------:R2:W-:Y:S01]  /*54850*/  @P5 STG.E [R230.64], R240 ;  /* 0x000000f0e6005986 */ /* 0x0005e2000c101904 */
[----:B------:R-:W-:-:S03]  /*54860*/  ISETP.LT.AND P5, PT, R249, c[0x0][0x178], !P1 ;  /* 0x00005e00f9007a0c */ /* 0x000fc60004fa1270 */
[----:B---3--:R3:W-:Y:S01]  /*54870*/  @P4 STG.E [R226.64], R232 ;  /* 0x000000e8e2004986 */ /* 0x0087e2000c101904 */
[----:B-1----:R-:W-:-:S04]  /*54880*/  IMAD.WIDE R228, R0, 0x4, R222 ;  /* 0x0000000400e47825 */ /* 0x002fc800078e02de */
[C---:B--2---:R-:W-:Y:S01]  /*54890*/  IMAD.WIDE R230, R0.reuse, 0x4, R220 ;  /* 0x0000000400e67825 */ /* 0x044fe200078e02dc */
[----:B------:R-:W2:Y:S03]  /*548a0*/  LDL.LU R240, [R1+0x6f8] ;  /* 0x0006f80001f07983 */ /* 0x000ea60000300800 */
[----:B---3--:R-:W-:Y:S01]  /*548b0*/  IMAD.WIDE R226, R0, 0x4, R10 ;  /* 0x0000000400e27825 */ /* 0x008fe200078e020a */
[----:B------:R-:W3:Y:S04]  /*548c0*/  LDL.LU R233, [R1+0x5c8] ;  /* 0x0005c80001e97983 */ /* 0x000ee80000300800 */
[----:B------:R1:W-:Y:S04]  /*548d0*/  @P2 STG.E [R228.64], R236 ;  /* 0x000000ece4002986 */ /* 0x0003e8000c101904 */
[----:B------:R-:W3:Y:S01]  /*548e0*/  LDL.LU R232, [R1+0x21ec] ;  /* 0x0021ec0001e87983 */ /* 0x000ee20000300800 */
[----:B----4-:R-:W-:-:S03]  /*548f0*/  ISETP.GE.AND P0, PT, R237, c[0x0][0x17c], PT ;  /* 0x00005f00ed007a0c */ /* 0x010fc60003f06270 */
[----:B------:R-:W4:Y:S01]  /*54900*/  LDL.LU R234, [R1+0x4b8] ;  /* 0x0004b80001ea7983 */ /* 0x000f220000300800 */
[----:B-1----:R-:W-:-:S03]  /*54910*/  IMAD.WIDE R228, R0, 0x4, R8 ;  /* 0x0000000400e47825 */ /* 0x002fc600078e0208 */
[----:B------:R1:W-:Y:S04]  /*54920*/  @P6 STG.E [R230.64], R241 ;  /* 0x000000f1e6006986 */ /* 0x0003e8000c101904 */
[----:B------:R-:W4:Y:S04]  /*54930*/  LDL.LU R236, [R1+0x458] ;  /* 0x0004580001ec7983 */ /* 0x000f280000300800 */
[----:B------:R1:W-:Y:S04]  /*54940*/  @P3 STG.E [R226.64], R238 ;  /* 0x000000eee2003986 */ /* 0x0003e8000c101904 */
[----:B-1----:R-:W4:Y:S04]  /*54950*/  LDL.LU R241, [R1+0x338] ;  /* 0x0003380001f17983 */ /* 0x002f280000300800 */
[----:B------:R-:W4:Y:S04]  /*54960*/  LDL.LU R237, [R1+0x168] ;  /* 0x0001680001ed7983 */ /* 0x000f280000300800 */
[----:B------:R-:W4:Y:S04]  /*54970*/  LDL.LU R238, [R1+0x6fc] ;  /* 0x0006fc0001ee7983 */ /* 0x000f280000300800 */
[----:B------:R1:W-:Y:S04]  /*54980*/  @P5 STG.E [R228.64], R239 ;  /* 0x000000efe4005986 */ /* 0x0003e8000c101904 */
[----:B-1----:R-:W4:Y:S01]  /*54990*/  LDL.LU R239, [R1+0x638] ;  /* 0x0006380001ef7983 */ /* 0x002f220000300800 */
[----:B------:R-:W-:-:S02]  /*549a0*/  ISETP.LT.AND P1, PT, R248, c[0x0][0x178], !P1 ;  /* 0x00005e00f8007a0c */ /* 0x000fc40004f21270 */
[----:B------:R-:W-:Y:S01]  /*549b0*/  ISETP.LT.AND P2, PT, R139, c[0x0][0x178], !P0 ;  /* 0x00005e008b007a0c */ /* 0x000fe20004741270 */
[C---:B------:R-:W-:Y:S01]  /*549c0*/  IMAD.WIDE R230, R0.reuse, 0x4, R6 ;  /* 0x0000000400e67825 */ /* 0x040fe200078e0206 */
[----:B------:R-:W-:Y:S02]  /*549d0*/  IADD3 R0, R0, c[0x0][0x198], RZ ;  /* 0x0000660000007a10 */ /* 0x000fe40007ffe0ff */
[----:B------:R-:W-:Y:S02]  /*549e0*/  ISETP.LT.AND P6, PT, R47, c[0x0][0x178], !P0 ;  /* 0x00005e002f007a0c */ /* 0x000fe400047c1270 */
[----:B------:R-:W-:Y:S01]  /*549f0*/  ISETP.LT.AND P4, PT, R123, c[0x0][0x178], !P0 ;  /* 0x00005e007b007a0c */ /* 0x000fe20004781270 */
[----:B------:R-:W-:Y:S01]  /*54a00*/  IMAD.WIDE R226, R0, 0x4, R2 ;  /* 0x0000000400e27825 */ /* 0x000fe200078e0202 */
[----:B------:R-:W-:-:S03]  /*54a10*/  ISETP.LT.AND P5, PT, R147, c[0x0][0x178], !P0 ;  /* 0x00005e0093007a0c */ /* 0x000fc600047a1270 */
[----:B------:R1:W-:Y:S01]  /*54a20*/  @P1 STG.E [R230.64], R235 ;  /* 0x000000ebe6001986 */ /* 0x0003e2000c101904 */
[----:B------:R-:W-:Y:S01]  /*54a30*/  ISETP.LT.AND P1, PT, R251, c[0x0][0x178], !P0 ;  /* 0x00005e00fb007a0c */ /* 0x000fe20004721270 */
[----:B------:R-:W-:Y:S01]  /*54a40*/  IMAD.WIDE R228, R0, 0x4, R224 ;  /* 0x0000000400e47825 */ /* 0x000fe200078e02e0 */
[----:B------:R-:W-:-:S03]  /*54a50*/  ISETP.LT.AND P3, PT, R250, c[0x0][0x178], !P0 ;  /* 0x00005e00fa007a0c */ /* 0x000fc60004761270 */
[----:B-1----:R-:W-:Y:S01]  /*54a60*/  IMAD.WIDE R230, R0, 0x4, R4 ;  /* 0x0000000400e67825 */ /* 0x002fe200078e0204 */
[----:B--2---:R1:W-:Y:S01]  /*54a70*/  @P2 STG.E [R226.64], R240 ;  /* 0x000000f0e2002986 */ /* 0x0043e2000c101904 */
[----:B---3--:R-:W-:-:S03]  /*54a80*/  ISETP.GE.AND P2, PT, R232, c[0x0][0x17c], PT ;  /* 0x00005f00e8007a0c */ /* 0x008fc60003f46270 */
[----:B------:R-:W2:Y:S01]  /*54a90*/  LDL.LU R232, [R1+0x63c] ;  /* 0x00063c0001e87983 */ /* 0x000ea20000300800 */
[----:B-1----:R-:W-:-:S03]  /*54aa0*/  IMAD.WIDE R226, R0, 0x4, R222 ;  /* 0x0000000400e27825 */ /* 0x002fc600078e02de */
[----:B------:R-:W3:Y:S04]  /*54ab0*/  LDL.LU R240, [R1+0x16c] ;  /* 0x00016c0001f07983 */ /* 0x000ee80000300800 */
[----:B----4-:R1:W-:Y:S04]  /*54ac0*/  @P6 STG.E [R228.64], R239 ;  /* 0x000000efe4006986 */ /* 0x0103e8000c101904 */
[----:B------:R4:W-:Y:S04]  /*54ad0*/  @P4 STG.E [R230.64], R233 ;  /* 0x000000e9e6004986 */ /* 0x0009e8000c101904 */
[----:B-1----:R-:W3:Y:S01]  /*54ae0*/  LDL.LU R239, [R1+0x21f0] ;  /* 0x0021f00001ef7983 */ /* 0x002ee20000300800 */
[----:B------:R-:W-:-:S03]  /*54af0*/  IMAD.WIDE R228, R0, 0x4, R220 ;  /* 0x0000000400e47825 */ /* 0x000fc600078e02dc */
[----:B----4-:R-:W4:Y:S01]  /*54b00*/  LDL.LU R233, [R1+0x5cc] ;  /* 0x0005cc0001e97983 */ /* 0x010f220000300800 */
[----:B------:R-:W-:-:S03]  /*54b10*/  IMAD.WIDE R230, R0, 0x4, R10 ;  /* 0x0000000400e67825 */ /* 0x000fc600078e020a */
[----:B------:R-:W-:Y:S04]  /*54b20*/  @P5 STG.E [R226.64], R234 ;  /* 0x000000eae2005986 */ /* 0x000fe8000c101904 */
[----:B------:R1:W-:Y:S04]  /*54b30*/  @P1 STG.E [R228.64], R236 ;  /* 0x000000ece4001986 */ /* 0x0003e8000c101904 */
[----:B------:R-:W4:Y:S04]  /*54b40*/  LDL.LU R235, [R1+0x4bc] ;  /* 0x0004bc0001eb7983 */ /* 0x000f280000300800 */
[----:B------:R1:W-:Y:S04]  /*54b50*/  @P3 STG.E [R230.64], R241 ;  /* 0x000000f1e6003986 */ /* 0x0003e8000c101904 */
[----:B-1----:R-:W4:Y:S04]  /*54b60*/  LDL.LU R236, [R1+0x45c] ;  /* 0x00045c0001ec7983 */ /* 0x002f280000300800 */
[----:B------:R-:W4:Y:S01]  /*54b70*/  LDL.LU R241, [R1+0x33c] ;  /* 0x00033c0001f17983 */ /* 0x000f220000300800 */
[----:B------:R-:W-:-:S02]  /*54b80*/  ISETP.LT.AND P4, PT, R249, c[0x0][0x178], !P0 ;  /* 0x00005e00f9007a0c */ /* 0x000fc40004781270 */
[----:B------:R-:W-:Y:S02]  /*54b90*/  ISETP.LT.AND P0, PT, R248, c[0x0][0x178], !P0 ;  /* 0x00005e00f8007a0c */ /* 0x000fe40004701270 */
[----:B------:R-:W-:Y:S02]  /*54ba0*/  ISETP.LT.AND P6, PT, R139, c[0x0][0x178], !P2 ;  /* 0x00005e008b007a0c */ /* 0x000fe400057c1270 */
[----:B------:R-:W-:Y:S01]  /*54bb0*/  ISETP.LT.AND P5, PT, R47, c[0x0][0x178], !P2 ;  /* 0x00005e002f007a0c */ /* 0x000fe200057a1270 */
[C---:B------:R-:W-:Y:S01]  /*54bc0*/  IMAD.WIDE R226, R0.reuse, 0x4, R8 ;  /* 0x0000000400e27825 */ /* 0x040fe200078e0208 */
[C---:B------:R-:W-:Y:S02]  /*54bd0*/  IADD3 R234, R0.reuse, c[0x0][0x198], RZ ;  /* 0x0000660000ea7a10 */ /* 0x040fe40007ffe0ff */
[----:B------:R-:W-:Y:S01]  /*54be0*/  ISETP.LT.AND P3, PT, R123, c[0x0][0x178], !P2 ;  /* 0x00005e007b007a0c */ /* 0x000fe20005761270 */
[----:B------:R-:W-:Y:S02]  /*54bf0*/  IMAD.WIDE R228, R0, 0x4, R6 ;  /* 0x0000000400e47825 */ /* 0x000fe400078e0206 */
[----:B------:R1:W-:Y:S02]  /*54c00*/  @P4 STG.E [R226.64], R237 ;  /* 0x000000ede2004986 */ /* 0x0003e4000c101904 */
[----:B------:R-:W-:Y:S01]  /*54c10*/  IMAD.WIDE R230, R234, 0x4, R2 ;  /* 0x00000004eae67825 */ /* 0x000fe200078e0202 */
[----:B------:R-:W-:Y:S01]  /*54c20*/  ISETP.LT.AND P4, PT, R147, c[0x0][0x178], !P2 ;  /* 0x00005e0093007a0c */ /* 0x000fe20005781270 */
[----:B------:R1:W-:Y:S01]  /*54c30*/  @P0 STG.E [R228.64], R242 ;  /* 0x000000f2e4000986 */ /* 0x0003e2000c101904 */
[----:B------:R-:W-:-:S03]  /*54c40*/  ISETP.LT.AND P0, PT, R251, c[0x0][0x178], !P2 ;  /* 0x00005e00fb007a0c */ /* 0x000fc60005701270 */
[----:B------:R1:W-:Y:S02]  /*54c50*/  @P6 STG.E [R230.64], R238 ;  /* 0x000000eee6006986 */ /* 0x0003e4000c101904 */
[----:B-1----:R-:W-:Y:S01]  /*54c60*/  IMAD.WIDE R226, R234, 0x4, R224 ;  /* 0x00000004eae27825 */ /* 0x002fe200078e02e0 */
[----:B------:R-:W-:-:S03]  /*54c70*/  ISETP.LT.AND P6, PT, R249, c[0x0][0x178], !P2 ;  /* 0x00005e00f9007a0c */ /* 0x000fc600057c1270 */
[----:B------:R-:W-:-:S04]  /*54c80*/  IMAD.WIDE R228, R234, 0x4, R4 ;  /* 0x00000004eae47825 */ /* 0x000fc800078e0204 */
[C---:B------:R-:W-:Y:S01]  /*54c90*/  IMAD.WIDE R230, R234.reuse, 0x4, R10 ;  /* 0x00000004eae67825 */ /* 0x040fe200078e020a */
[----:B------:R-:W-:Y:S01]  /*54ca0*/  IADD3 R0, R234, c[0x0][0x198], RZ ;  /* 0x00006600ea007a10 */ /* 0x000fe20007ffe0ff */
[----:B--2---:R1:W-:Y:S01]  /*54cb0*/  @P5 STG.E [R226.64], R232 ;  /* 0x000000e8e2005986 */ /* 0x0043e2000c101904 */
[----:B------:R-:W-:Y:S01]  /*54cc0*/  ISETP.LT.AND P5, PT, R250, c[0x0][0x178], !P2 ;  /* 0x00005e00fa007a0c */ /* 0x000fe200057a1270 */
[----:B-1----:R-:W-:Y:S01]  /*54cd0*/  IMAD.WIDE R226, R234, 0x4, R222 ;  /* 0x00000004eae27825 */ /* 0x002fe200078e02de */
[----:B------:R-:W-:Y:S02]  /*54ce0*/  ISETP.LT.AND P2, PT, R248, c[0x0][0x178], !P2 ;  /* 0x00005e00f8007a0c */ /* 0x000fe40005741270 */
[----:B---3--:R-:W-:Y:S02]  /*54cf0*/  ISETP.GE.AND P1, PT, R239, c[0x0][0x17c], PT ;  /* 0x00005f00ef007a0c */ /* 0x008fe40003f26270 */
[----:B------:R-:W2:Y:S04]  /*54d00*/  LDL.LU R239, [R1+0xbb8] ;  /* 0x000bb80001ef7983 */ /* 0x000ea80000300800 */
[----:B----4-:R1:W-:Y:S04]  /*54d10*/  @P3 STG.E [R228.64], R233 ;  /* 0x000000e9e4003986 */ /* 0x0103e8000c101904 */
[----:B------:R-:W3:Y:S04]  /*54d20*/  LDL.LU R242, [R1+0x9b8] ;  /* 0x0009b80001f27983 */ /* 0x000ee80000300800 */
[----:B------:R-:W4:Y:S01]  /*54d30*/  LDL.LU R237, [R1+0x668] ;  /* 0x0006680001ed7983 */ /* 0x000f220000300800 */
[----:B-1----:R-:W-:-:S03]  /*54d40*/  IMAD.WIDE R228, R234, 0x4, R220 ;  /* 0x00000004eae47825 */ /* 0x002fc600078e02dc */
[----:B------:R1:W-:Y:S01]  /*54d50*/  @P4 STG.E [R226.64], R235 ;  /* 0x000000ebe2004986 */ /* 0x0003e2000c101904 */
[----:B------:R-:W-:-:S03]  /*54d60*/  IMAD.WIDE R232, R234, 0x4, R8 ;  /* 0x00000004eae87825 */ /* 0x000fc600078e0208 */
[----:B------:R-:W3:Y:S04]  /*54d70*/  LDL.LU R238, [R1+0x5f8] ;  /* 0x0005f80001ee7983 */ /* 0x000ee80000300800 */
[----:B------:R-:W-:Y:S04]  /*54d80*/  @P0 STG.E [R228.64], R236 ;  /* 0x000000ece4000986 */ /* 0x000fe8000c101904 */
[----:B------:R1:W-:Y:S02]  /*54d90*/  @P5 STG.E [R230.64], R241 ;  /* 0x000000f1e6005986 */ /* 0x0003e4000c101904 */
[----:B-1----:R-:W-:-:S02]  /*54da0*/  IMAD.WIDE R226, R234, 0x4, R6 ;  /* 0x00000004eae27825 */ /* 0x002fc400078e0206 */
[----:B------:R1:W-:Y:S04]  /*54db0*/  @P6 STG.E [R232.64], R240 ;  /* 0x000000f0e8006986 */ /* 0x0003e8000c101904 */
[----:B------:R-:W3:Y:S04]  /*54dc0*/  LDL.LU R241, [R1+0x21f4] ;  /* 0x0021f40001f17983 */ /* 0x000ee80000300800 */
[----:B------:R-:W3:Y:S04]  /*54dd0*/  LDL.LU R236, [R1+0x448] ;  /* 0x0004480001ec7983 */ /* 0x000ee80000300800 */
[----:B-1----:R-:W3:Y:S04]  /*54de0*/  LDL.LU R240, [R1+0xabc] ;  /* 0x000abc0001f07983 */ /* 0x002ee80000300800 */
[----:B------:R-:W3:Y:S04]  /*54df0*/  LDL.LU R234, [R1+0xab8] ;  /* 0x000ab80001ea7983 */ /* 0x000ee80000300800 */
[----:B------:R1:W-:Y:S04]  /*54e00*/  @P2 STG.E [R226.64], R243 ;  /* 0x000000f3e2002986 */ /* 0x0003e8000c101904 */
[----:B-1----:R-:W4:Y:S01]  /*54e10*/  LDL.LU R243, [R1+0x598] ;  /* 0x0005980001f37983 */ /* 0x002f220000300800 */
[----:B------:R-:W-:Y:S01]  /*54e20*/  ISETP.LT.AND P3, PT, R139, c[0x0][0x178], !P1 ;  /* 0x00005e008b007a0c */ /* 0x000fe20004f61270 */
[----:B------:R-:W-:Y:S01]  /*54e30*/  IMAD.WIDE R228, R0, 0x4, R2 ;  /* 0x0000000400e47825 */ /* 0x000fe200078e0202 */
[----:B------:R-:W-:Y:S01]  /*54e40*/  ISETP.LT.AND P0, PT, R47, c[0x0][0x178], !P1 ;  /* 0x00005e002f007a0c */ /* 0x000fe20004f01270 */
[----:B------:R-:W4:Y:S01]  /*54e50*/  LDL.LU R235, [R1+0x318] ;  /* 0x0003180001eb7983 */ /* 0x000f220000300800 */
[----:B------:R-:W-:-:S02]  /*54e60*/  ISETP.LT.AND P4, PT, R123, c[0x0][0x178], !P1 ;  /* 0x00005e007b007a0c */ /* 0x000fc40004f81270 */
[----:B------:R-:W-:Y:S02]  /*54e70*/  ISETP.LT.AND P5, PT, R147, c[0x0][0x178], !P1 ;  /* 0x00005e0093007a0c */ /* 0x000fe40004fa1270 */
[----:B------:R-:W-:Y:S01]  /*54e80*/  ISETP.LT.AND P6, PT, R251, c[0x0][0x178], !P1 ;  /* 0x00005e00fb007a0c */ /* 0x000fe20004fc1270 */
[----:B------:R-:W-:-:S04]  /*54e90*/  IMAD.WIDE R226, R0, 0x4, R224 ;  /* 0x0000000400e27825 */ /* 0x000fc800078e02e0 */
[----:B------:R-:W-:-:S04]  /*54ea0*/  IMAD.WIDE R230, R0, 0x4, R222 ;  /* 0x0000000400e67825 */ /* 0x000fc800078e02de */
[C---:B------:R-:W-:Y:S01]  /*54eb0*/  IMAD.WIDE R232, R0.reuse, 0x4, R220 ;  /* 0x0000000400e87825 */ /* 0x040fe200078e02dc */
[----:B------:R-:W-:Y:S01]  /*54ec0*/  ISETP.LT.AND P2, PT, R249, c[0x0][0x178], !P1 ;  /* 0x00005e00f9007a0c */ /* 0x000fe20004f41270 */
[----:B--2---:R1:W-:Y:S04]  /*54ed0*/  @P3 STG.E [R228.64], R239 ;  /* 0x000000efe4003986 */ /* 0x0043e8000c101904 */
[----:B-1----:R-:W2:Y:S01]  /*54ee0*/  LDL.LU R239, [R1+0xbbc] ;  /* 0x000bbc0001ef7983 */ /* 0x002ea20000300800 */
[----:B------:R-:W-:Y:S01]  /*54ef0*/  IMAD.WIDE R228, R0, 0x4, R4 ;  /* 0x0000000400e47825 */ /* 0x000fe200078e0204 */
[----:B------:R-:W-:Y:S02]  /*54f00*/  ISETP.LT.AND P3, PT, R250, c[0x0][0x178], !P1 ;  /* 0x00005e00fa007a0c */ /* 0x000fe40004f61270 */
[----:B---3--:R1:W-:Y:S01]  /*54f10*/  @P0 STG.E [R226.64], R234 ;  /* 0x000000eae2000986 */ /* 0x0083e2000c101904 */
[----:B------:R-:W-:-:S03]  /*54f20*/  ISETP.GE.AND P0, PT, R241, c[0x0][0x17c], PT ;  /* 0x00005f00f1007a0c */ /* 0x000fc60003f06270 */
[----:B------:R-:W3:Y:S04]  /*54f30*/  LDL.LU R241, [R1+0x31c] ;  /* 0x00031c0001f17983 */ /* 0x000ee80000300800 */
[----:B------:R4:W-:Y:S04]  /*54f40*/  @P4 STG.E [R228.64], R242 ;  /* 0x000000f2e4004986 */ /* 0x0009e8000c101904 */
[----:B-1----:R-:W3:Y:S04]  /*54f50*/  LDL.LU R234, [R1+0x21f8] ;  /* 0x0021f80001ea7983 */ /* 0x002ee80000300800 */
[----:B----4-:R1:W-:Y:S04]  /*54f60*/  @P5 STG.E [R230.64], R237 ;  /* 0x000000ede6005986 */ /* 0x0103e8000c101904 */
[----:B------:R-:W4:Y:S04]  /*54f70*/  LDL.LU R242, [R1+0x9bc] ;  /* 0x0009bc0001f27983 */ /* 0x000f280000300800 */
[----:B------:R1:W-:Y:S04]  /*54f80*/  @P6 STG.E [R232.64], R238 ;  /* 0x000000eee8006986 */ /* 0x0003e8000c101904 */
[----:B-1----:R-:W4:Y:S04]  /*54f90*/  LDL.LU R237, [R1+0x66c] ;  /* 0x00066c0001ed7983 */ /* 0x002f280000300800 */
[----:B------:R-:W4:Y:S01]  /*54fa0*/  LDL.LU R238, [R1+0x5fc] ;  /* 0x0005fc0001ee7983 */ /* 0x000f220000300800 */
[----:B------:R-:W-:-:S04]  /*54fb0*/  IMAD.WIDE R226, R0, 0x4, R10 ;  /* 0x0000000400e27825 */ /* 0x000fc800078e020a */
[----:B------:R-:W-:Y:S01]  /*54fc0*/  IMAD.WIDE R228, R0, 0x4, R8 ;  /* 0x0000000400e47825 */ /* 0x000fe200078e0208 */
[----:B------:R1:W-:Y:S04]  /*54fd0*/  @P3 STG.E [R226.64], R243 ;  /* 0x000000f3e2003986 */ /* 0x0003e8000c101904 */
[----:B------:R1:W-:Y:S04]  /*54fe0*/  @P2 STG.E [R228.64], R236 ;  /* 0x000000ece4002986 */ /* 0x0003e8000c101904 */
[----:B-1----:R-:W4:Y:S04]  /*54ff0*/  LDL.LU R243, [R1+0x59c] ;  /* 0x00059c0001f37983 */ /* 0x002f280000300800 */
[----:B------:R-:W4:Y:S01]  /*55000*/  LDL.LU R236, [R1+0x44c] ;  /* 0x00044c0001ec7983 */ /* 0x000f220000300800 */
[----:B------:R-:W-:-:S02]  /*55010*/  ISETP.LT.AND P1, PT, R248, c[0x0][0x178], !P1 ;  /* 0x00005e00f8007a0c */ /* 0x000fc40004f21270 */
[----:B------:R-:W-:Y:S02]  /*55020*/  ISETP.LT.AND P4, PT, R139, c[0x0][0x178], !P0 ;  /* 0x00005e008b007a0c */ /* 0x000fe40004781270 */
[----:B------:R-:W-:Y:S02]  /*55030*/  ISETP.LT.AND P5, PT, R47, c[0x0][0x178], !P0 ;  /* 0x00005e002f007a0c */ /* 0x000fe400047a1270 */
[C---:B------:R-:W-:Y:S01]  /*55040*/  IADD3 R226, R0.reuse, c[0x0][0x198], RZ ;  /* 0x0000660000e27a10 */ /* 0x040fe20007ffe0ff */
[----:B------:R-:W-:-:S04]  /*55050*/  IMAD.WIDE R228, R0, 0x4, R6 ;  /* 0x0000000400e47825 */ /* 0x000fc800078e0206 */
[----:B------:R-:W-:-:S04]  /*55060*/  IMAD.WIDE R230, R226, 0x4, R2 ;  /* 0x00000004e2e67825 */ /* 0x000fc800078e0202 */
[C---:B------:R-:W-:Y:S01]  /*55070*/  IMAD.WIDE R232, R226.reuse, 0x4, R224 ;  /* 0x00000004e2e87825 */ /* 0x040fe200078e02e0 */
[----:B------:R1:W-:Y:S01]  /*55080*/  @P1 STG.E [R228.64], R235 ;  /* 0x000000ebe4001986 */ /* 0x0003e2000c101904 */
[----:B------:R-:W-:Y:S02]  /*55090*/  ISETP.LT.AND P3, PT, R123, c[0x0][0x178], !P0 ;  /* 0x00005e007b007a0c */ /* 0x000fe40004761270 */
[----:B------:R-:W-:Y:S02]  /*550a0*/  ISETP.LT.AND P2, PT, R147, c[0x0][0x178], !P0 ;  /* 0x00005e0093007a0c */ /* 0x000fe40004741270 */
[----:B------:R-:W-:Y:S01]  /*550b0*/  ISETP.LT.AND P6, PT, R251, c[0x0][0x178], !P0 ;  /* 0x00005e00fb007a0c */ /* 0x000fe200047c1270 */
[C---:B-1----:R-:W-:Y:S01]  /*550c0*/  IMAD.WIDE R228, R226.reuse, 0x4, R4 ;  /* 0x00000004e2e47825 */ /* 0x042fe200078e0204 */
[----:B--2---:R-:W-:Y:S04]  /*550d0*/  @P4 STG.E [R230.64], R239 ;  /* 0x000000efe6004986 */ /* 0x004fe8000c101904 */
[----:B------:R1:W-:Y:S04]  /*550e0*/  @P5 STG.E [R232.64], R240 ;  /* 0x000000f0e8005986 */ /* 0x0003e8000c101904 */
[----:B-1----:R-:W2:Y:S04]  /*550f0*/  LDL.LU R240, [R1+0xcb8] ;  /* 0x000cb80001f07983 */ /* 0x002ea80000300800 */
[----:B------:R-:W2:Y:S01]  /*55100*/  LDL.LU R235, [R1+0xca8] ;  /* 0x000ca80001eb7983 */ /* 0x000ea20000300800 */
[----:B------:R-:W-:-:S03]  /*55110*/  IMAD.WIDE R230, R226, 0x4, R222 ;  /* 0x00000004e2e67825 */ /* 0x000fc600078e02de */
[----:B------:R-:W2:Y:S01]  /*55120*/  LDL.LU R239, [R1+0xbc8] ;  /* 0x000bc80001ef7983 */ /* 0x000ea20000300800 */
[----:B------:R-:W-:Y:S01]  /*55130*/  IMAD.WIDE R232, R226, 0x4, R220 ;  /* 0x00000004e2e87825 */ /* 0x000fe200078e02dc */
[----:B------:R-:W-:Y:S02]  /*55140*/  ISETP.LT.AND P4, PT, R250, c[0x0][0x178], !P0 ;  /* 0x00005e00fa007a0c */ /* 0x000fe40004781270 */
[----:B------:R-:W-:Y:S02]  /*55150*/  ISETP.LT.AND P5, PT, R249, c[0x0][0x178], !P0 ;  /* 0x00005e00f9007a0c */ /* 0x000fe400047a1270 */
[----:B------:R-:W-:Y:S02]  /*55160*/  ISETP.LT.AND P0, PT, R248, c[0x0][0x178], !P0 ;  /* 0x00005e00f8007a0c */ /* 0x000fe40004701270 */
[----:B---3--:R-:W-:Y:S02]  /*55170*/  ISETP.GE.AND P1, PT, R234, c[0x0][0x17c], PT ;  /* 0x00005f00ea007a0c */ /* 0x008fe40003f26270 */
[----:B------:R-:W3:Y:S04]  /*55180*/  LDL.LU R234, [R1+0x21fc] ;  /* 0x0021fc0001ea7983 */ /* 0x000ee80000300800 */
[----:B----4-:R1:W-:Y:S04]  /*55190*/  @P3 STG.E [R228.64], R242 ;  /* 0x000000f2e4003986 */ /* 0x0103e8000c101904 */
[----:B------:R4:W-:Y:S04]  /*551a0*/  @P2 STG.E [R230.64], R237 ;  /* 0x000000ede6002986 */ /* 0x0009e8000c101904 */
[----:B-1----:R-:W3:Y:S04]  /*551b0*/  LDL.LU R242, [R1+0xac8] ;  /* 0x000ac80001f27983 */ /* 0x002ee80000300800 */
[----:B------:R1:W-:Y:S04]  /*551c0*/  @P6 STG.E [R232.64], R238 ;  /* 0x000000eee8006986 */ /* 0x0003e8000c101904 */
[----:B----4-:R-:W3:Y:S04]  /*551d0*/  LDL.LU R237, [R1+0x9c8] ;  /* 0x0009c80001ed7983 */ /* 0x010ee80000300800 */
[----:B-1----:R-:W3:Y:S01]  /*551e0*/  LDL.LU R238, [R1+0x718] ;  /* 0x0007180001ee7983 */ /* 0x002ee20000300800 */
[----:B------:R-:W-:-:S04]  /*551f0*/  IMAD.WIDE R228, R226, 0x4, R10 ;  /* 0x00000004e2e47825 */ /* 0x000fc800078e020a */
[C---:B------:R-:W-:Y:S01]  /*55200*/  IMAD.WIDE R230, R226.reuse, 0x4, R8 ;  /* 0x00000004e2e67825 */ /* 0x040fe200078e0208 */
[----:B------:R1:W-:Y:S03]  /*55210*/  @P4 STG.E [R228.64], R243 ;  /* 0x000000f3e4004986 */ /* 0x0003e6000c101904 */
[----:B------:R-:W-:Y:S01]  /*55220*/  IMAD.WIDE R232, R226, 0x4, R6 ;  /* 0x00000004e2e87825 */ /* 0x000fe200078e0206 */
[----:B------:R1:W-:Y:S04]  /*55230*/  @P5 STG.E [R230.64], R236 ;  /* 0x000000ece6005986 */ /* 0x0003e8000c101904 */
[----:B------:R1:W-:Y:S04]  /*55240*/  @P0 STG.E [R232.64], R241 ;  /* 0x000000f1e8000986 */ /* 0x0003e8000c101904 */
[----:B-1----:R-:W3:Y:S04]  /*55250*/  LDL.LU R243, [R1+0x618] ;  /* 0x0006180001f37983 */ /* 0x002ee80000300800 */
[----:B------:R-:W3:Y:S04]  /*55260*/  LDL.LU R236, [R1+0x4a8] ;  /* 0x0004a80001ec7983 */ /* 0x000ee80000300800 */
[----:B------:R-:W3:Y:S01]  /*55270*/  LDL.LU R241, [R1+0xcbc] ;  /* 0x000cbc0001f17983 */ /* 0x000ee20000300800 */
[----:B------:R-:W-:-:S02]  /*55280*/  ISETP.LT.AND P2, PT, R139, c[0x0][0x178], !P1 ;  /* 0x00005e008b007a0c */ /* 0x000fc40004f41270 */
[----:B------:R-:W-:Y:S02]  /*55290*/  ISETP.LT.AND P6, PT, R47, c[0x0][0x178], !P1 ;  /* 0x00005e002f007a0c */ /* 0x000fe40004fc1270 */
[----:B------:R-:W-:Y:S02]  /*552a0*/  IADD3 R0, R226, c[0x0][0x198], RZ ;  /* 0x00006600e2007a10 */ /* 0x000fe40007ffe0ff */
[----:B------:R-:W-:-:S03]  /*552b0*/  ISETP.LT.AND P3, PT, R123, c[0x0][0x178], !P1 ;  /* 0x00005e007b007a0c */ /* 0x000fc60004f61270 */
[----:B------:R-:W-:-:S04]  /*552c0*/  IMAD.WIDE R226, R0, 0x4, R2 ;  /* 0x0000000400e27825 */ /* 0x000fc800078e0202 */
[C---:B------:R-:W-:Y:S01]  /*552d0*/  IMAD.WIDE R228, R0.reuse, 0x4, R224 ;  /* 0x0000000400e47825 */ /* 0x040fe200078e02e0 */
[----:B------:R-:W-:Y:S02]  /*552e0*/  ISETP.LT.AND P5, PT, R147, c[0x0][0x178], !P1 ;  /* 0x00005e0093007a0c */ /* 0x000fe40004fa1270 */
[----:B------:R-:W-:Y:S01]  /*552f0*/  ISETP.LT.AND P0, PT, R251, c[0x0][0x178], !P1 ;  /* 0x00005e00fb007a0c */ /* 0x000fe20004f01270 */
[----:B------:R-:W-:Y:S01]  /*55300*/  IMAD.WIDE R230, R0, 0x4, R4 ;  /* 0x0000000400e67825 */ /* 0x000fe200078e0204 */
[----:B------:R-:W-:Y:S01]  /*55310*/  ISETP.LT.AND P4, PT, R250, c[0x0][0x178], !P1 ;  /* 0x00005e00fa007a0c */ /* 0x000fe20004f81270 */
[----:B--2---:R1:W-:Y:S04]  /*55320*/  @P2 STG.E [R226.64], R240 ;  /* 0x000000f0e2002986 */ /* 0x0043e8000c101904 */
[----:B------:R2:W-:Y:S04]  /*55330*/  @P6 STG.E [R228.64], R235 ;  /* 0x000000ebe4006986 */ /* 0x0005e8000c101904 */
[----:B-1----:R-:W4:Y:S04]  /*55340*/  LDL.LU R240, [R1+0x61c] ;  /* 0x00061c0001f07983 */ /* 0x002f280000300800 */
[----:B--2---:R-:W2:Y:S01]  /*55350*/  LDL.LU R235, [R1+0xcac] ;  /* 0x000cac0001eb7983 */ /* 0x004ea20000300800 */
[----:B------:R-:W-:-:S03]  /*55360*/  IMAD.WIDE R226, R0, 0x4, R222 ;  /* 0x0000000400e27825 */ /* 0x000fc600078e02de */
[----:B------:R1:W-:Y:S01]  /*55370*/  @P3 STG.E [R230.64], R239 ;  /* 0x000000efe6003986 */ /* 0x0003e2000c101904 */
[----:B------:R-:W-:-:S03]  /*55380*/  IMAD.WIDE R228, R0, 0x4, R220 ;  /* 0x0000000400e47825 */ /* 0x000fc600078e02dc */
[----:B------:R-:W4:Y:S04]  /*55390*/  LDL.LU R232, [R1+0x2200] ;  /* 0x0022000001e87983 */ /* 0x000f280000300800 */
[----:B-1----:R-:W4:Y:S01]  /*553a0*/  LDL.LU R239, [R1+0xbcc] ;  /* 0x000bcc0001ef7983 */ /* 0x002f220000300800 */
[----:B------:R-:W-:Y:S01]  /*553b0*/  IMAD.WIDE R230, R0, 0x4, R10 ;  /* 0x0000000400e67825 */ /* 0x000fe200078e020a */
[----:B------:R-:W-:Y:S02]  /*553c0*/  ISETP.LT.AND P3, PT, R249, c[0x0][0x178], !P1 ;  /* 0x00005e00f9007a0c */ /* 0x000fe40004f61270 */
[----:B------:R-:W-:Y:S02]  /*553d0*/  ISETP.LT.AND P1, PT, R248, c[0x0][0x178], !P1 ;  /* 0x00005e00f8007a0c */ /* 0x000fe40004f21270 */
[----:B---3--:R-:W-:-:S04]  /*553e0*/  ISETP.GE.AND P2, PT, R234, c[0x0][0x17c], PT ;  /* 0x00005f00ea007a0c */ /* 0x008fc80003f46270 */
[----:B------:R-:W-:Y:S01]  /*553f0*/  ISETP.LT.AND P6, PT, R139, c[0x0][0x178], !P2 ;  /* 0x00005e008b007a0c */ /* 0x000fe200057c1270 */
[----:B------:R1:W-:Y:S04]  /*55400*/  @P5 STG.E [R226.64], R242 ;  /* 0x000000f2e2005986 */ /* 0x0003e8000c101904 */
[----:B------:R3:W-:Y:S04]  /*55410*/  @P0 STG.E [R228.64], R237 ;  /* 0x000000ede4000986 */ /* 0x0007e8000c101904 */
[----:B-1----:R-:W4:Y:S04]  /*55420*/  LDL.LU R242, [R1+0xacc] ;  /* 0x000acc0001f27983 */ /* 0x002f280000300800 */
[----:B------:R1:W-:Y:S04]  /*55430*/  @P4 STG.E [R230.64], R238 ;  /* 0x000000eee6004986 */ /* 0x0003e8000c101904 */
[----:B---3--:R-:W3:Y:S04]  /*55440*/  LDL.LU R237, [R1+0x9cc] ;  /* 0x0009cc0001ed7983 */ /* 0x008ee80000300800 */
[----:B-1----:R-:W3:Y:S01]  /*55450*/  LDL.LU R238, [R1+0x71c] ;  /* 0x00071c0001ee7983 */ /* 0x002ee20000300800 */
[C---:B------:R-:W-:Y:S01]  /*55460*/  IADD3 R234, R0.reuse, c[0x0][0x198], RZ ;  /* 0x0000660000ea7a10 */ /* 0x040fe20007ffe0ff */
[----:B------:R-:W-:-:S04]  /*55470*/  IMAD.WIDE R226, R0, 0x4, R8 ;  /* 0x0000000400e27825 */ /* 0x000fc800078e0208 */
[----:B------:R-:W-:Y:S01]  /*55480*/  IMAD.WIDE R228, R0, 0x4, R6 ;  /* 0x0000000400e47825 */ /* 0x000fe200078e0206 */
[----:B------:R-:W-:Y:S03]  /*55490*/  @P3 STG.E [R226.64], R243 ;  /* 0x000000f3e2003986 */ /* 0x000fe6000c101904 */
[C---:B------:R-:W-:Y:S01]  /*554a0*/  IMAD.WIDE R230, R234.reuse, 0x4, R2 ;  /* 0x00000004eae67825 */ /* 0x040fe200078e0202 */
[----:B------:R-:W-:Y:S04]  /*554b0*/  @P1 STG.E [R228.64], R236 ;  /* 0x000000ece4001986 */ /* 0x000fe8000c101904 */
[----:B------:R1:W-:Y:S04]  /*554c0*/  @P6 STG.E [R230.64], R241 ;  /* 0x000000f1e6006986 */ /* 0x0003e8000c101904 */
[----:B-1----:R-:W3:Y:S04]  /*554d0*/  LDL.LU R241, [R1+0x4ac] ;  /* 0x0004ac0001f17983 */ /* 0x002ee80000300800 */
[----:B------:R-:W3:Y:S01]  /*554e0*/  LDL.LU R236, [R1+0x820] ;  /* 0x0008200001ec7983 */ /* 0x000ee20000300800 */
[----:B------:R-:W-:Y:S01]  /*554f0*/  ISETP.LT.AND P5, PT, R47, c[0x0][0x178], !P2 ;  /* 0x00005e002f007a0c */ /* 0x000fe200057a1270 */
[----:B------:R-:W-:Y:S01]  /*55500*/  IMAD.WIDE R226, R234, 0x4, R224 ;  /* 0x00000004eae27825 */ /* 0x000fe200078e02e0 */
[----:B------:R-:W-:Y:S01]  /*55510*/  ISETP.LT.AND P4, PT, R123, c[0x0][0x178], !P2 ;  /* 0x00005e007b007a0c */ /* 0x000fe20005781270 */
[----:B------:R-:W3:Y:S01]  /*55520*/  LDL.LU R243, [R1+0x410] ;  /* 0x0004100001f37983 */ /* 0x000ee20000300800 */
[----:B------:R-:W-:-:S02]  /*55530*/  ISETP.LT.AND P3, PT, R147, c[0x0][0x178], !P2 ;  /* 0x00005e0093007a0c */ /* 0x000fc40005761270 */
[----:B------:R-:W-:Y:S01]  /*55540*/  ISETP.LT.AND P1, PT, R251, c[0x0][0x178], !P2 ;  /* 0x00005e00fb007a0c */ /* 0x000fe20005721270 */
[----:B------:R-:W-:Y:S01]  /*55550*/  IMAD.WIDE R228, R234, 0x4, R4 ;  /* 0x00000004eae47825 */ /* 0x000fe200078e0204 */
[----:B------:R-:W-:-:S03]  /*55560*/  ISETP.LT.AND P6, PT, R249, c[0x0][0x178], !P2 ;  /* 0x00005e00f9007a0c */ /* 0x000fc600057c1270 */
[C---:B------:R-:W-:Y:S01]  /*55570*/  IMAD.WIDE R230, R234.reuse, 0x4, R10 ;  /* 0x00000004eae67825 */ /* 0x040fe200078e020a */
[----:B------:R-:W-:Y:S01]  /*55580*/  IADD3 R0, R234, c[0x0][0x198], RZ ;  /* 0x00006600ea007a10 */ /* 0x000fe20007ffe0ff */
[----:B--2---:R1:W-:Y:S01]  /*55590*/  @P5 STG.E [R226.64], R235 ;  /* 0x000000ebe2005986 */ /* 0x0043e2000c101904 */
[----:B------:R-:W-:Y:S02]  /*555a0*/  ISETP.LT.AND P5, PT, R250, c[0x0][0x178], !P2 ;  /* 0x00005e00fa007a0c */ /* 0x000fe400057a1270 */
[----:B----4-:R-:W-:Y:S01]  /*555b0*/  ISETP.GE.AND P0, PT, R232, c[0x0][0x17c], PT ;  /* 0x00005f00e8007a0c */ /* 0x010fe20003f06270 */
[C---:B------:R-:W-:Y:S01]  /*555c0*/  IMAD.WIDE R232, R234.reuse, 0x4, R8 ;  /* 0x00000004eae87825 */ /* 0x040fe200078e0208 */
[----:B-1----:R-:W2:Y:S03]  /*555d0*/  LDL.LU R235, [R1+0x320] ;  /* 0x0003200001eb7983 */ /* 0x002ea60000300800 */
[C---:B------:R-:W-:Y:S01]  /*555e0*/  IMAD.WIDE R226, R234.reuse, 0x4, R222 ;  /* 0x00000004eae27825 */ /* 0x040fe200078e02de */
[----:B------:R1:W-:Y:S03]  /*555f0*/  @P4 STG.E [R228.64], R239 ;  /* 0x000000efe4004986 */ /* 0x0003e6000c101904 */
[----:B-1----:R-:W-:Y:S01]  /*55600*/  IMAD.WIDE R228, R234, 0x4, R220 ;  /* 0x00000004eae47825 */ /* 0x002fe200078e02dc */
[----:B------:R-:W4:Y:S01]  /*55610*/  LDL.LU R239, [R1+0x130] ;  /* 0x0001300001ef7983 */ /* 0x000f220000300800 */
[----:B------:R-:W-:-:S02]  /*55620*/  ISETP.LT.AND P2, PT, R248, c[0x0][0x178], !P2 ;  /* 0x00005e00f8007a0c */ /* 0x000fc40005741270 */
[----:B------:R-:W-:Y:S01]  /*55630*/  ISETP.LT.AND P4, PT, R139, c[0x0][0x178], !P0 ;  /* 0x00005e008b007a0c */ /* 0x000fe20004781270 */
[----:B------:R1:W-:Y:S04]  /*55640*/  @P3 STG.E [R226.64], R242 ;  /* 0x000000f2e2003986 */ /* 0x0003e8000c101904 */
[----:B---3--:R-:W-:Y:S01]  /*55650*/  @P1 STG.E [R228.64], R237 ;  /* 0x000000ede4001986 */ /* 0x008fe2000c101904 */
[----:B-1----:R-:W-:-:S03]  /*55660*/  IMAD.WIDE R226, R234, 0x4, R6 ;  /* 0x00000004eae27825 */ /* 0x002fc600078e0206 */
[----:B------:R-:W-:Y:S04]  /*55670*/  @P5 STG.E [R230.64], R238 ;  /* 0x000000eee6005986 */ /* 0x000fe8000c101904 */
[----:B------:R1:W-:Y:S04]  /*55680*/  @P6 STG.E [R232.64], R240 ;  /* 0x000000f0e8006986 */ /* 0x0003e8000c101904 */
[----:B-1----:R-:W3:Y:S04]  /*55690*/  LDL.LU R240, [R1+0x2204] ;  /* 0x0022040001f07983 */ /* 0x002ee80000300800 */
[----:B------:R-:W2:Y:S04]  /*556a0*/  LDL.LU R242, [R1+0x120] ;  /* 0x0001200001f27983 */ /* 0x000ea80000300800 */
[----:B------:R-:W2:Y:S04]  /*556b0*/  LDL.LU R238, [R1+0xc0] ;  /* 0x0000c00001ee7983 */ /* 0x000ea80000300800 */
[----:B------:R-:W2:Y:S01]  /*556c0*/  LDL.LU R234, [R1+0x740] ;  /* 0x0007400001ea7983 */ /* 0x000ea20000300800 */
[----:B------:R-:W-:-:S03]  /*556d0*/  IMAD.WIDE R228, R0, 0x4, R2 ;  /* 0x0000000400e47825 */ /* 0x000fc600078e0202 */
[----:B------:R1:W-:Y:S04]  /*556e0*/  @P2 STG.E [R226.64], R241 ;  /* 0x000000f1e2002986 */ /* 0x0003e8000c101904 */
[----:B------:R1:W-:Y:S04]  /*556f0*/  @P4 STG.E [R228.64], R236 ;  /* 0x000000ece4004986 */ /* 0x0003e8000c101904 */
[----:B-1----:R-:W4:Y:S04]  /*55700*/  LDL.LU R241, [R1+0x744] ;  /* 0x0007440001f17983 */ /* 0x002f280000300800 */
[----:B------:R-:W4:Y:S04]  /*55710*/  LDL.LU R237, [R1+0xb0] ;  /* 0x0000b00001ed7983 */ /* 0x000f280000300800 */
[----:B------:R-:W4:Y:S01]  /*55720*/  LDL.LU R236, [R1+0x824] ;  /* 0x0008240001ec7983 */ /* 0x000f220000300800 */
[----:B------:R-:W-:-:S02]  /*55730*/  ISETP.LT.AND P1, PT, R47, c[0x0][0x178], !P0 ;  /* 0x00005e002f007a0c */ /* 0x000fc40004721270 */
[----:B------:R-:W-:Y:S02]  /*55740*/  ISETP.LT.AND P3, PT, R123, c[0x0][0x178], !P0 ;  /* 0x00005e007b007a0c */ /* 0x000fe40004761270 */
[----:B------:R-:W-:Y:S01]  /*55750*/  ISETP.LT.AND P5, PT, R147, c[0x0][0x178], !P0 ;  /* 0x00005e0093007a0c */ /* 0x000fe200047a1270 */
[----:B------:R-:W-:Y:S01]  /*55760*/  IMAD.WIDE R226, R0, 0x4, R224 ;  /* 0x0000000400e27825 */ /* 0x000fe200078e02e0 */
[----:B------:R-:W-:Y:S02]  /*55770*/  ISETP.LT.AND P6, PT, R251, c[0x0][0x178], !P0 ;  /* 0x00005e00fb007a0c */ /* 0x000fe400047c1270 */
[----:B------:R-:W-:Y:S01]  /*55780*/  ISETP.LT.AND P4, PT, R250, c[0x0][0x178], !P0 ;  /* 0x00005e00fa007a0c */ /* 0x000fe20004781270 */
[----:B------:R-:W-:Y:S01]  /*55790*/  IMAD.WIDE R228, R0, 0x4, R4 ;  /* 0x0000000400e47825 */ /* 0x000fe200078e0204 */
[----:B------:R-:W-:-:S03]  /*557a0*/  ISETP.LT.AND P2, PT, R249, c[0x0][0x178], !P0 ;  /* 0x00005e00f9007a0c */ /* 0x000fc60004741270 */
[----:B------:R-:W-:-:S04]  /*557b0*/  IMAD.WIDE R230, R0, 0x4, R222 ;  /* 0x0000000400e67825 */ /* 0x000fc800078e02de */
[----:B------:R-:W-:Y:S01]  /*557c0*/  IMAD.WIDE R232, R0, 0x4, R220 ;  /* 0x0000000400e87825 */ /* 0x000fe200078e02dc */
[----:B------:R-:W-:Y:S01]  /*557d0*/  ISETP.LT.AND P0, PT, R248, c[0x0][0x178], !P0 ;  /* 0x00005e00f8007a0c */ /* 0x000fe20004701270 */
[----:B--2---:R1:W-:Y:S01]  /*557e0*/  @P1 STG.E [R226.64], R234 ;  /* 0x000000eae2001986 */ /* 0x0043e2000c101904 */
[----:B---3--:R-:W-:-:S03]  /*557f0*/  ISETP.GE.AND P1, PT, R240, c[0x0][0x17c], PT ;  /* 0x00005f00f0007a0c */ /* 0x008fc60003f26270 */
[----:B------:R-:W2:Y:S04]  /*55800*/  LDL.LU R240, [R1+0xb4] ;  /* 0x0000b40001f07983 */ /* 0x000ea80000300800 */
[----:B------:R3:W-:Y:S04]  /*55810*/  @P3 STG.E [R228.64], R243 ;  /* 0x000000f3e4003986 */ /* 0x0007e8000c101904 */
[----:B-1----:R-:W2:Y:S01]  /*55820*/  LDL.LU R234, [R1+0x2208] ;  /* 0x0022080001ea7983 */ /* 0x002ea20000300800 */
[----:B------:R-:W-:-:S03]  /*55830*/  IMAD.WIDE R226, R0, 0x4, R10 ;  /* 0x0000000400e27825 */ /* 0x000fc600078e020a */
[----:B------:R1:W-:Y:S01]  /*55840*/  @P5 STG.E [R230.64], R235 ;  /* 0x000000ebe6005986 */ /* 0x0003e2000c101904 */
[----:B------:R-:W-:-:S03]  /*55850*/  ISETP.LT.AND P3, PT, R139, c[0x0][0x178], !P1 ;  /* 0x00005e008b007a0c */ /* 0x000fc60004f61270 */
[----:B---3--:R-:W3:Y:S01]  /*55860*/  LDL.LU R243, [R1+0x414] ;  /* 0x0004140001f37983 */ /* 0x008ee20000300800 */
[----:B------:R-:W-:-:S03]  /*55870*/  IMAD.WIDE R228, R0, 0x4, R8 ;  /* 0x0000000400e47825 */ /* 0x000fc600078e0208 */
[----:B----4-:R4:W-:Y:S04]  /*55880*/  @P6 STG.E [R232.64], R239 ;  /* 0x000000efe8006986 */ /* 0x0109e8000c101904 */
[----:B-1----:R-:W3:Y:S01]  /*55890*/  LDL.LU R235, [R1+0x324] ;  /* 0x0003240001eb7983 */ /* 0x002ee20000300800 */
[----:B------:R-:W-:-:S03]  /*558a0*/  ISETP.LT.AND P5, PT, R47, c[0x0][0x178], !P1 ;  /* 0x00005e002f007a0c */ /* 0x000fc60004fa1270 */
[----:B------:R1:W-:Y:S04]  /*558b0*/  @P4 STG.E [R226.64], R242 ;  /* 0x000000f2e2004986 */ /* 0x0003e8000c101904 */
[----:B----4-:R-:W4:Y:S04]  /*558c0*/  LDL.LU R239, [R1+0x134] ;  /* 0x0001340001ef7983 */ /* 0x010f280000300800 */
[----:B------:R1:W-:Y:S02]  /*558d0*/  @P2 STG.E [R228.64], R238 ;  /* 0x000000eee4002986 */ /* 0x0003e4000c101904 */
[----:B-1----:R-:W-:-:S02]  /*558e0*/  IADD3 R226, R0, c[0x0][0x198], RZ ;  /* 0x0000660000e27a10 */ /* 0x002fc40007ffe0ff */
[----:B------:R-:W4:Y:S03]  /*558f0*/  LDL.LU R242, [R1+0x124] ;  /* 0x0001240001f27983 */ /* 0x000f260000300800 */
[----:B------:R-:W-:Y:S01]  /*55900*/  IMAD.WIDE R230, R226, 0x4, R2 ;  /* 0x00000004e2e67825 */ /* 0x000fe200078e0202 */
[----:B------:R-:W4:Y:S03]  /*55910*/  LDL.LU R238, [R1+0xc4] ;  /* 0x0000c40001ee7983 */ /* 0x000f260000300800 */
[----:B------:R-:W-:-:S04]  /*55920*/  IMAD.WIDE R228, R0, 0x4, R6 ;  /* 0x0000000400e47825 */ /* 0x000fc800078e0206 */
[----:B------:R-:W-:Y:S01]  /*55930*/  IMAD.WIDE R232, R226, 0x4, R224 ;  /* 0x00000004e2e87825 */ /* 0x000fe200078e02e0 */
[----:B------:R-:W-:Y:S04]  /*55940*/  @P0 STG.E [R228.64], R237 ;  /* 0x000000ede4000986 */ /* 0x000fe8000c101904 */
        /* <DEDUP_REMOVED lines=9> */
[----:B------:R-:W-:-:S03]  /*559e0*/  ISETP.LT.AND P3, PT, R250, c[0x0][0x178], !P1 ;  /* 0x00005e00fa007a0c */ /* 0x000fc60004f61270 */
[----:B------:R-:W-:Y:S01]  /*559f0*/  IMAD.WIDE R230, R226, 0x4, R222 ;  /* 0x00000004e2e67825 */ /* 0x000fe200078e02de */
[----:B------:R-:W-:-:S03]  /*55a00*/  ISETP.LT.AND P5, PT, R249, c[0x0][0x178], !P1 ;  /* 0x00005e00f9007a0c */ /* 0x000fc60004fa1270 */
[----:B------:R-:W-:Y:S01]  /*55a10*/  IMAD.WIDE R232, R226, 0x4, R220 ;  /* 0x00000004e2e87825 */ /* 0x000fe200078e02dc */
[----:B------:R-:W-:Y:S02]  /*55a20*/  ISETP.LT.AND P1, PT, R248, c[0x0][0x178], !P1 ;  /* 0x00005e00f8007a0c */ /* 0x000fe40004f21270 */
[----:B------:R-:W-:Y:S02]  /*55a30*/  IADD3 R0, R226, c[0x0][0x198], RZ ;  /* 0x00006600e2007a10 */ /* 0x000fe40007ffe0ff */
[----:B--2---:R-:W-:Y:S02]  /*55a40*/  ISETP.GE.AND P0, PT, R234, c[0x0][0x17c], PT ;  /* 0x00005f00ea007a0c */ /* 0x004fe40003f06270 */
[----:B------:R-:W2:Y:S04]  /*55a50*/  LDL.LU R234, [R1+0x220c] ;  /* 0x00220c0001ea7983 */ /* 0x000ea80000300800 */
[----:B---3--:R1:W-:Y:S01]  /*55a60*/  @P4 STG.E [R228.64], R243 ;  /* 0x000000f3e4004986 */ /* 0x0083e2000c101904 */
[----:B------:R-:W-:-:S03]  /*55a70*/  ISETP.LT.AND P4, PT, R123, c[0x0][0x178], !P0 ;  /* 0x00005e007b007a0c */ /* 0x000fc60004781270 */
[----:B------:R3:W-:Y:S01]  /*55a80*/  @P2 STG.E [R230.64], R235 ;  /* 0x000000ebe6002986 */ /* 0x0007e2000c101904 */
[----:B------:R-:W-:-:S03]  /*55a90*/  ISETP.LT.AND P2, PT, R139, c[0x0][0x178], !P0 ;  /* 0x00005e008b007a0c */ /* 0x000fc60004741270 */
[----:B-1----:R-:W2:Y:S04]  /*55aa0*/  LDL.LU R243, [R1+0x810] ;  /* 0x0008100001f37983 */ /* 0x002ea80000300800 */
[----:B----4-:R1:W-:Y:S01]  /*55ab0*/  @P6 STG.E [R232.64], R239 ;  /* 0x000000efe8006986 */ /* 0x0103e2000c101904 */
[----:B------:R-:W-:-:S03]  /*55ac0*/  ISETP.LT.AND P6, PT, R47, c[0x0][0x178], !P0 ;  /* 0x00005e002f007a0c */ /* 0x000fc600047c1270 */
[----:B---3--:R-:W3:Y:S01]  /*55ad0*/  LDL.LU R235, [R1+0x620] ;  /* 0x0006200001eb7983 */ /* 0x008ee20000300800 */
[----:B------:R-:W-:-:S03]  /*55ae0*/  IMAD.WIDE R230, R226, 0x4, R8 ;  /* 0x00000004e2e67825 */ /* 0x000fc600078e0208 */
[----:B-1----:R-:W4:Y:S01]  /*55af0*/  LDL.LU R239, [R1+0x350] ;  /* 0x0003500001ef7983 */ /* 0x002f220000300800 */
[----:B------:R-:W-:-:S04]  /*55b00*/  IMAD.WIDE R232, R226, 0x4, R10 ;  /* 0x00000004e2e87825 */ /* 0x000fc800078e020a */
[----:B------:R-:W-:Y:S01]  /*55b10*/  IMAD.WIDE R228, R226, 0x4, R6 ;  /* 0x00000004e2e47825 */ /* 0x000fe200078e0206 */
[----:B------:R1:W-:Y:S03]  /*55b20*/  @P3 STG.E [R232.64], R242 ;  /* 0x000000f2e8003986 */ /* 0x0003e6000c101904 */
[C---:B------:R-:W-:Y:S01]  /*55b30*/  IMAD.WIDE R226, R0.reuse, 0x4, R2 ;  /* 0x0000000400e27825 */ /* 0x040fe200078e0202 */
[----:B------:R1:W-:Y:S04]  /*55b40*/  @P5 STG.E [R230.64], R238 ;  /* 0x000000eee6005986 */ /* 0x0003e8000c101904 */
[----:B------:R1:W-:Y:S04]  /*55b50*/  @P1 STG.E [R228.64], R240 ;  /* 0x000000f0e4001986 */ /* 0x0003e8000c101904 */
[----:B-1----:R-:W4:Y:S04]  /*55b60*/  LDL.LU R242, [R1+0x170] ;  /* 0x0001700001f27983 */ /* 0x002f280000300800 */
[----:B------:R-:W4:Y:S01]  /*55b70*/  LDL.LU R238, [R1+0x110] ;  /* 0x0001100001ee7983 */ /* 0x000f220000300800 */
[----:B------:R-:W-:-:S03]  /*55b80*/  IMAD.WIDE R230, R0, 0x4, R4 ;  /* 0x0000000400e67825 */ /* 0x000fc600078e0204 */
[----:B------:R-:W4:Y:S01]  /*55b90*/  LDL.LU R240, [R1+0xb94] ;  /* 0x000b940001f07983 */ /* 0x000f220000300800 */
[----:B------:R-:W-:-:S03]  /*55ba0*/  IMAD.WIDE R228, R0, 0x4, R224 ;  /* 0x0000000400e47825 */ /* 0x000fc600078e02e0 */
[----:B------:R1:W-:Y:S04]  /*55bb0*/  @P2 STG.E [R226.64], R236 ;  /* 0x000000ece2002986 */ /* 0x0003e8000c101904 */
[----:B------:R1:W-:Y:S04]  /*55bc0*/  @P6 STG.E [R228.64], R237 ;  /* 0x000000ede4006986 */ /* 0x0003e8000c101904 */
[----:B------:R1:W-:Y:S04]  /*55bd0*/  @P4 STG.E [R230.64], R241 ;  /* 0x000000f1e6004986 */ /* 0x0003e8000c101904 */
[----:B-1----:R-:W4:Y:S04]  /*55be0*/  LDL.LU R236, [R1+0x174] ;  /* 0x0001740001ec7983 */ /* 0x002f280000300800 */
[----:B------:R-:W4:Y:S04]  /*55bf0*/  LDL.LU R237, [R1+0xa94] ;  /* 0x000a940001ed7983 */ /* 0x000f280000300800 */
        /* <DEDUP_REMOVED lines=10> */
[----:B--2---:R-:W-:Y:S02]  /*55ca0*/  ISETP.GE.AND P2, PT, R234, c[0x0][0x17c], PT ;  /* 0x00005f00ea007a0c */ /* 0x004fe40003f46270 */
[----:B------:R-:W-:Y:S02]  /*55cb0*/  IADD3 R234, R0, c[0x0][0x198], RZ ;  /* 0x0000660000ea7a10 */ /* 0x000fe40007ffe0ff */
[----:B------:R-:W-:Y:S01]  /*55cc0*/  ISETP.LT.AND P6, PT, R139, c[0x0][0x178], !P2 ;  /* 0x00005e008b007a0c */ /* 0x000fe200057c1270 */
[----:B------:R1:W-:Y:S01]  /*55cd0*/  @P5 STG.E [R226.64], R243 ;  /* 0x000000f3e2005986 */ /* 0x0003e2000c101904 */
[----:B------:R-:W-:-:S03]  /*55ce0*/  ISETP.LT.AND P5, PT, R47, c[0x0][0x178], !P2 ;  /* 0x00005e002f007a0c */ /* 0x000fc600057a1270 */
[----:B---3--:R2:W-:Y:S01]  /*55cf0*/  @P1 STG.E [R228.64], R235 ;  /* 0x000000ebe4001986 */ /* 0x0085e2000c101904 */
[----:B-1----:R-:W-:-:S03]  /*55d00*/  IMAD.WIDE R226, R0, 0x4, R8 ;  /* 0x0000000400e27825 */ /* 0x002fc600078e0208 */
[----:B----4-:R1:W-:Y:S04]  /*55d10*/  @P3 STG.E [R230.64], R239 ;  /* 0x000000efe6003986 */ /* 0x0103e8000c101904 */
[----:B--2---:R-:W2:Y:S01]  /*55d20*/  LDL.LU R235, [R1+0x624] ;  /* 0x0006240001eb7983 */ /* 0x004ea20000300800 */
[----:B------:R-:W-:Y:S01]  /*55d30*/  IMAD.WIDE R228, R0, 0x4, R6 ;  /* 0x0000000400e47825 */ /* 0x000fe200078e0206 */
[----:B------:R-:W-:Y:S02]  /*55d40*/  ISETP.LT.AND P3, PT, R123, c[0x0][0x178], !P2 ;  /* 0x00005e007b007a0c */ /* 0x000fe40005761270 */
[----:B-1----:R-:W3:Y:S04]  /*55d50*/  LDL.LU R239, [R1+0x354] ;  /* 0x0003540001ef7983 */ /* 0x002ee80000300800 */
[----:B------:R-:W4:Y:S01]  /*55d60*/  LDL.LU R0, [R1+0x814] ;  /* 0x0008140001007983 */ /* 0x000f220000300800 */
[----:B------:R-:W-:-:S03]  /*55d70*/  IMAD.WIDE R230, R234, 0x4, R2 ;  /* 0x00000004eae67825 */ /* 0x000fc600078e0202 */
[----:B------:R1:W-:Y:S04]  /*55d80*/  @P4 STG.E [R226.64], R242 ;  /* 0x000000f2e2004986 */ /* 0x0003e8000c101904 */
[----:B------:R1:W-:Y:S04]  /*55d90*/  @P0 STG.E [R228.64], R238 ;  /* 0x000000eee4000986 */ /* 0x0003e8000c101904 */
[----:B------:R1:W-:Y:S02]  /*55da0*/  @P6 STG.E [R230.64], R240 ;  /* 0x000000f0e6006986 */ /* 0x0003e4000c101904 */
[----:B-1----:R-:W-:-:S04]  /*55db0*/  IMAD.WIDE R226, R234, 0x4, R224 ;  /* 0x00000004eae27825 */ /* 0x002fc800078e02e0 */
[----:B------:R-:W-:Y:S01]  /*55dc0*/  IMAD.WIDE R228, R234, 0x4, R4 ;  /* 0x00000004eae47825 */ /* 0x000fe200078e0204 */
[----:B------:R-:W3:Y:S04]  /*55dd0*/  LDL.LU R240, [R1+0x114] ;  /* 0x0001140001f07983 */ /* 0x000ee80000300800 */
[----:B------:R-:W3:Y:S04]  /*55de0*/  LDL.LU R238, [R1+0xce0] ;  /* 0x000ce00001ee7983 */ /* 0x000ee80000300800 */
[----:B------:R-:W-:Y:S04]  /*55df0*/  @P5 STG.E [R226.64], R237 ;  /* 0x000000ede2005986 */ /* 0x000fe8000c101904 */
[----:B------:R1:W-:Y:S04]  /*55e00*/  @P3 STG.E [R228.64], R241 ;  /* 0x000000f1e4003986 */ /* 0x0003e8000c101904 */
[----:B-1----:R-:W3:Y:S04]  /*55e10*/  LDL.LU R241, [R1+0xcc0] ;  /* 0x000cc00001f17983 */ /* 0x002ee80000300800 */
[----:B------:R-:W3:Y:S04]  /*55e20*/  LDL.LU R243, [R1+0xba0] ;  /* 0x000ba00001f37983 */ /* 0x000ee80000300800 */
[----:B------:R-:W3:Y:S04]  /*55e30*/  LDL.LU R242, [R1+0xaa0] ;  /* 0x000aa00001f27983 */ /* 0x000ee80000300800 */
[----:B------:R-:W3:Y:S01]  /*55e40*/  LDL.LU R237, [R1+0x9a0] ;  /* 0x0009a00001ed7983 */ /* 0x000ee20000300800 */
[----:B------:R-:W-:-:S02]  /*55e50*/  ISETP.LT.AND P4, PT, R147, c[0x0][0x178], !P2 ;  /* 0x00005e0093007a0c */ /* 0x000fc40005781270 */
[----:B------:R-:W-:Y:S02]  /*55e60*/  ISETP.LT.AND P0, PT, R251, c[0x0][0x178], !P2 ;  /* 0x00005e00fb007a0c */ /* 0x000fe40005701270 */
[----:B------:R-:W-:Y:S02]  /*55e70*/  ISETP.LT.AND P5, PT, R250, c[0x0][0x178], !P2 ;  /* 0x00005e00fa007a0c */ /* 0x000fe400057a1270 */
[----:B------:R-:W-:Y:S01]  /*55e80*/  ISETP.LT.AND P6, PT, R249, c[0x0][0x178], !P2 ;  /* 0x00005e00f9007a0c */ /* 0x000fe200057c1270 */
[----:B------:R-:W-:Y:S01]  /*55e90*/  IMAD.WIDE R226, R234, 0x4, R222 ;  /* 0x00000004eae27825 */ /* 0x000fe200078e02de */
[----:B------:R-:W-:-:S03]  /*55ea0*/  ISETP.GE.AND P1, PT, R232, c[0x0][0x17c], PT ;  /* 0x00005f00e8007a0c */ /* 0x000fc60003f26270 */
[----:B------:R-:W-:Y:S01]  /*55eb0*/  IMAD.WIDE R228, R234, 0x4, R220 ;  /* 0x00000004eae47825 */ /* 0x000fe200078e02dc */
[----:B------:R-:W-:Y:S02]  /*55ec0*/  ISETP.LT.AND P2, PT, R248, c[0x0][0x178], !P2 ;  /* 0x00005e00f8007a0c */ /* 0x000fe40005741270 */
[----:B------:R-:W-:Y:S01]  /*55ed0*/  ISETP.LT.AND P3, PT, R139, c[0x0][0x178], !P1 ;  /* 0x00005e008b007a0c */ /* 0x000fe20004f61270 */
[----:B------:R-:W-:-:S04]  /*55ee0*/  IMAD.WIDE R230, R234, 0x4, R10 ;  /* 0x00000004eae67825 */ /* 0x000fc800078e020a */
[----:B------:R-:W-:Y:S01]  /*55ef0*/  IMAD.WIDE R232, R234, 0x4, R8 ;  /* 0x00000004eae87825 */ /* 0x000fe200078e0208 */
[----:B----4-:R-:W-:Y:S04]  /*55f00*/  @P4 STG.E [R226.64], R0 ;  /* 0x00000000e2004986 */ /* 0x010fe8000c101904 */
[----:B--2---:R1:W-:Y:S01]  /*55f10*/  @P0 STG.E [R228.64], R235 ;  /* 0x000000ebe4000986 */ /* 0x0043e2000c101904 */
[----:B------:R-:W-:Y:S02]  /*55f20*/  ISETP.LT.AND P0, PT, R47, c[0x0][0x178], !P1 ;  /* 0x00005e002f007a0c */ /* 0x000fe40004f01270 */
[----:B------:R-:W-:Y:S01]  /*55f30*/  ISETP.LT.AND P4, PT, R123, c[0x0][0x178], !P1 ;  /* 0x00005e007b007a0c */ /* 0x000fe20004f81270 */
[----:B---3--:R2:W-:Y:S01]  /*55f40*/  @P5 STG.E [R230.64], R239 ;  /* 0x000000efe6005986 */ /* 0x0085e2000c101904 */
[----:B------:R-:W-:-:S03]  /*55f50*/  ISETP.LT.AND P5, PT, R147, c[0x0][0x178], !P1 ;  /* 0x00005e0093007a0c */ /* 0x000fc60004fa1270 */
[----:B------:R3:W-:Y:S01]  /*55f60*/  @P6 STG.E [R232.64], R236 ;  /* 0x000000ece8006986 */ /* 0x0007e2000c101904 */
[----:B-1----:R-:W-:-:S03]  /*55f70*/  IADD3 R235, R234, c[0x0][0x198], RZ ;  /* 0x00006600eaeb7a10 */ /* 0x002fc60007ffe0ff */
[----:B------:R-:W4:Y:S01]  /*55f80*/  LDL.LU R0, [R1+0x2214] ;  /* 0x0022140001007983 */ /* 0x000f220000300800 */
[----:B------:R-:W-:Y:S01]  /*55f90*/  IMAD.WIDE R226, R234, 0x4, R6 ;  /* 0x00000004eae27825 */ /* 0x000fe200078e0206 */
[----:B------:R-:W-:Y:S02]  /*55fa0*/  ISETP.LT.AND P6, PT, R251, c[0x0][0x178], !P1 ;  /* 0x00005e00fb007a0c */ /* 0x000fe40004fc1270 */
[----:B--2---:R-:W2:Y:S01]  /*55fb0*/  LDL.LU R239, [R1+0x640] ;  /* 0x0006400001ef7983 */ /* 0x004ea20000300800 */
[----:B------:R-:W-:-:S03]  /*55fc0*/  IMAD.WIDE R228, R235, 0x4, R2 ;  /* 0x00000004ebe47825 */ /* 0x000fc600078e0202 */
[----:B------:R1:W-:Y:S01]  /*55fd0*/  @P2 STG.E [R226.64], R240 ;  /* 0x000000f0e2002986 */ /* 0x0003e2000c101904 */
[----:B------:R-:W-:-:S03]  /*55fe0*/  IMAD.WIDE R230, R235, 0x4, R222 ;  /* 0x00000004ebe67825 */ /* 0x000fc600078e02de */
[----:B------:R3:W-:Y:S02]  /*55ff0*/  @P3 STG.E [R228.64], R238 ;  /* 0x000000eee4003986 */ /* 0x0007e4000c101904 */
[C---:B---3--:R-:W-:Y:S02]  /*56000*/  IMAD.WIDE R232, R235.reuse, 0x4, R220 ;  /* 0x00000004ebe87825 */ /* 0x048fe400078e02dc */
[----:B------:R-:W3:Y:S02]  /*56010*/  LDL.LU R236, [R1+0x470] ;  /* 0x0004700001ec7983 */ /* 0x000ee40000300800 */
[C---:B-1----:R-:W-:Y:S02]  /*56020*/  IMAD.WIDE R226, R235.reuse, 0x4, R224 ;  /* 0x00000004ebe27825 */ /* 0x042fe400078e02e0 */
[----:B------:R-:W3:Y:S02]  /*56030*/  LDL.LU R240, [R1+0xcc4] ;  /* 0x000cc40001f07983 */ /* 0x000ee40000300800 */
[----:B------:R-:W-:-:S02]  /*56040*/  IMAD.WIDE R228, R235, 0x4, R4 ;  /* 0x00000004ebe47825 */ /* 0x000fc400078e0204 */
[----:B------:R-:W3:Y:S04]  /*56050*/  LDL.LU R238, [R1+0xce4] ;  /* 0x000ce40001ee7983 */ /* 0x000ee80000300800 */
[----:B------:R1:W-:Y:S04]  /*56060*/  @P0 STG.E [R226.64], R241 ;  /* 0x000000f1e2000986 */ /* 0x0003e8000c101904 */
[----:B------:R-:W-:Y:S04]  /*56070*/  @P4 STG.E [R228.64], R243 ;  /* 0x000000f3e4004986 */ /* 0x000fe8000c101904 */
[----:B------:R-:W-:Y:S04]  /*56080*/  @P5 STG.E [R230.64], R242 ;  /* 0x000000f2e6005986 */ /* 0x000fe8000c101904 */
[----:B-1----:R-:W3:Y:S04]  /*56090*/  LDL.LU R241, [R1+0x344] ;  /* 0x0003440001f17983 */ /* 0x002ee80000300800 */
[----:B------:R1:W-:Y:S04]  /*560a0*/  @P6 STG.E [R232.64], R237 ;  /* 0x000000ede8006986 */ /* 0x0003e8000c101904 */
[----:B-1----:R-:W3:Y:S04]  /*560b0*/  LDL.LU R233, [R1+0x340] ;  /* 0x0003400001e97983 */ /* 0x002ee80000300800 */
[----:B------:R-:W3:Y:S01]  /*560c0*/  LDL.LU R237, [R1+0x2218] ;  /* 0x0022180001ed7983 */ /* 0x000ee20000300800 */
[----:B------:R-:W-:-:S02]  /*560d0*/  ISETP.LT.AND P3, PT, R250, c[0x0][0x178], !P1 ;  /* 0x00005e00fa007a0c */ /* 0x000fc40004f61270 */
[----:B------:R-:W-:Y:S01]  /*560e0*/  ISETP.LT.AND P2, PT, R249, c[0x0][0x178], !P1 ;  /* 0x00005e00f9007a0c */ /* 0x000fe20004f41270 */
[----:B------:R-:W3:Y:S01]  /*560f0*/  LDL.LU R234, [R1+0xba4] ;  /* 0x000ba40001ea7983 */ /* 0x000ee20000300800 */
[----:B------:R-:W-:Y:S01]  /*56100*/  ISETP.LT.AND P1, PT, R248, c[0x0][0x178], !P1 ;  /* 0x00005e00f8007a0c */ /* 0x000fe20004f21270 */
[C---:B------:R-:W-:Y:S02]  /*56110*/  IMAD.WIDE R228, R235.reuse, 0x4, R10 ;  /* 0x00000004ebe47825 */ /* 0x040fe400078e020a */
[----:B------:R-:W3:Y:S02]  /*56120*/  LDL.LU R243, [R1+0xaa4] ;  /* 0x000aa40001f37983 */ /* 0x000ee40000300800 */
[----:B------:R-:W-:Y:S02]  /*56130*/  IMAD.WIDE R226, R235, 0x4, R8 ;  /* 0x00000004ebe27825 */ /* 0x000fe400078e0208 */
[----:B------:R-:W3:Y:S01]  /*56140*/  LDL.LU R242, [R1+0x9a4] ;  /* 0x0009a40001f27983 */ /* 0x000ee20000300800 */
[----:B----4-:R-:W-:-:S04]  /*56150*/  ISETP.GE.AND P0, PT, R0, c[0x0][0x17c], PT ;  /* 0x00005f0000007a0c */ /* 0x010fc80003f06270 */
[----:B------:R-:W-:Y:S02]  /*56160*/  ISETP.LT.AND P4, PT, R139, c[0x0][0x178], !P0 ;  /* 0x00005e008b007a0c */ /* 0x000fe40004781270 */
[----:B------:R-:W-:Y:S01]  /*56170*/  ISETP.LT.AND P5, PT, R47, c[0x0][0x178], !P0 ;  /* 0x00005e002f007a0c */ /* 0x000fe200047a1270 */
[----:B--2---:R1:W-:Y:S01]  /*56180*/  @P3 STG.E [R228.64], R239 ;  /* 0x000000efe4003986 */ /* 0x0043e2000c101904 */
[----:B------:R-:W-:-:S03]  /*56190*/  IADD3 R0, R235, c[0x0][0x198], RZ ;  /* 0x00006600eb007a10 */ /* 0x000fc60007ffe0ff */
[----:B---3--:R2:W-:Y:S02]  /*561a0*/  @P2 STG.E [R226.64], R236 ;  /* 0x000000ece2002986 */ /* 0x0085e4000c101904 */
[C---:B------:R-:W-:Y:S02]  /*561b0*/  IMAD.WIDE R230, R0.reuse, 0x4, R224 ;  /* 0x0000000400e67825 */ /* 0x040fe400078e02e0 */
[----:B-1----:R-:W3:Y:S02]  /*561c0*/  LDL.LU R239, [R1+0x644] ;  /* 0x0006440001ef7983 */ /* 0x002ee40000300800 */
[----:B------:R-:W-:-:S04]  /*561d0*/  IMAD.WIDE R228, R0, 0x4, R2 ;  /* 0x0000000400e47825 */ /* 0x000fc800078e0202 */
[----:B--2---:R-:W-:Y:S01]  /*561e0*/  IMAD.WIDE R226, R235, 0x4, R6 ;  /* 0x00000004ebe27825 */ /* 0x004fe200078e0206 */
[----:B------:R-:W2:Y:S04]  /*561f0*/  LDL.LU R236, [R1+0x474] ;  /* 0x0004740001ec7983 */ /* 0x000ea80000300800 */
[----:B------:R-:W-:Y:S01]  /*56200*/  @P1 STG.E [R226.64], R233 ;  /* 0x000000e9e2001986 */ /* 0x000fe2000c101904 */
[----:B------:R-:W-:-:S03]  /*56210*/  ISETP.GE.AND P1, PT, R237, c[0x0][0x17c], PT ;  /* 0x00005f00ed007a0c */ /* 0x000fc60003f26270 */
[----:B------:R1:W-:Y:S04]  /*56220*/  @P4 STG.E [R228.64], R238 ;  /* 0x000000eee4004986 */ /* 0x0003e8000c101904 */
[----:B------:R-:W3:Y:S04]  /*56230*/  LDL.LU R237, [R1+0xd10] ;  /* 0x000d100001ed7983 */ /* 0x000ee80000300800 */
[----:B------:R1:W-:Y:S04]  /*56240*/  @P5 STG.E [R230.64], R240 ;  /* 0x000000f0e6005986 */ /* 0x0003e8000c101904 */
[----:B-1----:R-:W3:Y:S04]  /*56250*/  LDL.LU R238, [R1+0xd00] ;  /* 0x000d000001ee7983 */ /* 0x002ee80000300800 */
[----:B------:R-:W3:Y:S04]  /*56260*/  LDL.LU R240, [R1+0xcf0] ;  /* 0x000cf00001f07983 */ /* 0x000ee80000300800 */
[----:B------:R-:W3:Y:S01]  /*56270*/  LDL.LU R232, [R1+0x221c] ;  /* 0x00221c0001e87983 */ /* 0x000ee20000300800 */
        /* <DEDUP_REMOVED lines=8> */
[----:B------:R-:W-:Y:S01]  /*56300*/  IMAD.WIDE R230, R0, 0x4, R220 ;  /* 0x0000000400e67825 */ /* 0x000fe200078e02dc */
[----:B------:R1:W-:Y:S04]  /*56310*/  @P3 STG.E [R226.64], R234 ;  /* 0x000000eae2003986 */ /* 0x0003e8000c101904 */
[----:B------:R1:W-:Y:S01]  /*56320*/  @P2 STG.E [R228.64], R243 ;  /* 0x000000f3e4002986 */ /* 0x0003e2000c101904 */
[----:B------:R-:W-:-:S03]  /*56330*/  ISETP.LT.AND P2, PT, R139, c[0x0][0x178], !P1 ;  /* 0x00005e008b007a0c */ /* 0x000fc60004f41270 */
[----:B------:R1:W-:Y:S04]  /*56340*/  @P6 STG.E [R230.64], R242 ;  /* 0x000000f2e6006986 */ /* 0x0003e8000c101904 */
[----:B-1----:R-:W3:Y:S01]  /*56350*/  LDL.LU R234, [R1+0xcd0] ;  /* 0x000cd00001ea7983 */ /* 0x002ee20000300800 */
[----:B------:R-:W-:-:S03]  /*56360*/  ISETP.LT.AND P6, PT, R47, c[0x0][0x178], !P1 ;  /* 0x00005e002f007a0c */ /* 0x000fc60004fc1270 */
[----:B------:R-:W3:Y:S01]  /*56370*/  LDL.LU R243, [R1+0xc90] ;  /* 0x000c900001f37983 */ /* 0x000ee20000300800 */
[----:B------:R-:W-:-:S03]  /*56380*/  IMAD.WIDE R228, R0, 0x4, R8 ;  /* 0x0000000400e47825 */ /* 0x000fc600078e0208 */
[----:B------:R-:W3:Y:S01]  /*56390*/  LDL.LU R242, [R1+0x760] ;  /* 0x0007600001f27983 */ /* 0x000ee20000300800 */
[----:B------:R-:W-:Y:S01]  /*563a0*/  IMAD.WIDE R230, R0, 0x4, R10 ;  /* 0x0000000400e67825 */ /* 0x000fe200078e020a */
[----:B------:R-:W-:-:S03]  /*563b0*/  ISETP.LT.AND P3, PT, R123, c[0x0][0x178], !P1 ;  /* 0x00005e007b007a0c */ /* 0x000fc60004f61270 */
[C---:B------:R-:W-:Y:S01]  /*563c0*/  IMAD.WIDE R226, R0.reuse, 0x4, R6 ;  /* 0x0000000400e27825 */ /* 0x040fe200078e0206 */
[----:B------:R-:W-:Y:S01]  /*563d0*/  IADD3 R0, R0, c[0x0][0x198], RZ ;  /* 0x0000660000007a10 */ /* 0x000fe20007ffe0ff */
[----:B---3--:R1:W-:Y:S04]  /*563e0*/  @P4 STG.E [R230.64], R239 ;  /* 0x000000efe6004986 */ /* 0x0083e8000c101904 */
[----:B--2---:R2:W-:Y:S04]  /*563f0*/  @P5 STG.E [R228.64], R236 ;  /* 0x000000ece4005986 */ /* 0x0045e8000c101904 */
[----:B------:R3:W-:Y:S01]  /*56400*/  @P0 STG.E [R226.64], R241 ;  /* 0x000000f1e2000986 */ /* 0x0007e2000c101904 */
[----:B-1----:R-:W-:-:S03]  /*56410*/  IMAD.WIDE R230, R0, 0x4, R4 ;  /* 0x0000000400e67825 */ /* 0x002fc600078e0204 */
[----:B------:R-:W4:Y:S01]  /*56420*/  LDL.LU R239, [R1+0x750] ;  /* 0x0007500001ef7983 */ /* 0x000f220000300800 */
[----:B--2---:R-:W-:-:S03]  /*56430*/  IMAD.WIDE R228, R0, 0x4, R224 ;  /* 0x0000000400e47825 */ /* 0x004fc600078e02e0 */
[----:B------:R-:W2:Y:S01]  /*56440*/  LDL.LU R236, [R1+0x480] ;  /* 0x0004800001ec7983 */ /* 0x000ea20000300800 */
[----:B---3--:R-:W-:-:S03]  /*56450*/  IMAD.WIDE R226, R0, 0x4, R2 ;  /* 0x0000000400e27825 */ /* 0x008fc600078e0202 */
[----:B------:R-:W3:Y:S04]  /*56460*/  LDL.LU R241, [R1+0xd14] ;  /* 0x000d140001f17983 */ /* 0x000ee80000300800 */
[----:B------:R1:W-:Y:S04]  /*56470*/  @P2 STG.E [R226.64], R237 ;  /* 0x000000ede2002986 */ /* 0x0003e8000c101904 */
[----:B------:R1:W-:Y:S04]  /*56480*/  @P6 STG.E [R228.64], R238 ;  /* 0x000000eee4006986 */ /* 0x0003e8000c101904 */
[----:B-1----:R-:W3:Y:S04]  /*56490*/  LDL.LU R237, [R1+0x754] ;  /* 0x0007540001ed7983 */ /* 0x002ee80000300800 */
[----:B------:R1:W-:Y:S01]  /*564a0*/  @P3 STG.E [R230.64], R240 ;  /* 0x000000f0e6003986 */ /* 0x0003e2000c101904 */
[----:B------:R-:W-:-:S03]  /*564b0*/  ISETP.GE.AND P2, PT, R232, c[0x0][0x17c], PT ;  /* 0x00005f00e8007a0c */ /* 0x000fc60003f46270 */
[----:B------:R-:W3:Y:S04]  /*564c0*/  LDL.LU R238, [R1+0xd04] ;  /* 0x000d040001ee7983 */ /* 0x000ee80000300800 */
[----:B------:R-:W3:Y:S04]  /*564d0*/  LDL.LU R232, [R1+0x2220] ;  /* 0x0022200001e87983 */ /* 0x000ee80000300800 */
[----:B-1----:R-:W3:Y:S01]  /*564e0*/  LDL.LU R240, [R1+0xcf4] ;  /* 0x000cf40001f07983 */ /* 0x002ee20000300800 */
[----:B------:R-:W-:Y:S02]  /*564f0*/  ISETP.LT.AND P5, PT, R147, c[0x0][0x178], !P1 ;  /* 0x00005e0093007a0c */ /* 0x000fe40004fa1270 */
[----:B------:R-:W-:-:S02]  /*56500*/  ISETP.LT.AND P0, PT, R251, c[0x0][0x178], !P1 ;  /* 0x00005e00fb007a0c */ /* 0x000fc40004f01270 */
[----:B------:R-:W-:Y:S01]  /*56510*/  ISETP.LT.AND P4, PT, R250, c[0x0][0x178], !P1 ;  /* 0x00005e00fa007a0c */ /* 0x000fe20004f81270 */
[C---:B------:R-:W-:Y:S01]  /*56520*/  IMAD.WIDE R226, R0.reuse, 0x4, R222 ;  /* 0x0000000400e27825 */ /* 0x040fe200078e02de */
[----:B------:R-:W-:Y:S01]  /*56530*/  ISETP.LT.AND P3, PT, R249, c[0x0][0x178], !P1 ;  /* 0x00005e00f9007a0c */ /* 0x000fe20004f61270 */
[----:B------:R-:W3:Y:S02]  /*56540*/  LDL.LU R235, [R1+0xc94] ;  /* 0x000c940001eb7983 */ /* 0x000ee40000300800 */
[----:B------:R-:W-:Y:S01]  /*56550*/  IMAD.WIDE R228, R0, 0x4, R220 ;  /* 0x0000000400e47825 */ /* 0x000fe200078e02dc */
[----:B------:R-:W-:-:S03]  /*56560*/  ISETP.LT.AND P1, PT, R248, c[0x0][0x178], !P1 ;  /* 0x00005e00f8007a0c */ /* 0x000fc60004f21270 */
[----:B------:R-:W-:Y:S01]  /*56570*/  IMAD.WIDE R230, R0, 0x4, R10 ;  /* 0x0000000400e67825 */ /* 0x000fe200078e020a */
[----:B------:R-:W-:Y:S01]  /*56580*/  ISETP.LT.AND P6, PT, R139, c[0x0][0x178], !P2 ;  /* 0x00005e008b007a0c */ /* 0x000fe200057c1270 */
[----:B------:R1:W-:Y:S04]  /*56590*/  @P5 STG.E [R226.64], R234 ;  /* 0x000000eae2005986 */ /* 0x0003e8000c101904 */
[----:B------:R1:W-:Y:S04]  /*565a0*/  @P0 STG.E [R228.64], R243 ;  /* 0x000000f3e4000986 */ /* 0x0003e8000c101904 */
[----:B------:R1:W-:Y:S01]  /*565b0*/  @P4 STG.E [R230.64], R242 ;  /* 0x000000f2e6004986 */ /* 0x0003e2000c101904 */
[----:B------:R-:W-:-:S02]  /*565c0*/  ISETP.LT.AND P5, PT, R47, c[0x0][0x178], !P2 ;  /* 0x00005e002f007a0c */ /* 0x000fc400057a1270 */
[C---:B-1----:R-:W-:Y:S01]  /*565d0*/  IADD3 R234, R0.reuse, c[0x0][0x198], RZ ;  /* 0x0000660000ea7a10 */ /* 0x042fe20007ffe0ff */
[----:B------:R-:W-:-:S04]  /*565e0*/  IMAD.WIDE R226, R0, 0x4, R8 ;  /* 0x0000000400e27825 */ /* 0x000fc800078e0208 */
[----:B------:R-:W-:Y:S01]  /*565f0*/  IMAD.WIDE R228, R0, 0x4, R6 ;  /* 0x0000000400e47825 */ /* 0x000fe200078e0206 */
[----:B------:R-:W3:Y:S01]  /*56600*/  LDL.LU R242, [R1+0x764] ;  /* 0x0007640001f27983 */ /* 0x000ee20000300800 */
[----:B------:R-:W-:-:S03]  /*56610*/  ISETP.LT.AND P4, PT, R123, c[0x0][0x178], !P2 ;  /* 0x00005e007b007a0c */ /* 0x000fc60005781270 */
[----:B------:R-:W3:Y:S01]  /*56620*/  LDL.LU R0, [R1+0xcd4] ;  /* 0x000cd40001007983 */ /* 0x000ee20000300800 */
[----:B------:R-:W-:-:S03]  /*56630*/  IMAD.WIDE R230, R234, 0x4, R2 ;  /* 0x00000004eae67825 */ /* 0x000fc600078e0202 */
[----:B----4-:R1:W-:Y:S04]  /*56640*/  @P3 STG.E [R226.64], R239 ;  /* 0x000000efe2003986 */ /* 0x0103e8000c101904 */
[----:B--2---:R2:W-:Y:S04]  /*56650*/  @P1 STG.E [R228.64], R236 ;  /* 0x000000ece4001986 */ /* 0x0045e8000c101904 */
[----:B---3--:R3:W-:Y:S01]  /*56660*/  @P6 STG.E [R230.64], R241 ;  /* 0x000000f1e6006986 */ /* 0x0087e2000c101904 */
[----:B-1----:R-:W-:-:S04]  /*56670*/  IMAD.WIDE R226, R234, 0x4, R224 ;  /* 0x00000004eae27825 */ /* 0x002fc800078e02e0 */
[----:B--2---:R-:W-:Y:S01]  /*56680*/  IMAD.WIDE R228, R234, 0x4, R4 ;  /* 0x00000004eae47825 */ /* 0x004fe200078e0204 */
[----:B---3--:R-:W2:Y:S04]  /*56690*/  LDL.LU R241, [R1+0x484] ;  /* 0x0004840001f17983 */ /* 0x008ea80000300800 */
[----:B------:R-:W3:Y:S04]  /*566a0*/  LDL.LU R236, [R1+0x828] ;  /* 0x0008280001ec7983 */ /* 0x000ee80000300800 */
[----:B------:R-:W-:Y:S04]  /*566b0*/  @P5 STG.E [R226.64], R238 ;  /* 0x000000eee2005986 */ /* 0x000fe8000c101904 */
[----:B------:R1:W-:Y:S04]  /*566c0*/  @P4 STG.E [R228.64], R240 ;  /* 0x000000f0e4004986 */ /* 0x0003e8000c101904 */
[----:B-1----:R-:W4:Y:S04]  /*566d0*/  LDL.LU R240, [R1+0x748] ;  /* 0x0007480001f07983 */ /* 0x002f280000300800 */
[----:B------:R-:W4:Y:S04]  /*566e0*/  LDL.LU R243, [R1+0x418] ;  /* 0x0004180001f37983 */ /* 0x000f280000300800 */
[----:B------:R-:W4:Y:S04]  /*566f0*/  LDL.LU R239, [R1+0x328] ;  /* 0x0003280001ef7983 */ /* 0x000f280000300800 */
[----:B------:R-:W4:Y:S01]  /*56700*/  LDL.LU R238, [R1+0x138] ;  /* 0x0001380001ee7983 */ /* 0x000f220000300800 */
        /* <DEDUP_REMOVED lines=9> */
[C---:B------:R-:W-:Y:S01]  /*567a0*/  IMAD.WIDE R230, R234.reuse, 0x4, R10 ;  /* 0x00000004eae67825 */ /* 0x040fe200078e020a */
[----:B------:R1:W-:Y:S03]  /*567b0*/  @P3 STG.E [R226.64], R0 ;  /* 0x00000000e2003986 */ /* 0x0003e6000c101904 */
[----:B------:R-:W-:Y:S01]  /*567c0*/  IMAD.WIDE R232, R234, 0x4, R8 ;  /* 0x00000004eae87825 */ /* 0x000fe200078e0208 */
[----:B------:R1:W-:Y:S01]  /*567d0*/  @P1 STG.E [R228.64], R235 ;  /* 0x000000ebe4001986 */ /* 0x0003e2000c101904 */
[----:B------:R-:W-:-:S02]  /*567e0*/  ISETP.LT.AND P1, PT, R47, c[0x0][0x178], !P0 ;  /* 0x00005e002f007a0c */ /* 0x000fc40004721270 */
[----:B------:R-:W-:Y:S01]  /*567f0*/  ISETP.LT.AND P3, PT, R123, c[0x0][0x178], !P0 ;  /* 0x00005e007b007a0c */ /* 0x000fe20004761270 */
[----:B------:R1:W-:Y:S01]  /*56800*/  @P5 STG.E [R230.64], R242 ;  /* 0x000000f2e6005986 */ /* 0x0003e2000c101904 */
[----:B------:R-:W-:-:S03]  /*56810*/  ISETP.LT.AND P5, PT, R147, c[0x0][0x178], !P0 ;  /* 0x00005e0093007a0c */ /* 0x000fc600047a1270 */
[----:B-1----:R-:W4:Y:S01]  /*56820*/  LDL.LU R0, [R1+0x2224] ;  /* 0x0022240001007983 */ /* 0x002f220000300800 */
[----:B------:R-:W-:-:S03]  /*56830*/  IADD3 R235, R234, c[0x0][0x198], RZ ;  /* 0x00006600eaeb7a10 */ /* 0x000fc60007ffe0ff */
[----:B------:R1:W-:Y:S01]  /*56840*/  @P6 STG.E [R232.64], R237 ;  /* 0x000000ede8006986 */ /* 0x0003e2000c101904 */
[----:B------:R-:W-:Y:S01]  /*56850*/  IMAD.WIDE R226, R234, 0x4, R6 ;  /* 0x00000004eae27825 */ /* 0x000fe200078e0206 */
[----:B------:R-:W-:Y:S02]  /*56860*/  ISETP.LT.AND P6, PT, R251, c[0x0][0x178], !P0 ;  /* 0x00005e00fb007a0c */ /* 0x000fe400047c1270 */
[----:B------:R-:W4:Y:S01]  /*56870*/  LDL.LU R242, [R1+0x128] ;  /* 0x0001280001f27983 */ /* 0x000f220000300800 */
[----:B------:R-:W-:-:S04]  /*56880*/  IMAD.WIDE R228, R235, 0x4, R2 ;  /* 0x00000004ebe47825 */ /* 0x000fc800078e0202 */
[C---:B------:R-:W-:Y:S01]  /*56890*/  IMAD.WIDE R230, R235.reuse, 0x4, R222 ;  /* 0x00000004ebe67825 */ /* 0x040fe200078e02de */
[----:B-1----:R-:W4:Y:S03]  /*568a0*/  LDL.LU R237, [R1+0xc8] ;  /* 0x0000c80001ed7983 */ /* 0x002f260000300800 */
[C---:B------:R-:W-:Y:S01]  /*568b0*/  IMAD.WIDE R232, R235.reuse, 0x4, R220 ;  /* 0x00000004ebe87825 */ /* 0x040fe200078e02dc */
[----:B--2---:R1:W-:Y:S04]  /*568c0*/  @P2 STG.E [R226.64], R241 ;  /* 0x000000f1e2002986 */ /* 0x0043e8000c101904 */
[----:B---3--:R2:W-:Y:S01]  /*568d0*/  @P4 STG.E [R228.64], R236 ;  /* 0x000000ece4004986 */ /* 0x0085e2000c101904 */
[----:B-1----:R-:W-:-:S03]  /*568e0*/  IMAD.WIDE R226, R235, 0x4, R224 ;  /* 0x00000004ebe27825 */ /* 0x002fc600078e02e0 */
[----:B------:R-:W3:Y:S01]  /*568f0*/  LDL.LU R241, [R1+0x74c] ;  /* 0x00074c0001f17983 */ /* 0x000ee20000300800 */
[----:B--2---:R-:W-:-:S03]  /*56900*/  IMAD.WIDE R228, R235, 0x4, R4 ;  /* 0x00000004ebe47825 */ /* 0x004fc600078e0204 */
[----:B------:R-:W2:Y:S04]  /*56910*/  LDL.LU R236, [R1+0x82c] ;  /* 0x00082c0001ec7983 */ /* 0x000ea80000300800 */
[----:B----4-:R1:W-:Y:S04]  /*56920*/  @P1 STG.E [R226.64], R240 ;  /* 0x000000f0e2001986 */ /* 0x0103e8000c101904 */
[----:B------:R-:W-:Y:S04]  /*56930*/  @P3 STG.E [R228.64], R243 ;  /* 0x000000f3e4003986 */ /* 0x000fe8000c101904 */
[----:B------:R-:W-:Y:S04]  /*56940*/  @P5 STG.E [R230.64], R239 ;  /* 0x000000efe6005986 */ /* 0x000fe8000c101904 */
[----:B-1----:R-:W4:Y:S04]  /*56950*/  LDL.LU R240, [R1+0xbc] ;  /* 0x0000bc0001f07983 */ /* 0x002f280000300800 */
[----:B------:R1:W-:Y:S04]  /*56960*/  @P6 STG.E [R232.64], R238 ;  /* 0x000000eee8006986 */ /* 0x0003e8000c101904 */
[----:B-1----:R-:W2:Y:S04]  /*56970*/  LDL.LU R233, [R1+0xb8] ;  /* 0x0000b80001e97983 */ /* 0x002ea80000300800 */
[----:B------:R-:W3:Y:S04]  /*56980*/  LDL.LU R239, [R1+0x2228] ;  /* 0x0022280001ef7983 */ /* 0x000ee80000300800 */
[----:B------:R-:W4:Y:S04]  /*56990*/  LDL.LU R234, [R1+0x41c] ;  /* 0x00041c0001ea7983 */ /* 0x000f280000300800 */
[----:B------:R-:W4:Y:S04]  /*569a0*/  LDL.LU R243, [R1+0x32c] ;  /* 0x00032c0001f37983 */ /* 0x000f280000300800 */
[----:B------:R-:W4:Y:S01]  /*569b0*/  LDL.LU R238, [R1+0x13c] ;  /* 0x00013c0001ee7983 */ /* 0x000f220000300800 */
[----:B------:R-:W-:-:S02]  /*569c0*/  ISETP.LT.AND P4, PT, R250, c[0x0][0x178], !P0 ;  /* 0x00005e00fa007a0c */ /* 0x000fc40004781270 */
[----:B------:R-:W-:Y:S02]  /*569d0*/  ISETP.LT.AND P2, PT, R249, c[0x0][0x178], !P0 ;  /* 0x00005e00f9007a0c */ /* 0x000fe40004741270 */
[----:B------:R-:W-:Y:S01]  /*569e0*/  ISETP.GE.AND P1, PT, R0, c[0x0][0x17c], PT ;  /* 0x00005f0000007a0c */ /* 0x000fe20003f26270 */
[----:B------:R-:W-:Y:S01]  /*569f0*/  IMAD.WIDE R228, R235, 0x4, R10 ;  /* 0x00000004ebe47825 */ /* 0x000fe200078e020a */
[----:B------:R-:W-:Y:S02]  /*56a00*/  ISETP.LT.AND P0, PT, R248, c[0x0][0x178], !P0 ;  /* 0x00005e00f8007a0c */ /* 0x000fe40004701270 */
[----:B------:R-:W-:Y:S01]  /*56a10*/  ISETP.LT.AND P3, PT, R139, c[0x0][0x178], !P1 ;  /* 0x00005e008b007a0c */ /* 0x000fe20004f61270 */
[----:B------:R-:W-:Y:S01]  /*56a20*/  IMAD.WIDE R226, R235, 0x4, R8 ;  /* 0x00000004ebe27825 */ /* 0x000fe200078e0208 */
[----:B------:R-:W-:Y:S02]  /*56a30*/  ISETP.LT.AND P5, PT, R47, c[0x0][0x178], !P1 ;  /* 0x00005e002f007a0c */ /* 0x000fe40004fa1270 */
[----:B------:R-:W-:Y:S01]  /*56a40*/  IADD3 R0, R235, c[0x0][0x198], RZ ;  /* 0x00006600eb007a10 */ /* 0x000fe20007ffe0ff */
[----:B------:R1:W-:Y:S04]  /*56a50*/  @P4 STG.E [R228.64], R242 ;  /* 0x000000f2e4004986 */ /* 0x0003e8000c101904 */
[----:B------:R1:W-:Y:S01]  /*56a60*/  @P2 STG.E [R226.64], R237 ;  /* 0x000000ede2002986 */ /* 0x0003e2000c101904 */
[----:B------:R-:W-:Y:S01]  /*56a70*/  IMAD.WIDE R230, R0, 0x4, R224 ;  /* 0x0000000400e67825 */ /* 0x000fe200078e02e0 */
[----:B------:R-:W-:-:S03]  /*56a80*/  ISETP.LT.AND P4, PT, R123, c[0x0][0x178], !P1 ;  /* 0x00005e007b007a0c */ /* 0x000fc60004f81270 */
[----:B-1----:R-:W-:Y:S01]  /*56a90*/  IMAD.WIDE R228, R0, 0x4, R2 ;  /* 0x0000000400e47825 */ /* 0x002fe200078e0202 */
[----:B------:R-:W4:Y:S03]  /*56aa0*/  LDL.LU R242, [R1+0x12c] ;  /* 0x00012c0001f27983 */ /* 0x000f260000300800 */
[----:B------:R-:W-:Y:S01]  /*56ab0*/  IMAD.WIDE R226, R235, 0x4, R6 ;  /* 0x00000004ebe27825 */ /* 0x000fe200078e0206 */
[----:B------:R-:W4:Y:S01]  /*56ac0*/  LDL.LU R237, [R1+0xcc] ;  /* 0x0000cc0001ed7983 */ /* 0x000f220000300800 */
[----:B------:R-:W-:Y:S02]  /*56ad0*/  ISETP.LT.AND P2, PT, R147, c[0x0][0x178], !P1 ;  /* 0x00005e0093007a0c */ /* 0x000fe40004f41270 */
[----:B------:R-:W-:Y:S01]  /*56ae0*/  ISETP.LT.AND P6, PT, R251, c[0x0][0x178], !P1 ;  /* 0x00005e00fb007a0c */ /* 0x000fe20004fc1270 */
[----:B--2---:R1:W-:Y:S04]  /*56af0*/  @P0 STG.E [R226.64], R233 ;  /* 0x000000e9e2000986 */ /* 0x0043e8000c101904 */
[----:B------:R-:W-:Y:S01]  /*56b00*/  @P3 STG.E [R228.64], R236 ;  /* 0x000000ece4003986 */ /* 0x000fe2000c101904 */
[----:B---3--:R-:W-:-:S03]  /*56b10*/  ISETP.GE.AND P0, PT, R239, c[0x0][0x17c], PT ;  /* 0x00005f00ef007a0c */ /* 0x008fc60003f06270 */
[----:B------:R2:W-:Y:S01]  /*56b20*/  @P5 STG.E [R230.64], R241 ;  /* 0x000000f1e6005986 */ /* 0x0005e2000c101904 */
[----:B-1----:R-:W-:-:S03]  /*56b30*/  IMAD.WIDE R226, R0, 0x4, R4 ;  /* 0x0000000400e27825 */ /* 0x002fc600078e0204 */
[----:B--2---:R-:W2:Y:S04]  /*56b40*/  LDL.LU R241, [R1+0xb98] ;  /* 0x000b980001f17983 */ /* 0x004ea80000300800 */
[----:B------:R-:W3:Y:S01]  /*56b50*/  LDL.LU R239, [R1+0xa98] ;  /* 0x000a980001ef7983 */ /* 0x000ee20000300800 */
[----:B------:R-:W-:-:S03]  /*56b60*/  IMAD.WIDE R228, R0, 0x4, R222 ;  /* 0x0000000400e47825 */ /* 0x000fc600078e02de */
[----:B------:R-:W3:Y:S01]  /*56b70*/  LDL.LU R236, [R1+0x998] ;  /* 0x0009980001ec7983 */ /* 0x000ee20000300800 */
[----:B------:R-:W-:-:S03]  /*56b80*/  IMAD.WIDE R230, R0, 0x4, R220 ;  /* 0x0000000400e67825 */ /* 0x000fc600078e02dc */
[----:B------:R-:W3:Y:S04]  /*56b90*/  LDL.LU R232, [R1+0x222c] ;  /* 0x00222c0001e87983 */ /* 0x000ee80000300800 */
[----:B----4-:R1:W-:Y:S04]  /*56ba0*/  @P4 STG.E [R226.64], R234 ;  /* 0x000000eae2004986 */ /* 0x0103e8000c101904 */
[----:B------:R4:W-:Y:S04]  /*56bb0*/  @P2 STG.E [R228.64], R243 ;  /* 0x000000f3e4002986 */ /* 0x0009e8000c101904 */
[----:B------:R4:W-:Y:S04]  /*56bc0*/  @P6 STG.E [R230.64], R238 ;  /* 0x000000eee6006986 */ /* 0x0009e8000c101904 */
[----:B-1----:R-:W3:Y:S04]  /*56bd0*/  LDL.LU R234, [R1+0x818] ;  /* 0x0008180001ea7983 */ /* 0x002ee80000300800 */
[----:B----4-:R-:W4:Y:S04]  /*56be0*/  LDL.LU R243, [R1+0x628] ;  /* 0x0006280001f37983 */ /* 0x010f280000300800 */
[----:B------:R-:W4:Y:S01]  /*56bf0*/  LDL.LU R238, [R1+0x358] ;  /* 0x0003580001ee7983 */ /* 0x000f220000300800 */
[----:B------:R-:W-:-:S02]  /*56c00*/  ISETP.LT.AND P3, PT, R250, c[0x0][0x178], !P1 ;  /* 0x00005e00fa007a0c */ /* 0x000fc40004f61270 */
[----:B------:R-:W-:Y:S02]  /*56c10*/  ISETP.LT.AND P5, PT, R249, c[0x0][0x178], !P1 ;  /* 0x00005e00f9007a0c */ /* 0x000fe40004fa1270 */
[----:B------:R-:W-:Y:S02]  /*56c20*/  ISETP.LT.AND P1, PT, R248, c[0x0][0x178], !P1 ;  /* 0x00005e00f8007a0c */ /* 0x000fe40004f21270 */
[----:B------:R-:W-:Y:S01]  /*56c30*/  ISETP.LT.AND P2, PT, R139, c[0x0][0x178], !P0 ;  /* 0x00005e008b007a0c */ /* 0x000fe20004741270 */
[----:B------:R-:W-:Y:S01]  /*56c40*/  IMAD.WIDE R226, R0, 0x4, R10 ;  /* 0x0000000400e27825 */ /* 0x000fe200078e020a */
[----:B------:R-:W-:-:S03]  /*56c50*/  ISETP.LT.AND P6, PT, R47, c[0x0][0x178], !P0 ;  /* 0x00005e002f007a0c */ /* 0x000fc600047c1270 */
[----:B------:R-:W-:-:S04]  /*56c60*/  IMAD.WIDE R228, R0, 0x4, R8 ;  /* 0x0000000400e47825 */ /* 0x000fc800078e0208 */
[C---:B------:R-:W-:Y:S01]  /*56c70*/  IMAD.WIDE R230, R0.reuse, 0x4, R6 ;  /* 0x0000000400e67825 */ /* 0x040fe200078e0206 */
[----:B------:R-:W-:Y:S01]  /*56c80*/  IADD3 R0, R0, c[0x0][0x198], RZ ;  /* 0x0000660000007a10 */ /* 0x000fe20007ffe0ff */
[----:B------:R1:W-:Y:S01]  /*56c90*/  @P3 STG.E [R226.64], R242 ;  /* 0x000000f2e2003986 */ /* 0x0003e2000c101904 */
[----:B------:R-:W-:-:S03]  /*56ca0*/  ISETP.LT.AND P4, PT, R123, c[0x0][0x178], !P0 ;  /* 0x00005e007b007a0c */ /* 0x000fc60004781270 */
[----:B------:R1:W-:Y:S01]  /*56cb0*/  @P5 STG.E [R228.64], R237 ;  /* 0x000000ede4005986 */ /* 0x0003e2000c101904 */
[----:B------:R-:W-:-:S03]  /*56cc0*/  ISETP.LT.AND P5, PT, R147, c[0x0][0x178], !P0 ;  /* 0x00005e0093007a0c */ /* 0x000fc600047a1270 */
[----:B------:R1:W-:Y:S02]  /*56cd0*/  @P1 STG.E [R230.64], R240 ;  /* 0x000000f0e6001986 */ /* 0x0003e4000c101904 */
[C---:B-1----:R-:W-:Y:S02]  /*56ce0*/  IMAD.WIDE R226, R0.reuse, 0x4, R2 ;  /* 0x0000000400e27825 */ /* 0x042fe400078e0202 */
[----:B------:R-:W4:Y:S02]  /*56cf0*/  LDL.LU R242, [R1+0x178] ;  /* 0x0001780001f27983 */ /* 0x000f240000300800 */
[----:B------:R-:W-:Y:S02]  /*56d00*/  IMAD.WIDE R228, R0, 0x4, R224 ;  /* 0x0000000400e47825 */ /* 0x000fe400078e02e0 */
[----:B------:R-:W4:Y:S01]  /*56d10*/  LDL.LU R237, [R1+0x118] ;  /* 0x0001180001ed7983 */ /* 0x000f220000300800 */
[----:B------:R-:W-:-:S03]  /*56d20*/  ISETP.LT.AND P1, PT, R251, c[0x0][0x178], !P0 ;  /* 0x00005e00fb007a0c */ /* 0x000fc60004721270 */
[----:B------:R-:W4:Y:S01]  /*56d30*/  LDL.LU R240, [R1+0xb9c] ;  /* 0x000b9c0001f07983 */ /* 0x000f220000300800 */
[----:B------:R-:W-:Y:S01]  /*56d40*/  ISETP.LT.AND P3, PT, R250, c[0x0][0x178], !P0 ;  /* 0x00005e00fa007a0c */ /* 0x000fe20004761270 */
[----:B------:R-:W-:Y:S02]  /*56d50*/  IMAD.WIDE R230, R0, 0x4, R4 ;  /* 0x0000000400e67825 */ /* 0x000fe400078e0204 */
[----:B--2---:R1:W-:Y:S04]  /*56d60*/  @P2 STG.E [R226.64], R241 ;  /* 0x000000f1e2002986 */ /* 0x0043e8000c101904 */
[----:B---3--:R2:W-:Y:S04]  /*56d70*/  @P6 STG.E [R228.64], R239 ;  /* 0x000000efe4006986 */ /* 0x0085e8000c101904 */
[----:B-1----:R-:W3:Y:S04]  /*56d80*/  LDL.LU R241, [R1+0x17c] ;  /* 0x00017c0001f17983 */ /* 0x002ee80000300800 */
[----:B--2---:R-:W2:Y:S01]  /*56d90*/  LDL.LU R239, [R1+0xa9c] ;  /* 0x000a9c0001ef7983 */ /* 0x004ea20000300800 */
[----:B------:R-:W-:Y:S01]  /*56da0*/  ISETP.GE.AND P2, PT, R232, c[0x0][0x17c], PT ;  /* 0x00005f00e8007a0c */ /* 0x000fe20003f46270 */
[----:B------:R-:W-:-:S02]  /*56db0*/  IMAD.WIDE R226, R0, 0x4, R222 ;  /* 0x0000000400e27825 */ /* 0x000fc400078e02de */
[----:B------:R1:W-:Y:S02]  /*56dc0*/  @P4 STG.E [R230.64], R236 ;  /* 0x000000ece6004986 */ /* 0x0003e4000c101904 */
[C---:B------:R-:W-:Y:S02]  /*56dd0*/  IMAD.WIDE R228, R0.reuse, 0x4, R220 ;  /* 0x0000000400e47825 */ /* 0x040fe400078e02dc */
[----:B------:R-:W3:Y:S04]  /*56de0*/  LDL.LU R232, [R1+0x2230] ;  /* 0x0022300001e87983 */ /* 0x000ee80000300800 */
[----:B------:R-:W-:Y:S04]  /*56df0*/  @P5 STG.E [R226.64], R234 ;  /* 0x000000eae2005986 */ /* 0x000fe8000c101904 */
[----:B-1----:R-:W3:Y:S01]  /*56e00*/  LDL.LU R236, [R1+0x99c] ;  /* 0x00099c0001ec7983 */ /* 0x002ee20000300800 */
[----:B------:R-:W-:-:S03]  /*56e10*/  IMAD.WIDE R230, R0, 0x4, R10 ;  /* 0x0000000400e67825 */ /* 0x000fc600078e020a */
[----:B----4-:R1:W-:Y:S04]  /*56e20*/  @P1 STG.E [R228.64], R243 ;  /* 0x000000f3e4001986 */ /* 0x0103e8000c101904 */
        /* <DEDUP_REMOVED lines=20> */
[C---:B------:R-:W-:Y:S01]  /*56f70*/  IMAD.WIDE R228, R234.reuse, 0x4, R4 ;  /* 0x00000004eae47825 */ /* 0x040fe200078e0204 */
[----:B------:R-:W4:Y:S03]  /*56f80*/  LDL.LU R240, [R1+0x11c] ;  /* 0x00011c0001f07983 */ /* 0x000f260000300800 */
[C---:B------:R-:W-:Y:S01]  /*56f90*/  IMAD.WIDE R230, R234.reuse, 0x4, R10 ;  /* 0x00000004eae67825 */ /* 0x040fe200078e020a */
[----:B------:R-:W4:Y:S04]  /*56fa0*/  LDL.LU R237, [R1+0xce8] ;  /* 0x000ce80001ed7983 */ /* 0x000f280000300800 */
[----:B------:R-:W4:Y:S01]  /*56fb0*/  LDL.LU R242, [R1+0xba8] ;  /* 0x000ba80001f27983 */ /* 0x000f220000300800 */
[----:B------:R-:W-:-:S03]  /*56fc0*/  IADD3 R0, R234, c[0x0][0x198], RZ ;  /* 0x00006600ea007a10 */ /* 0x000fc60007ffe0ff */
[----:B--2---:R1:W-:Y:S01]  /*56fd0*/  @P5 STG.E [R226.64], R239 ;  /* 0x000000efe2005986 */ /* 0x0043e2000c101904 */
[----:B------:R-:W-:Y:S02]  /*56fe0*/  ISETP.LT.AND P5, PT, R250, c[0x0][0x178], !P2 ;  /* 0x00005e00fa007a0c */ /* 0x000fe400057a1270 */
[----:B---3--:R-:W-:Y:S01]  /*56ff0*/  ISETP.GE.AND P1, PT, R232, c[0x0][0x17c], PT ;  /* 0x00005f00e8007a0c */ /* 0x008fe20003f26270 */
[C---:B------:R-:W-:Y:S01]  /*57000*/  IMAD.WIDE R232, R234.reuse, 0x4, R8 ;  /* 0x00000004eae87825 */ /* 0x040fe200078e0208 */
[----:B-1----:R-:W2:Y:S03]  /*57010*/  LDL.LU R239, [R1+0xaa8] ;  /* 0x000aa80001ef7983 */ /* 0x002ea60000300800 */
[C---:B------:R-:W-:Y:S01]  /*57020*/  IMAD.WIDE R226, R234.reuse, 0x4, R222 ;  /* 0x00000004eae27825 */ /* 0x040fe200078e02de */
[----:B------:R1:W-:Y:S04]  /*57030*/  @P3 STG.E [R228.64], R236 ;  /* 0x000000ece4003986 */ /* 0x0003e8000c101904 */
[----:B----4-:R3:W-:Y:S01]  /*57040*/  @P4 STG.E [R226.64], R235 ;  /* 0x000000ebe2004986 */ /* 0x0107e2000c101904 */
[----:B-1----:R-:W-:-:S03]  /*57050*/  IMAD.WIDE R228, R234, 0x4, R220 ;  /* 0x00000004eae47825 */ /* 0x002fc600078e02dc */
[----:B------:R-:W4:Y:S04]  /*57060*/  LDL.LU R236, [R1+0x9a8] ;  /* 0x0009a80001ec7983 */ /* 0x000f280000300800 */
[----:B------:R-:W-:Y:S01]  /*57070*/  @P0 STG.E [R228.64], R243 ;  /* 0x000000f3e4000986 */ /* 0x000fe2000c101904 */
[----:B---3--:R-:W-:-:S03]  /*57080*/  IMAD.WIDE R226, R234, 0x4, R6 ;  /* 0x00000004eae27825 */ /* 0x008fc600078e0206 */
[----:B------:R-:W-:Y:S04]  /*57090*/  @P5 STG.E [R230.64], R238 ;  /* 0x000000eee6005986 */ /* 0x000fe8000c101904 */
[----:B------:R1:W-:Y:S04]  /*570a0*/  @P6 STG.E [R232.64], R241 ;  /* 0x000000f1e8006986 */ /* 0x0003e8000c101904 */
[----:B-1----:R-:W3:Y:S04]  /*570b0*/  LDL.LU R241, [R1+0x2234] ;  /* 0x0022340001f17983 */ /* 0x002ee80000300800 */
[----:B------:R-:W2:Y:S04]  /*570c0*/  LDL.LU R235, [R1+0x648] ;  /* 0x0006480001eb7983 */ /* 0x000ea80000300800 */
[----:B------:R-:W2:Y:S04]  /*570d0*/  LDL.LU R238, [R1+0x478] ;  /* 0x0004780001ee7983 */ /* 0x000ea80000300800 */
[----:B------:R-:W2:Y:S01]  /*570e0*/  LDL.LU R234, [R1+0xcc8] ;  /* 0x000cc80001ea7983 */ /* 0x000ea20000300800 */
[----:B------:R-:W-:-:S02]  /*570f0*/  ISETP.LT.AND P2, PT, R248, c[0x0][0x178], !P2 ;  /* 0x00005e00f8007a0c */ /* 0x000fc40005741270 */
[----:B------:R-:W-:Y:S01]  /*57100*/  ISETP.LT.AND P3, PT, R139, c[0x0][0x178], !P1 ;  /* 0x00005e008b007a0c */ /* 0x000fe20004f61270 */
[----:B------:R-:W-:Y:S01]  /*57110*/  IMAD.WIDE R228, R0, 0x4, R2 ;  /* 0x0000000400e47825 */ /* 0x000fe200078e0202 */
[----:B------:R-:W-:Y:S02]  /*57120*/  ISETP.LT.AND P0, PT, R47, c[0x0][0x178], !P1 ;  /* 0x00005e002f007a0c */ /* 0x000fe40004f01270 */
[----:B------:R-:W-:Y:S02]  /*57130*/  ISETP.LT.AND P4, PT, R123, c[0x0][0x178], !P1 ;  /* 0x00005e007b007a0c */ /* 0x000fe40004f81270 */
[----:B------:R-:W-:-:S05]  /*57140*/  ISETP.LT.AND P5, PT, R147, c[0x0][0x178], !P1 ;  /* 0x00005e0093007a0c */ /* 0x000fca0004fa1270 */
[----:B------:R1:W-:Y:S01]  /*57150*/  @P2 STG.E [R226.64], R240 ;  /* 0x000000f0e2002986 */ /* 0x0003e2000c101904 */
[----:B------:R-:W-:-:S03]  /*57160*/  ISETP.LT.AND P6, PT, R251, c[0x0][0x178], !P1 ;  /* 0x00005e00fb007a0c */ /* 0x000fc60004fc1270 */
[----:B------:R1:W-:Y:S04]  /*57170*/  @P3 STG.E [R228.64], R237 ;  /* 0x000000ede4003986 */ /* 0x0003e8000c101904 */
[----:B-1----:R-:W4:Y:S04]  /*57180*/  LDL.LU R240, [R1+0xccc] ;  /* 0x000ccc0001f07983 */ /* 0x002f280000300800 */
[----:B------:R-:W4:Y:S04]  /*57190*/  LDL.LU R243, [R1+0x348] ;  /* 0x0003480001f37983 */ /* 0x000f280000300800 */
[----:B------:R-:W4:Y:S01]  /*571a0*/  LDL.LU R237, [R1+0xcec] ;  /* 0x000cec0001ed7983 */ /* 0x000f220000300800 */
[----:B------:R-:W-:-:S04]  /*571b0*/  IMAD.WIDE R226, R0, 0x4, R224 ;  /* 0x0000000400e27825 */ /* 0x000fc800078e02e0 */
[----:B------:R-:W-:-:S04]  /*571c0*/  IMAD.WIDE R228, R0, 0x4, R4 ;  /* 0x0000000400e47825 */ /* 0x000fc800078e0204 */
[----:B------:R-:W-:-:S04]  /*571d0*/  IMAD.WIDE R230, R0, 0x4, R222 ;  /* 0x0000000400e67825 */ /* 0x000fc800078e02de */
[----:B------:R-:W-:Y:S01]  /*571e0*/  IMAD.WIDE R232, R0, 0x4, R220 ;  /* 0x0000000400e87825 */ /* 0x000fe200078e02dc */
[----:B------:R-:W-:Y:S02]  /*571f0*/  ISETP.LT.AND P3, PT, R250, c[0x0][0x178], !P1 ;  /* 0x00005e00fa007a0c */ /* 0x000fe40004f61270 */
[----:B------:R-:W-:Y:S01]  /*57200*/  ISETP.LT.AND P2, PT, R249, c[0x0][0x178], !P1 ;  /* 0x00005e00f9007a0c */ /* 0x000fe20004f41270 */
[----:B--2---:R1:W-:Y:S01]  /*57210*/  @P0 STG.E [R226.64], R234 ;  /* 0x000000eae2000986 */ /* 0x0043e2000c101904 */
[----:B---3--:R-:W-:-:S03]  /*57220*/  ISETP.GE.AND P0, PT, R241, c[0x0][0x17c], PT ;  /* 0x00005f00f1007a0c */ /* 0x008fc60003f06270 */
[----:B------:R-:W2:Y:S04]  /*57230*/  LDL.LU R241, [R1+0x34c] ;  /* 0x00034c0001f17983 */ /* 0x000ea80000300800 */
[----:B------:R3:W-:Y:S04]  /*57240*/  @P4 STG.E [R228.64], R242 ;  /* 0x000000f2e4004986 */ /* 0x0007e8000c101904 */
[----:B-1----:R-:W2:Y:S04]  /*57250*/  LDL.LU R234, [R1+0x2238] ;  /* 0x0022380001ea7983 */ /* 0x002ea80000300800 */
[----:B------:R1:W-:Y:S04]  /*57260*/  @P5 STG.E [R230.64], R239 ;  /* 0x000000efe6005986 */ /* 0x0003e8000c101904 */
[----:B---3--:R-:W3:Y:S04]  /*57270*/  LDL.LU R242, [R1+0xbac] ;  /* 0x000bac0001f27983 */ /* 0x008ee80000300800 */
[----:B----4-:R4:W-:Y:S04]  /*57280*/  @P6 STG.E [R232.64], R236 ;  /* 0x000000ece8006986 */ /* 0x0109e8000c101904 */
[----:B-1----:R-:W3:Y:S04]  /*57290*/  LDL.LU R239, [R1+0xaac] ;  /* 0x000aac0001ef7983 */ /* 0x002ee80000300800 */
[----:B----4-:R-:W4:Y:S01]  /*572a0*/  LDL.LU R236, [R1+0x9ac] ;  /* 0x0009ac0001ec7983 */ /* 0x010f220000300800 */
        /* <DEDUP_REMOVED lines=12> */
[----:B------:R-:W-:Y:S01]  /*57370*/  IMAD.WIDE R232, R226, 0x4, R224 ;  /* 0x00000004e2e87825 */ /* 0x000fe200078e02e0 */
[----:B------:R1:W-:Y:S01]  /*57380*/  @P1 STG.E [R228.64], R243 ;  /* 0x000000f3e4001986 */ /* 0x0003e2000c101904 */
[----:B------:R-:W-:-:S03]  /*57390*/  ISETP.LT.AND P3, PT, R123, c[0x0][0x178], !P0 ;  /* 0x00005e007b007a0c */ /* 0x000fc60004761270 */
[----:B------:R-:W-:Y:S01]  /*573a0*/  @P4 STG.E [R230.64], R237 ;  /* 0x000000ede6004986 */ /* 0x000fe2000c101904 */
[----:B------:R-:W-:-:S03]  /*573b0*/  ISETP.LT.AND P2, PT, R147, c[0x0][0x178], !P0 ;  /* 0x00005e0093007a0c */ /* 0x000fc60004741270 */
[----:B------:R1:W-:Y:S01]  /*573c0*/  @P5 STG.E [R232.64], R240 ;  /* 0x000000f0e8005986 */ /* 0x0003e2000c101904 */
[----:B------:R-:W-:Y:S01]  /*573d0*/  ISETP.LT.AND P6, PT, R251, c[0x0][0x178], !P0 ;  /* 0x00005e00fb007a0c */ /* 0x000fe200047c1270 */
[C---:B-1----:R-:W-:Y:S02]  /*573e0*/  IMAD.WIDE R228, R226.reuse, 0x4, R4 ;  /* 0x00000004e2e47825 */ /* 0x042fe400078e0204 */
[----:B------:R-:W4:Y:S04]  /*573f0*/  LDL.LU R240, [R1+0xd18] ;  /* 0x000d180001f07983 */ /* 0x000f280000300800 */
[----:B------:R-:W4:Y:S01]  /*57400*/  LDL.LU R243, [R1+0xd08] ;  /* 0x000d080001f37983 */ /* 0x000f220000300800 */
[----:B------:R-:W-:-:S03]  /*57410*/  IMAD.WIDE R230, R226, 0x4, R222 ;  /* 0x00000004e2e67825 */ /* 0x000fc600078e02de */
[----:B------:R-:W4:Y:S01]  /*57420*/  LDL.LU R237, [R1+0xcf8] ;  /* 0x000cf80001ed7983 */ /* 0x000f220000300800 */
[----:B------:R-:W-:Y:S01]  /*57430*/  IMAD.WIDE R232, R226, 0x4, R220 ;  /* 0x00000004e2e87825 */ /* 0x000fe200078e02dc */
[----:B------:R-:W-:Y:S02]  /*57440*/  ISETP.LT.AND P4, PT, R250, c[0x0][0x178], !P0 ;  /* 0x00005e00fa007a0c */ /* 0x000fe40004781270 */
[----:B------:R-:W-:Y:S02]  /*57450*/  ISETP.LT.AND P5, PT, R249, c[0x0][0x178], !P0 ;  /* 0x00005e00f9007a0c */ /* 0x000fe400047a1270 */
[----:B------:R-:W-:Y:S02]  /*57460*/  ISETP.LT.AND P0, PT, R248, c[0x0][0x178], !P0 ;  /* 0x00005e00f8007a0c */ /* 0x000fe40004701270 */
[----:B--2---:R-:W-:Y:S02]  /*57470*/  ISETP.GE.AND P1, PT, R234, c[0x0][0x17c], PT ;  /* 0x00005f00ea007a0c */ /* 0x004fe40003f26270 */
[----:B------:R-:W2:Y:S04]  /*57480*/  LDL.LU R234, [R1+0x223c] ;  /* 0x00223c0001ea7983 */ /* 0x000ea80000300800 */
[----:B---3--:R1:W-:Y:S04]  /*57490*/  @P3 STG.E [R228.64], R242 ;  /* 0x000000f2e4003986 */ /* 0x0083e8000c101904 */
[----:B------:R3:W-:Y:S04]  /*574a0*/  @P2 STG.E [R230.64], R239 ;  /* 0x000000efe6002986 */ /* 0x0007e8000c101904 */
[----:B-1----:R-:W2:Y:S04]  /*574b0*/  LDL.LU R242, [R1+0xcd8] ;  /* 0x000cd80001f27983 */ /* 0x002ea80000300800 */
[----:B----4-:R1:W-:Y:S04]  /*574c0*/  @P6 STG.E [R232.64], R236 ;  /* 0x000000ece8006986 */ /* 0x0103e8000c101904 */
[----:B---3--:R-:W3:Y:S04]  /*574d0*/  LDL.LU R239, [R1+0xc98] ;  /* 0x000c980001ef7983 */ /* 0x008ee80000300800 */
[----:B-1----:R-:W4:Y:S01]  /*574e0*/  LDL.LU R236, [R1+0x768] ;  /* 0x0007680001ec7983 */ /* 0x002f220000300800 */
[----:B------:R-:W-:-:S04]  /*574f0*/  IMAD.WIDE R228, R226, 0x4, R10 ;  /* 0x00000004e2e47825 */ /* 0x000fc800078e020a */
[C---:B------:R-:W-:Y:S01]  /*57500*/  IMAD.WIDE R230, R226.reuse, 0x4, R8 ;  /* 0x00000004e2e67825 */ /* 0x040fe200078e0208 */
[----:B------:R1:W-:Y:S03]  /*57510*/  @P4 STG.E [R228.64], R235 ;  /* 0x000000ebe4004986 */ /* 0x0003e6000c101904 */
[----:B------:R-:W-:Y:S01]  /*57520*/  IMAD.WIDE R232, R226, 0x4, R6 ;  /* 0x00000004e2e87825 */ /* 0x000fe200078e0206 */
[----:B------:R1:W-:Y:S04]  /*57530*/  @P5 STG.E [R230.64], R238 ;  /* 0x000000eee6005986 */ /* 0x0003e8000c101904 */
[----:B------:R1:W-:Y:S04]  /*57540*/  @P0 STG.E [R232.64], R241 ;  /* 0x000000f1e8000986 */ /* 0x0003e8000c101904 */
[----:B-1----:R-:W4:Y:S04]  /*57550*/  LDL.LU R235, [R1+0x758] ;  /* 0x0007580001eb7983 */ /* 0x002f280000300800 */
[----:B------:R-:W4:Y:S04]  /*57560*/  LDL.LU R238, [R1+0x488] ;  /* 0x0004880001ee7983 */ /* 0x000f280000300800 */
[----:B------:R-:W4:Y:S01]  /*57570*/  LDL.LU R241, [R1+0xd1c] ;  /* 0x000d1c0001f17983 */ /* 0x000f220000300800 */
        /* <DEDUP_REMOVED lines=10> */
[----:B------:R1:W-:Y:S04]  /*57620*/  @P2 STG.E [R226.64], R240 ;  /* 0x000000f0e2002986 */ /* 0x0003e8000c101904 */
[----:B------:R1:W-:Y:S04]  /*57630*/  @P6 STG.E [R228.64], R243 ;  /* 0x000000f3e4006986 */ /* 0x0003e8000c101904 */
[----:B-1----:R-:W4:Y:S04]  /*57640*/  LDL.LU R240, [R1+0x75c] ;  /* 0x00075c0001f07983 */ /* 0x002f280000300800 */
[----:B------:R-:W4:Y:S01]  /*57650*/  LDL.LU R243, [R1+0xd0c] ;  /* 0x000d0c0001f37983 */ /* 0x000f220000300800 */
        /* <DEDUP_REMOVED lines=8> */
[----:B--2---:R-:W-:-:S04]  /*576e0*/  ISETP.GE.AND P2, PT, R234, c[0x0][0x17c], PT ;  /* 0x00005f00ea007a0c */ /* 0x004fc80003f46270 */
[----:B------:R-:W-:Y:S01]  /*576f0*/  ISETP.LT.AND P6, PT, R139, c[0x0][0x178], !P2 ;  /* 0x00005e008b007a0c */ /* 0x000fe200057c1270 */
[----:B------:R1:W-:Y:S04]  /*57700*/  @P5 STG.E [R226.64], R242 ;  /* 0x000000f2e2005986 */ /* 0x0003e8000c101904 */
[----:B---3--:R2:W-:Y:S04]  /*57710*/  @P0 STG.E [R228.64], R239 ;  /* 0x000000efe4000986 */ /* 0x0085e8000c101904 */
[----:B-1----:R-:W3:Y:S04]  /*57720*/  LDL.LU R242, [R1+0xcdc] ;  /* 0x000cdc0001f27983 */ /* 0x002ee80000300800 */
[----:B----4-:R1:W-:Y:S04]  /*57730*/  @P4 STG.E [R230.64], R236 ;  /* 0x000000ece6004986 */ /* 0x0103e8000c101904 */
[----:B--2---:R-:W2:Y:S04]  /*57740*/  LDL.LU R239, [R1+0xc9c] ;  /* 0x000c9c0001ef7983 */ /* 0x004ea80000300800 */
[----:B-1----:R-:W4:Y:S01]  /*57750*/  LDL.LU R236, [R1+0x76c] ;  /* 0x00076c0001ec7983 */ /* 0x002f220000300800 */
[C---:B------:R-:W-:Y:S01]  /*57760*/  IADD3 R234, R0.reuse, c[0x0][0x198], RZ ;  /* 0x0000660000ea7a10 */ /* 0x040fe20007ffe0ff */
[----:B------:R-:W-:-:S04]  /*57770*/  IMAD.WIDE R226, R0, 0x4, R8 ;  /* 0x0000000400e27825 */ /* 0x000fc800078e0208 */
[----:B------:R-:W-:Y:S01]  /*57780*/  IMAD.WIDE R228, R0, 0x4, R6 ;  /* 0x0000000400e47825 */ /* 0x000fe200078e0206 */
[----:B------:R-:W-:Y:S03]  /*57790*/  @P3 STG.E [R226.64], R235 ;  /* 0x000000ebe2003986 */ /* 0x000fe6000c101904 */
[C---:B------:R-:W-:Y:S01]  /*577a0*/  IMAD.WIDE R230, R234.reuse, 0x4, R2 ;  /* 0x00000004eae67825 */ /* 0x040fe200078e0202 */
[----:B------:R-:W-:Y:S04]  /*577b0*/  @P1 STG.E [R228.64], R238 ;  /* 0x000000eee4001986 */ /* 0x000fe8000c101904 */
[----:B------:R1:W-:Y:S04]  /*577c0*/  @P6 STG.E [R230.64], R241 ;  /* 0x000000f1e6006986 */ /* 0x0003e8000c101904 */
[----:B-1----:R-:W4:Y:S04]  /*577d0*/  LDL.LU R241, [R1+0x48c] ;  /* 0x00048c0001f17983 */ /* 0x002f280000300800 */
[----:B------:R-:W4:Y:S01]  /*577e0*/  LDL.LU R238, [R1+0xa70] ;  /* 0x000a700001ee7983 */ /* 0x000f220000300800 */
[----:B------:R-:W-:Y:S01]  /*577f0*/  ISETP.LT.AND P5, PT, R47, c[0x0][0x178], !P2 ;  /* 0x00005e002f007a0c */ /* 0x000fe200057a1270 */
[----:B------:R-:W-:Y:S01]  /*57800*/  IMAD.WIDE R226, R234, 0x4, R224 ;  /* 0x00000004eae27825 */ /* 0x000fe200078e02e0 */
[----:B------:R-:W-:Y:S01]  /*57810*/  ISETP.LT.AND P4, PT, R123, c[0x0][0x178], !P2 ;  /* 0x00005e007b007a0c */ /* 0x000fe20005781270 */
[----:B------:R-:W4:Y:S01]  /*57820*/  LDL.LU R235, [R1+0x8f0] ;  /* 0x0008f00001eb7983 */ /* 0x000f220000300800 */
[----:B------:R-:W-:-:S02]  /*57830*/  ISETP.LT.AND P3, PT, R147, c[0x0][0x178], !P2 ;  /* 0x00005e0093007a0c */ /* 0x000fc40005761270 */
[----:B------:R-:W-:Y:S01]  /*57840*/  ISETP.LT.AND P1, PT, R251, c[0x0][0x178], !P2 ;  /* 0x00005e00fb007a0c */ /* 0x000fe20005721270 */
[----:B------:R-:W-:Y:S01]  /*57850*/  IMAD.WIDE R228, R234, 0x4, R4 ;  /* 0x00000004eae47825 */ /* 0x000fe200078e0204 */
[----:B------:R-:W-:-:S05]  /*57860*/  ISETP.LT.AND P6, PT, R249, c[0x0][0x178], !P2 ;  /* 0x00005e00f9007a0c */ /* 0x000fca00057c1270 */
[----:B------:R1:W-:Y:S01]  /*57870*/  @P5 STG.E [R226.64], R243 ;  /* 0x000000f3e2005986 */ /* 0x0003e2000c101904 */
[----:B------:R-:W-:Y:S01]  /*57880*/  ISETP.LT.AND P5, PT, R250, c[0x0][0x178], !P2 ;  /* 0x00005e00fa007a0c */ /* 0x000fe200057a1270 */
[----:B------:R-:W-:Y:S01]  /*57890*/  IMAD.WIDE R230, R234, 0x4, R10 ;  /* 0x00000004eae67825 */ /* 0x000fe200078e020a */
[----:B------:R-:W-:-:S03]  /*578a0*/  ISETP.GE.AND P0, PT, R232, c[0x0][0x17c], PT ;  /* 0x00005f00e8007a0c */ /* 0x000fc60003f06270 */
[C---:B------:R-:W-:Y:S01]  /*578b0*/  IMAD.WIDE R232, R234.reuse, 0x4, R8 ;  /* 0x00000004eae87825 */ /* 0x040fe200078e0208 */
[----:B-1----:R-:W4:Y:S03]  /*578c0*/  LDL.LU R243, [R1+0x2d0] ;  /* 0x0002d00001f37983 */ /* 0x002f260000300800 */
[C---:B------:R-:W-:Y:S01]  /*578d0*/  IMAD.WIDE R226, R234.reuse, 0x4, R222 ;  /* 0x00000004eae27825 */ /* 0x040fe200078e02de */
[----:B------:R1:W-:Y:S01]  /*578e0*/  @P4 STG.E [R228.64], R237 ;  /* 0x000000ede4004986 */ /* 0x0003e2000c101904 */
[C---:B------:R-:W-:Y:S02]  /*578f0*/  IADD3 R0, R234.reuse, c[0x0][0x198], RZ ;  /* 0x00006600ea007a10 */ /* 0x040fe40007ffe0ff */
[----:B-1----:R-:W-:Y:S01]  /*57900*/  IMAD.WIDE R228, R234, 0x4, R220 ;  /* 0x00000004eae47825 */ /* 0x002fe200078e02dc */
[----:B------:R-:W4:Y:S01]  /*57910*/  LDL.LU R237, [R1+0x1a0] ;  /* 0x0001a00001ed7983 */ /* 0x000f220000300800 */
[----:B------:R-:W-:-:S02]  /*57920*/  ISETP.LT.AND P2, PT, R248, c[0x0][0x178], !P2 ;  /* 0x00005e00f8007a0c */ /* 0x000fc40005741270 */
[----:B------:R-:W-:Y:S01]  /*57930*/  ISETP.LT.AND P4, PT, R139, c[0x0][0x178], !P0 ;  /* 0x00005e008b007a0c */ /* 0x000fe20004781270 */
[----:B---3--:R1:W-:Y:S04]  /*57940*/  @P3 STG.E [R226.64], R242 ;  /* 0x000000f2e2003986 */ /* 0x0083e8000c101904 */
[----:B--2---:R-:W-:Y:S01]  /*57950*/  @P1 STG.E [R228.64], R239 ;  /* 0x000000efe4001986 */ /* 0x004fe2000c101904 */
[----:B-1----:R-:W-:-:S03]  /*57960*/  IMAD.WIDE R226, R234, 0x4, R6 ;  /* 0x00000004eae27825 */ /* 0x002fc600078e0206 */
[----:B----4-:R-:W-:Y:S04]  /*57970*/  @P5 STG.E [R230.64], R236 ;  /* 0x000000ece6005986 */ /* 0x010fe8000c101904 */
[----:B------:R1:W-:Y:S04]  /*57980*/  @P6 STG.E [R232.64], R240 ;  /* 0x000000f0e8006986 */ /* 0x0003e8000c101904 */
[----:B-1----:R-:W2:Y:S04]  /*57990*/  LDL.LU R240, [R1+0x2244] ;  /* 0x0022440001f07983 */ /* 0x002ea80000300800 */
[----:B------:R-:W3:Y:S04]  /*579a0*/  LDL.LU R242, [R1+0x100] ;  /* 0x0001000001f27983 */ /* 0x000ee80000300800 */
[----:B------:R-:W4:Y:S04]  /*579b0*/  LDL.LU R236, [R1+0xa0] ;  /* 0x0000a00001ec7983 */ /* 0x000f280000300800 */
[----:B------:R-:W2:Y:S01]  /*579c0*/  LDL.LU R234, [R1+0x900] ;  /* 0x0009000001ea7983 */ /* 0x000ea20000300800 */
[----:B------:R-:W-:-:S03]  /*579d0*/  IMAD.WIDE R228, R0, 0x4, R2 ;  /* 0x0000000400e47825 */ /* 0x000fc600078e0202 */
[----:B------:R1:W-:Y:S04]  /*579e0*/  @P2 STG.E [R226.64], R241 ;  /* 0x000000f1e2002986 */ /* 0x0003e8000c101904 */
        /* <DEDUP_REMOVED lines=16> */
[----:B------:R-:W-:-:S03]  /*57af0*/  ISETP.GE.AND P1, PT, R240, c[0x0][0x17c], PT ;  /* 0x00005f00f0007a0c */ /* 0x000fc60003f26270 */
[----:B------:R-:W2:Y:S04]  /*57b00*/  LDL.LU R240, [R1+0x94] ;  /* 0x0000940001f07983 */ /* 0x000ea80000300800 */
[----:B------:R4:W-:Y:S04]  /*57b10*/  @P3 STG.E [R228.64], R235 ;  /* 0x000000ebe4003986 */ /* 0x0009e8000c101904 */
[----:B-1----:R-:W2:Y:S01]  /*57b20*/  LDL.LU R234, [R1+0x2248] ;  /* 0x0022480001ea7983 */ /* 0x002ea20000300800 */
[----:B------:R-:W-:-:S03]  /*57b30*/  IMAD.WIDE R226, R0, 0x4, R10 ;  /* 0x0000000400e27825 */ /* 0x000fc600078e020a */
[----:B------:R1:W-:Y:S01]  /*57b40*/  @P5 STG.E [R230.64], R243 ;  /* 0x000000f3e6005986 */ /* 0x0003e2000c101904 */
[----:B------:R-:W-:-:S03]  /*57b50*/  ISETP.LT.AND P3, PT, R139, c[0x0][0x178], !P1 ;  /* 0x00005e008b007a0c */ /* 0x000fc60004f61270 */
[----:B----4-:R-:W4:Y:S01]  /*57b60*/  LDL.LU R235, [R1+0x8f4] ;  /* 0x0008f40001eb7983 */ /* 0x010f220000300800 */
[----:B------:R-:W-:-:S03]  /*57b70*/  IMAD.WIDE R228, R0, 0x4, R8 ;  /* 0x0000000400e47825 */ /* 0x000fc600078e0208 */
[----:B------:R3:W-:Y:S04]  /*57b80*/  @P6 STG.E [R232.64], R237 ;  /* 0x000000ede8006986 */ /* 0x0007e8000c101904 */
[----:B-1----:R-:W4:Y:S01]  /*57b90*/  LDL.LU R243, [R1+0x2d4] ;  /* 0x0002d40001f37983 */ /* 0x002f220000300800 */
[----:B------:R-:W-:-:S03]  /*57ba0*/  ISETP.LT.AND P5, PT, R47, c[0x0][0x178], !P1 ;  /* 0x00005e002f007a0c */ /* 0x000fc60004fa1270 */
[----:B---3--:R1:W-:Y:S04]  /*57bb0*/  @P4 STG.E [R226.64], R242 ;  /* 0x000000f2e2004986 */ /* 0x0083e8000c101904 */
[----:B------:R-:W3:Y:S04]  /*57bc0*/  LDL.LU R237, [R1+0x1a4] ;  /* 0x0001a40001ed7983 */ /* 0x000ee80000300800 */
[----:B------:R1:W-:Y:S02]  /*57bd0*/  @P2 STG.E [R228.64], R236 ;  /* 0x000000ece4002986 */ /* 0x0003e4000c101904 */
[----:B-1----:R-:W-:-:S02]  /*57be0*/  IADD3 R226, R0, c[0x0][0x198], RZ ;  /* 0x0000660000e27a10 */ /* 0x002fc40007ffe0ff */
[----:B------:R-:W3:Y:S03]  /*57bf0*/  LDL.LU R242, [R1+0x104] ;  /* 0x0001040001f27983 */ /* 0x000ee60000300800 */
[----:B------:R-:W-:Y:S01]  /*57c00*/  IMAD.WIDE R230, R226, 0x4, R2 ;  /* 0x00000004e2e67825 */ /* 0x000fe200078e0202 */
[----:B------:R-:W3:Y:S03]  /*57c10*/  LDL.LU R236, [R1+0xa4] ;  /* 0x0000a40001ec7983 */ /* 0x000ee60000300800 */
[----:B------:R-:W-:-:S04]  /*57c20*/  IMAD.WIDE R228, R0, 0x4, R6 ;  /* 0x0000000400e47825 */ /* 0x000fc800078e0206 */
[----:B------:R-:W-:Y:S01]  /*57c30*/  IMAD.WIDE R232, R226, 0x4, R224 ;  /* 0x00000004e2e87825 */ /* 0x000fe200078e02e0 */
[----:B------:R-:W-:Y:S04]  /*57c40*/  @P0 STG.E [R228.64], R239 ;  /* 0x000000efe4000986 */ /* 0x000fe8000c101904 */
        /* <DEDUP_REMOVED lines=17> */
[----:B----4-:R1:W-:Y:S01]  /*57d60*/  @P4 STG.E [R228.64], R235 ;  /* 0x000000ebe4004986 */ /* 0x0103e2000c101904 */
[----:B------:R-:W-:-:S03]  /*57d70*/  ISETP.LT.AND P4, PT, R123, c[0x0][0x178], !P0 ;  /* 0x00005e007b007a0c */ /* 0x000fc60004781270 */
[----:B------:R4:W-:Y:S01]  /*57d80*/  @P2 STG.E [R230.64], R243 ;  /* 0x000000f3e6002986 */ /* 0x0009e2000c101904 */
[----:B------:R-:W-:-:S03]  /*57d90*/  ISETP.LT.AND P2, PT, R139, c[0x0][0x178], !P0 ;  /* 0x00005e008b007a0c */ /* 0x000fc60004741270 */
[----:B-1----:R-:W2:Y:S04]  /*57da0*/  LDL.LU R235, [R1+0x970] ;  /* 0x0009700001eb7983 */ /* 0x002ea80000300800 */
[----:B---3--:R1:W-:Y:S01]  /*57db0*/  @P6 STG.E [R232.64], R237 ;  /* 0x000000ede8006986 */ /* 0x0083e2000c101904 */
[----:B------:R-:W-:-:S03]  /*57dc0*/  ISETP.LT.AND P6, PT, R47, c[0x0][0x178], !P0 ;  /* 0x00005e002f007a0c */ /* 0x000fc600047c1270 */
[----:B----4-:R-:W3:Y:S01]  /*57dd0*/  LDL.LU R243, [R1+0x650] ;  /* 0x0006500001f37983 */ /* 0x010ee20000300800 */
        /* <DEDUP_REMOVED lines=33> */
[----:B---3--:R2:W-:Y:S04]  /*57ff0*/  @P1 STG.E [R228.64], R243 ;  /* 0x000000f3e4001986 */ /* 0x0085e8000c101904 */
[----:B-1----:R-:W3:Y:S01]  /*58000*/  LDL.LU R235, [R1+0x654] ;  /* 0x0006540001eb7983 */ /* 0x002ee20000300800 */
[----:B------:R-:W-:-:S03]  /*58010*/  IMAD.WIDE R226, R0, 0x4, R8 ;  /* 0x0000000400e27825 */ /* 0x000fc600078e0208 */
[----:B----4-:R1:W-:Y:S01]  /*58020*/  @P3 STG.E [R230.64], R237 ;  /* 0x000000ede6003986 */ /* 0x0103e2000c101904 */
[----:B--2---:R-:W-:Y:S01]  /*58030*/  IMAD.WIDE R228, R0, 0x4, R6 ;  /* 0x0000000400e47825 */ /* 0x004fe200078e0206 */
[----:B------:R-:W-:Y:S02]  /*58040*/  ISETP.LT.AND P3, PT, R123, c[0x0][0x178], !P2 ;  /* 0x00005e007b007a0c */ /* 0x000fe40005761270 */
[----:B-1----:R-:W2:Y:S04]  /*58050*/  LDL.LU R237, [R1+0x364] ;  /* 0x0003640001ed7983 */ /* 0x002ea80000300800 */
[----:B------:R-:W4:Y:S01]  /*58060*/  LDL.LU R0, [R1+0x974] ;  /* 0x0009740001007983 */ /* 0x000f220000300800 */
[----:B------:R-:W-:-:S03]  /*58070*/  IMAD.WIDE R230, R234, 0x4, R2 ;  /* 0x00000004eae67825 */ /* 0x000fc600078e0202 */
[----:B------:R1:W-:Y:S04]  /*58080*/  @P4 STG.E [R226.64], R242 ;  /* 0x000000f2e2004986 */ /* 0x0003e8000c101904 */
[----:B------:R1:W-:Y:S04]  /*58090*/  @P0 STG.E [R228.64], R236 ;  /* 0x000000ece4000986 */ /* 0x0003e8000c101904 */
[----:B------:R1:W-:Y:S02]  /*580a0*/  @P6 STG.E [R230.64], R240 ;  /* 0x000000f0e6006986 */ /* 0x0003e4000c101904 */
[----:B-1----:R-:W-:-:S04]  /*580b0*/  IMAD.WIDE R226, R234, 0x4, R224 ;  /* 0x00000004eae27825 */ /* 0x002fc800078e02e0 */
[----:B------:R-:W-:Y:S01]  /*580c0*/  IMAD.WIDE R228, R234, 0x4, R4 ;  /* 0x00000004eae47825 */ /* 0x000fe200078e0204 */
[----:B------:R-:W2:Y:S04]  /*580d0*/  LDL.LU R240, [R1+0xf4] ;  /* 0x0000f40001f07983 */ /* 0x000ea80000300800 */
[----:B------:R-:W2:Y:S04]  /*580e0*/  LDL.LU R236, [R1+0xd50] ;  /* 0x000d500001ec7983 */ /* 0x000ea80000300800 */
[----:B------:R-:W-:Y:S04]  /*580f0*/  @P5 STG.E [R226.64], R239 ;  /* 0x000000efe2005986 */ /* 0x000fe8000c101904 */
[----:B------:R1:W-:Y:S04]  /*58100*/  @P3 STG.E [R228.64], R241 ;  /* 0x000000f1e4003986 */ /* 0x0003e8000c101904 */
[----:B-1----:R-:W2:Y:S04]  /*58110*/  LDL.LU R241, [R1+0xd30] ;  /* 0x000d300001f17983 */ /* 0x002ea80000300800 */
[----:B------:R-:W2:Y:S04]  /*58120*/  LDL.LU R243, [R1+0xc80] ;  /* 0x000c800001f37983 */ /* 0x000ea80000300800 */
[----:B------:R-:W2:Y:S04]  /*58130*/  LDL.LU R242, [R1+0xb80] ;  /* 0x000b800001f27983 */ /* 0x000ea80000300800 */
[----:B------:R-:W2:Y:S01]  /*58140*/  LDL.LU R239, [R1+0xa80] ;  /* 0x000a800001ef7983 */ /* 0x000ea20000300800 */
        /* <DEDUP_REMOVED lines=12> */
[----:B---3--:R1:W-:Y:S01]  /*58210*/  @P0 STG.E [R228.64], R235 ;  /* 0x000000ebe4000986 */ /* 0x0083e2000c101904 */
[----:B------:R-:W-:Y:S02]  /*58220*/  ISETP.LT.AND P0, PT, R47, c[0x0][0x178], !P1 ;  /* 0x00005e002f007a0c */ /* 0x000fe40004f01270 */
[----:B------:R-:W-:Y:S01]  /*58230*/  ISETP.LT.AND P4, PT, R123, c[0x0][0x178], !P1 ;  /* 0x00005e007b007a0c */ /* 0x000fe20004f81270 */
[----:B--2---:R2:W-:Y:S01]  /*58240*/  @P5 STG.E [R230.64], R237 ;  /* 0x000000ede6005986 */ /* 0x0045e2000c101904 */
        /* <DEDUP_REMOVED lines=10> */
[----:B------:R1:W-:Y:S01]  /*582f0*/  @P3 STG.E [R228.64], R236 ;  /* 0x000000ece4003986 */ /* 0x0003e2000c101904 */
[----:B---3--:R-:W-:-:S03]  /*58300*/  IMAD.WIDE R232, R235, 0x4, R220 ;  /* 0x00000004ebe87825 */ /* 0x008fc600078e02dc */
[----:B------:R-:W3:Y:S01]  /*58310*/  LDL.LU R238, [R1+0x370] ;  /* 0x0003700001ee7983 */ /* 0x000ee20000300800 */
[----:B-1----:R-:W-:-:S03]  /*58320*/  IMAD.WIDE R226, R235, 0x4, R224 ;  /* 0x00000004ebe27825 */ /* 0x002fc600078e02e0 */
[----:B------:R-:W3:Y:S01]  /*58330*/  LDL.LU R240, [R1+0xd34] ;  /* 0x000d340001f07983 */ /* 0x000ee20000300800 */
[----:B------:R-:W-:-:S03]  /*58340*/  IMAD.WIDE R228, R235, 0x4, R4 ;  /* 0x00000004ebe47825 */ /* 0x000fc600078e0204 */
        /* <DEDUP_REMOVED lines=539> */
[----:B----4-:R1:W-:Y:S04]  /*5a500*/  @P4 STG.E [R226.64], R0 ;  /* 0x00000000e2004986 */ /* 0x0103e8000c101904 */
[----:B---3--:R3:W-:Y:S01]  /*5a510*/  @P0 STG.E [R228.64], R235 ;  /* 0x000000ebe4000986 */ /* 0x0087e2000c101904 */
[----:B------:R-:W-:Y:S02]  /*5a520*/  ISETP.LT.AND P0, PT, R47, c[0x0][0x178], !P1 ;  /* 0x00005e002f007a0c */ /* 0x000fe40004f01270 */
[----:B------:R-:W-:Y:S01]  /*5a530*/  ISETP.LT.AND P4, PT, R123, c[0x0][0x178], !P1 ;  /* 0x00005e007b007a0c */ /* 0x000fe20004f81270 */
[----:B--2---:R2:W-:Y:S01]  /*5a540*/  @P5 STG.E [R230.64], R242 ;  /* 0x000000f2e6005986 */ /* 0x0045e2000c101904 */
[----:B------:R-:W-:-:S03]  /*5a550*/  ISETP.LT.AND P5, PT, R147, c[0x0][0x178], !P1 ;  /* 0x00005e0093007a0c */ /* 0x000fc60004fa1270 */
[----:B-1----:R-:W4:Y:S01]  /*5a560*/  LDL.LU R0, [R1+0x2294] ;  /* 0x0022940001007983 */ /* 0x002f220000300800 */
[----:B---3--:R-:W-:-:S03]  /*5a570*/  IADD3 R235, R234, c[0x0][0x198], RZ ;  /* 0x00006600eaeb7a10 */ /* 0x008fc60007ffe0ff */
[----:B------:R1:W-:Y:S01]  /*5a580*/  @P6 STG.E [R232.64], R236 ;  /* 0x000000ece8006986 */ /* 0x0003e2000c101904 */
[----:B------:R-:W-:Y:S01]  /*5a590*/  IMAD.WIDE R226, R234, 0x4, R6 ;  /* 0x00000004eae27825 */ /* 0x000fe200078e0206 */
[----:B------:R-:W-:Y:S02]  /*5a5a0*/  ISETP.LT.AND P6, PT, R251, c[0x0][0x178], !P1 ;  /* 0x00005e00fb007a0c */ /* 0x000fe40004fc1270 */
[----:B--2---:R-:W2:Y:S01]  /*5a5b0*/  LDL.LU R242, [R1+0x690] ;  /* 0x0006900001f27983 */ /* 0x004ea20000300800 */
[----:B------:R-:W-:-:S03]  /*5a5c0*/  IMAD.WIDE R228, R235, 0x4, R2 ;  /* 0x00000004ebe47825 */ /* 0x000fc600078e0202 */
[----:B------:R3:W-:Y:S01]  /*5a5d0*/  @P2 STG.E [R226.64], R240 ;  /* 0x000000f0e2002986 */ /* 0x0007e2000c101904 */
[----:B------:R-:W-:-:S03]  /*5a5e0*/  IMAD.WIDE R230, R235, 0x4, R222 ;  /* 0x00000004ebe67825 */ /* 0x000fc600078e02de */
[----:B------:R3:W-:Y:S01]  /*5a5f0*/  @P3 STG.E [R228.64], R238 ;  /* 0x000000eee4003986 */ /* 0x0007e2000c101904 */
[----:B-1----:R-:W-:-:S03]  /*5a600*/  IMAD.WIDE R232, R235, 0x4, R220 ;  /* 0x00000004ebe87825 */ /* 0x002fc600078e02dc */
[----:B------:R-:W2:Y:S01]  /*5a610*/  LDL.LU R236, [R1+0x390] ;  /* 0x0003900001ec7983 */ /* 0x000ea20000300800 */
[----:B---3--:R-:W-:-:S03]  /*5a620*/  IMAD.WIDE R226, R235, 0x4, R224 ;  /* 0x00000004ebe27825 */ /* 0x008fc600078e02e0 */
        /* <DEDUP_REMOVED lines=9> */
[----:B------:R-:W3:Y:S04]  /*5a6c0*/  LDL.LU R239, [R1+0x2298] ;  /* 0x0022980001ef7983 */ /* 0x000ee80000300800 */
[----:B------:R-:W3:Y:S04]  /*5a6d0*/  LDL.LU R234, [R1+0xc54] ;  /* 0x000c540001ea7983 */ /* 0x000ee80000300800 */
[----:B------:R-:W3:Y:S04]  /*5a6e0*/  LDL.LU R243, [R1+0xb54] ;  /* 0x000b540001f37983 */ /* 0x000ee80000300800 */
[----:B------:R-:W3:Y:S01]  /*5a6f0*/  LDL.LU R237, [R1+0x964] ;  /* 0x0009640001ed7983 */ /* 0x000ee20000300800 */
[----:B------:R-:W-:-:S02]  /*5a700*/  ISETP.LT.AND P3, PT, R250, c[0x0][0x178], !P1 ;  /* 0x00005e00fa007a0c */ /* 0x000fc40004f61270 */
[----:B------:R-:W-:Y:S01]  /*5a710*/  ISETP.LT.AND P2, PT, R249, c[0x0][0x178], !P1 ;  /* 0x00005e00f9007a0c */ /* 0x000fe20004f41270 */
[----:B------:R-:W-:Y:S01]  /*5a720*/  IMAD.WIDE R228, R235, 0x4, R10 ;  /* 0x00000004ebe47825 */ /* 0x000fe200078e020a */
[----:B------:R-:W-:-:S03]  /*5a730*/  ISETP.LT.AND P1, PT, R248, c[0x0][0x178], !P1 ;  /* 0x00005e00f8007a0c */ /* 0x000fc60004f21270 */
[----:B------:R-:W-:Y:S01]  /*5a740*/  IMAD.WIDE R226, R235, 0x4, R8 ;  /* 0x00000004ebe27825 */ /* 0x000fe200078e0208 */
[----:B----4-:R-:W-:-:S04]  /*5a750*/  ISETP.GE.AND P0, PT, R0, c[0x0][0x17c], PT ;  /* 0x00005f0000007a0c */ /* 0x010fc80003f06270 */
[----:B------:R-:W-:Y:S02]  /*5a760*/  ISETP.LT.AND P4, PT, R139, c[0x0][0x178], !P0 ;  /* 0x00005e008b007a0c */ /* 0x000fe40004781270 */
[----:B------:R-:W-:Y:S02]  /*5a770*/  ISETP.LT.AND P5, PT, R47, c[0x0][0x178], !P0 ;  /* 0x00005e002f007a0c */ /* 0x000fe400047a1270 */
[----:B------:R-:W-:Y:S01]  /*5a780*/  IADD3 R0, R235, c[0x0][0x198], RZ ;  /* 0x00006600eb007a10 */ /* 0x000fe20007ffe0ff */
[----:B--2---:R1:W-:Y:S01]  /*5a790*/  @P3 STG.E [R228.64], R242 ;  /* 0x000000f2e4003986 */ /* 0x0043e2000c101904 */
[----:B------:R-:W-:-:S03]  /*5a7a0*/  ISETP.LT.AND P3, PT, R123, c[0x0][0x178], !P0 ;  /* 0x00005e007b007a0c */ /* 0x000fc60004761270 */
[C---:B------:R-:W-:Y:S01]  /*5a7b0*/  IMAD.WIDE R230, R0.reuse, 0x4, R224 ;  /* 0x0000000400e67825 */ /* 0x040fe200078e02e0 */
[----:B------:R-:W-:Y:S01]  /*5a7c0*/  ISETP.LT.AND P6, PT, R251, c[0x0][0x178], !P0 ;  /* 0x00005e00fb007a0c */ /* 0x000fe200047c1270 */
[----:B------:R2:W-:Y:S02]  /*5a7d0*/  @P2 STG.E [R226.64], R236 ;  /* 0x000000ece2002986 */ /* 0x0005e4000c101904 */
[----:B-1----:R-:W-:Y:S02]  /*5a7e0*/  IMAD.WIDE R228, R0, 0x4, R2 ;  /* 0x0000000400e47825 */ /* 0x002fe400078e0202 */
[----:B------:R-:W4:Y:S01]  /*5a7f0*/  LDL.LU R242, [R1+0x694] ;  /* 0x0006940001f27983 */ /* 0x000f220000300800 */
[----:B------:R-:W-:Y:S01]  /*5a800*/  ISETP.LT.AND P2, PT, R147, c[0x0][0x178], !P0 ;  /* 0x00005e0093007a0c */ /* 0x000fe20004741270 */
[----:B--2---:R-:W-:Y:S02]  /*5a810*/  IMAD.WIDE R226, R235, 0x4, R6 ;  /* 0x00000004ebe27825 */ /* 0x004fe400078e0206 */
[----:B------:R-:W2:Y:S04]  /*5a820*/  LDL.LU R236, [R1+0x394] ;  /* 0x0003940001ec7983 */ /* 0x000ea80000300800 */
[----:B---3--:R1:W-:Y:S04]  /*5a830*/  @P1 STG.E [R226.64], R233 ;  /* 0x000000e9e2001986 */ /* 0x0083e8000c101904 */
[----:B------:R-:W-:Y:S01]  /*5a840*/  @P4 STG.E [R228.64], R238 ;  /* 0x000000eee4004986 */ /* 0x000fe2000c101904 */
[----:B------:R-:W-:-:S03]  /*5a850*/  ISETP.GE.AND P1, PT, R239, c[0x0][0x17c], PT ;  /* 0x00005f00ef007a0c */ /* 0x000fc60003f26270 */
[----:B------:R3:W-:Y:S01]  /*5a860*/  @P5 STG.E [R230.64], R240 ;  /* 0x000000f0e6005986 */ /* 0x0007e2000c101904 */
[----:B-1----:R-:W-:-:S03]  /*5a870*/  IMAD.WIDE R226, R0, 0x4, R4 ;  /* 0x0000000400e27825 */ /* 0x002fc600078e0204 */
[----:B---3--:R-:W4:Y:S04]  /*5a880*/  LDL.LU R240, [R1+0xde0] ;  /* 0x000de00001f07983 */ /* 0x008f280000300800 */
[----:B------:R-:W4:Y:S01]  /*5a890*/  LDL.LU R239, [R1+0xdd0] ;  /* 0x000dd00001ef7983 */ /* 0x000f220000300800 */
[----:B------:R-:W-:-:S03]  /*5a8a0*/  IMAD.WIDE R228, R0, 0x4, R222 ;  /* 0x0000000400e47825 */ /* 0x000fc600078e02de */
[----:B------:R-:W4:Y:S01]  /*5a8b0*/  LDL.LU R238, [R1+0xdc0] ;  /* 0x000dc00001ee7983 */ /* 0x000f220000300800 */
[----:B------:R-:W-:-:S03]  /*5a8c0*/  IMAD.WIDE R230, R0, 0x4, R220 ;  /* 0x0000000400e67825 */ /* 0x000fc600078e02dc */
[----:B------:R-:W4:Y:S04]  /*5a8d0*/  LDL.LU R232, [R1+0x229c] ;  /* 0x00229c0001e87983 */ /* 0x000f280000300800 */
[----:B------:R1:W-:Y:S04]  /*5a8e0*/  @P3 STG.E [R226.64], R234 ;  /* 0x000000eae2003986 */ /* 0x0003e8000c101904 */
        /* <DEDUP_REMOVED lines=8> */
[C---:B------:R-:W-:Y:S01]  /*5a970*/  IMAD.WIDE R230, R0.reuse, 0x4, R10 ;  /* 0x0000000400e67825 */ /* 0x040fe200078e020a */
[----:B------:R-:W-:Y:S02]  /*5a980*/  ISETP.LT.AND P2, PT, R139, c[0x0][0x178], !P1 ;  /* 0x00005e008b007a0c */ /* 0x000fe40004f41270 */
[----:B------:R-:W-:Y:S01]  /*5a990*/  ISETP.LT.AND P6, PT, R47, c[0x0][0x178], !P1 ;  /* 0x00005e002f007a0c */ /* 0x000fe20004fc1270 */
[----:B------:R-:W-:-:S04]  /*5a9a0*/  IMAD.WIDE R228, R0, 0x4, R8 ;  /* 0x0000000400e47825 */ /* 0x000fc800078e0208 */
[C---:B------:R-:W-:Y:S01]  /*5a9b0*/  IMAD.WIDE R226, R0.reuse, 0x4, R6 ;  /* 0x0000000400e27825 */ /* 0x040fe200078e0206 */
[----:B------:R-:W-:Y:S02]  /*5a9c0*/  IADD3 R0, R0, c[0x0][0x198], RZ ;  /* 0x0000660000007a10 */ /* 0x000fe40007ffe0ff */
[----:B------:R-:W-:Y:S01]  /*5a9d0*/  ISETP.LT.AND P3, PT, R123, c[0x0][0x178], !P1 ;  /* 0x00005e007b007a0c */ /* 0x000fe20004f61270 */
[----:B----4-:R1:W-:Y:S01]  /*5a9e0*/  @P4 STG.E [R230.64], R242 ;  /* 0x000000f2e6004986 */ /* 0x0103e2000c101904 */
[----:B------:R-:W-:-:S03]  /*5a9f0*/  ISETP.LT.AND P4, PT, R250, c[0x0][0x178], !P1 ;  /* 0x00005e00fa007a0c */ /* 0x000fc60004f81270 */
[----:B--2---:R2:W-:Y:S01]  /*5aa00*/  @P5 STG.E [R228.64], R236 ;  /* 0x000000ece4005986 */ /* 0x0045e2000c101904 */
[----:B------:R-:W-:-:S03]  /*5aa10*/  ISETP.LT.AND P5, PT, R147, c[0x0][0x178], !P1 ;  /* 0x00005e0093007a0c */ /* 0x000fc60004fa1270 */
[----:B------:R4:W-:Y:S01]  /*5aa20*/  @P0 STG.E [R226.64], R241 ;  /* 0x000000f1e2000986 */ /* 0x0009e2000c101904 */
[----:B------:R-:W-:-:S03]  /*5aa30*/  ISETP.LT.AND P0, PT, R251, c[0x0][0x178], !P1 ;  /* 0x00005e00fb007a0c */ /* 0x000fc60004f01270 */
[----:B-1----:R-:W3:Y:S01]  /*5aa40*/  LDL.LU R242, [R1+0x4f0] ;  /* 0x0004f00001f27983 */ /* 0x002ee20000300800 */
[----:B--2---:R-:W-:-:S03]  /*5aa50*/  IMAD.WIDE R228, R0, 0x4, R224 ;  /* 0x0000000400e47825 */ /* 0x004fc600078e02e0 */
[----:B------:R-:W2:Y:S01]  /*5aa60*/  LDL.LU R236, [R1+0x4e0] ;  /* 0x0004e00001ec7983 */ /* 0x000ea20000300800 */
[----:B----4-:R-:W-:-:S03]  /*5aa70*/  IMAD.WIDE R226, R0, 0x4, R2 ;  /* 0x0000000400e27825 */ /* 0x010fc600078e0202 */
[----:B------:R-:W4:Y:S01]  /*5aa80*/  LDL.LU R241, [R1+0xde4] ;  /* 0x000de40001f17983 */ /* 0x000f220000300800 */
[----:B------:R-:W-:-:S03]  /*5aa90*/  IMAD.WIDE R230, R0, 0x4, R4 ;  /* 0x0000000400e67825 */ /* 0x000fc600078e0204 */
[----:B------:R1:W-:Y:S04]  /*5aaa0*/  @P2 STG.E [R226.64], R240 ;  /* 0x000000f0e2002986 */ /* 0x0003e8000c101904 */
[----:B------:R1:W-:Y:S04]  /*5aab0*/  @P6 STG.E [R228.64], R239 ;  /* 0x000000efe4006986 */ /* 0x0003e8000c101904 */
[----:B-1----:R-:W4:Y:S01]  /*5aac0*/  LDL.LU R240, [R1+0x4f4] ;  /* 0x0004f40001f07983 */ /* 0x002f220000300800 */
[----:B------:R-:W-:-:S03]  /*5aad0*/  IMAD.WIDE R226, R0, 0x4, R222 ;  /* 0x0000000400e27825 */ /* 0x000fc600078e02de */
[----:B------:R-:W4:Y:S01]  /*5aae0*/  LDL.LU R239, [R1+0xdd4] ;  /* 0x000dd40001ef7983 */ /* 0x000f220000300800 */
[----:B------:R-:W-:Y:S01]  /*5aaf0*/  IMAD.WIDE R228, R0, 0x4, R220 ;  /* 0x0000000400e47825 */ /* 0x000fe200078e02dc */
[----:B------:R-:W-:Y:S02]  /*5ab00*/  ISETP.GE.AND P2, PT, R232, c[0x0][0x17c], PT ;  /* 0x00005f00e8007a0c */ /* 0x000fe40003f46270 */
[----:B------:R1:W-:Y:S04]  /*5ab10*/  @P3 STG.E [R230.64], R238 ;  /* 0x000000eee6003986 */ /* 0x0003e8000c101904 */
[----:B------:R-:W4:Y:S04]  /*5ab20*/  LDL.LU R232, [R1+0x22a0] ;  /* 0x0022a00001e87983 */ /* 0x000f280000300800 */
[----:B------:R1:W-:Y:S02]  /*5ab30*/  @P5 STG.E [R226.64], R234 ;  /* 0x000000eae2005986 */ /* 0x0003e4000c101904 */
[----:B-1----:R-:W-:-:S02]  /*5ab40*/  IMAD.WIDE R230, R0, 0x4, R10 ;  /* 0x0000000400e67825 */ /* 0x002fc400078e020a */
[----:B------:R-:W4:Y:S04]  /*5ab50*/  LDL.LU R238, [R1+0xdc4] ;  /* 0x000dc40001ee7983 */ /* 0x000f280000300800 */
[----:B------:R1:W-:Y:S01]  /*5ab60*/  @P0 STG.E [R228.64], R243 ;  /* 0x000000f3e4000986 */ /* 0x0003e2000c101904 */
[----:B------:R-:W-:-:S03]  /*5ab70*/  IADD3 R234, R0, c[0x0][0x198], RZ ;  /* 0x0000660000ea7a10 */ /* 0x000fc60007ffe0ff */
[----:B------:R1:W-:Y:S01]  /*5ab80*/  @P4 STG.E [R230.64], R237 ;  /* 0x000000ede6004986 */ /* 0x0003e2000c101904 */
[----:B------:R-:W-:-:S03]  /*5ab90*/  IMAD.WIDE R226, R0, 0x4, R8 ;  /* 0x0000000400e27825 */ /* 0x000fc600078e0208 */
[----:B------:R-:W4:Y:S01]  /*5aba0*/  LDL.LU R235, [R1+0xc64] ;  /* 0x000c640001eb7983 */ /* 0x000f220000300800 */
[----:B-1----:R-:W-:-:S03]  /*5abb0*/  IMAD.WIDE R228, R0, 0x4, R6 ;  /* 0x0000000400e47825 */ /* 0x002fc600078e0206 */
[----:B------:R-:W4:Y:S04]  /*5abc0*/  LDL.LU R237, [R1+0x794] ;  /* 0x0007940001ed7983 */ /* 0x000f280000300800 */
[----:B------:R-:W4:Y:S01]  /*5abd0*/  LDL.LU R0, [R1+0xda4] ;  /* 0x000da40001007983 */ /* 0x000f220000300800 */
[----:B------:R-:W-:Y:S02]  /*5abe0*/  ISETP.LT.AND P3, PT, R249, c[0x0][0x178], !P1 ;  /* 0x00005e00f9007a0c */ /* 0x000fe40004f61270 */
[----:B------:R-:W-:Y:S02]  /*5abf0*/  ISETP.LT.AND P1, PT, R248, c[0x0][0x178], !P1 ;  /* 0x00005e00f8007a0c */ /* 0x000fe40004f21270 */
[----:B------:R-:W-:Y:S02]  /*5ac00*/  ISETP.LT.AND P6, PT, R139, c[0x0][0x178], !P2 ;  /* 0x00005e008b007a0c */ /* 0x000fe400057c1270 */
[----:B------:R-:W-:Y:S01]  /*5ac10*/  ISETP.LT.AND P5, PT, R47, c[0x0][0x178], !P2 ;  /* 0x00005e002f007a0c */ /* 0x000fe200057a1270 */
[----:B------:R-:W-:Y:S01]  /*5ac20*/  IMAD.WIDE R230, R234, 0x4, R2 ;  /* 0x00000004eae67825 */ /* 0x000fe200078e0202 */
[----:B------:R-:W-:-:S05]  /*5ac30*/  ISETP.LT.AND P4, PT, R123, c[0x0][0x178], !P2 ;  /* 0x00005e007b007a0c */ /* 0x000fca0005781270 */
[----:B---3--:R1:W-:Y:S01]  /*5ac40*/  @P3 STG.E [R226.64], R242 ;  /* 0x000000f2e2003986 */ /* 0x0083e2000c101904 */
[----:B------:R-:W-:-:S03]  /*5ac50*/  ISETP.LT.AND P3, PT, R147, c[0x0][0x178], !P2 ;  /* 0x00005e0093007a0c */ /* 0x000fc60005761270 */
[----:B--2---:R2:W-:Y:S01]  /*5ac60*/  @P1 STG.E [R228.64], R236 ;  /* 0x000000ece4001986 */ /* 0x0045e2000c101904 */
[----:B------:R-:W-:Y:S01]  /*5ac70*/  ISETP.LT.AND P1, PT, R251, c[0x0][0x178], !P2 ;  /* 0x00005e00fb007a0c */ /* 0x000fe20005721270 */
[C---:B-1----:R-:W-:Y:S02]  /*5ac80*/  IMAD.WIDE R226, R234.reuse, 0x4, R224 ;  /* 0x00000004eae27825 */ /* 0x042fe400078e02e0 */
[----:B----4-:R1:W-:Y:S01]  /*5ac90*/  @P6 STG.E [R230.64], R241 ;  /* 0x000000f1e6006986 */ /* 0x0103e2000c101904 */
[----:B------:R-:W-:Y:S01]  /*5aca0*/  ISETP.LT.AND P6, PT, R249, c[0x0][0x178], !P2 ;  /* 0x00005e00f9007a0c */ /* 0x000fe200057c1270 */
[C---:B--2---:R-:W-:Y:S02]  /*5acb0*/  IMAD.WIDE R228, R234.reuse, 0x4, R4 ;  /* 0x00000004eae47825 */ /* 0x044fe400078e0204 */
[----:B-1----:R-:W2:Y:S02]  /*5acc0*/  LDL.LU R241, [R1+0x4e4] ;  /* 0x0004e40001f17983 */ /* 0x002ea40000300800 */
[----:B------:R-:W-:-:S02]  /*5acd0*/  IMAD.WIDE R230, R234, 0x4, R10 ;  /* 0x00000004eae67825 */ /* 0x000fc400078e020a */
[----:B------:R-:W3:Y:S04]  /*5ace0*/  LDL.LU R236, [R1+0xa58] ;  /* 0x000a580001ec7983 */ /* 0x000ee80000300800 */
[----:B------:R-:W4:Y:S04]  /*5acf0*/  LDL.LU R243, [R1+0x8d8] ;  /* 0x0008d80001f37983 */ /* 0x000f280000300800 */
[----:B------:R-:W4:Y:S04]  /*5ad00*/  LDL.LU R242, [R1+0x788] ;  /* 0x0007880001f27983 */ /* 0x000f280000300800 */
[----:B------:R1:W-:Y:S01]  /*5ad10*/  @P5 STG.E [R226.64], R239 ;  /* 0x000000efe2005986 */ /* 0x0003e2000c101904 */
[----:B------:R-:W-:-:S02]  /*5ad20*/  ISETP.LT.AND P5, PT, R250, c[0x0][0x178], !P2 ;  /* 0x00005e00fa007a0c */ /* 0x000fc400057a1270 */
[----:B------:R-:W-:Y:S01]  /*5ad30*/  ISETP.GE.AND P0, PT, R232, c[0x0][0x17c], PT ;  /* 0x00005f00e8007a0c */ /* 0x000fe20003f06270 */
[C---:B------:R-:W-:Y:S01]  /*5ad40*/  IMAD.WIDE R232, R234.reuse, 0x4, R8 ;  /* 0x00000004eae87825 */ /* 0x040fe200078e0208 */
[----:B-1----:R-:W4:Y:S03]  /*5ad50*/  LDL.LU R239, [R1+0x298] ;  /* 0x0002980001ef7983 */ /* 0x002f260000300800 */
[C---:B------:R-:W-:Y:S01]  /*5ad60*/  IMAD.WIDE R226, R234.reuse, 0x4, R222 ;  /* 0x00000004eae27825 */ /* 0x040fe200078e02de */
[----:B------:R1:W-:Y:S03]  /*5ad70*/  @P4 STG.E [R228.64], R238 ;  /* 0x000000eee4004986 */ /* 0x0003e6000c101904 */
[----:B-1----:R-:W-:Y:S01]  /*5ad80*/  IMAD.WIDE R228, R234, 0x4, R220 ;  /* 0x00000004eae47825 */ /* 0x002fe200078e02dc */
[----:B------:R-:W4:Y:S04]  /*5ad90*/  LDL.LU R238, [R1+0x1e8] ;  /* 0x0001e80001ee7983 */ /* 0x000f280000300800 */
[----:B------:R-:W-:Y:S04]  /*5ada0*/  @P3 STG.E [R226.64], R0 ;  /* 0x00000000e2003986 */ /* 0x000fe8000c101904 */
[----:B------:R-:W-:Y:S04]  /*5adb0*/  @P1 STG.E [R228.64], R235 ;  /* 0x000000ebe4001986 */ /* 0x000fe8000c101904 */
[----:B------:R-:W-:Y:S04]  /*5adc0*/  @P5 STG.E [R230.64], R237 ;  /* 0x000000ede6005986 */ /* 0x000fe8000c101904 */
[----:B------:R1:W-:Y:S04]  /*5add0*/  @P6 STG.E [R232.64], R240 ;  /* 0x000000f0e8006986 */ /* 0x0003e8000c101904 */
[----:B-1----:R-:W4:Y:S01]  /*5ade0*/  LDL.LU R240, [R1+0x22a4] ;  /* 0x0022a40001f07983 */ /* 0x002f220000300800 */
[----:B------:R-:W-:-:S02]  /*5adf0*/  ISETP.LT.AND P2, PT, R248, c[0x0][0x178], !P2 ;  /* 0x00005e00f8007a0c */ /* 0x000fc40005741270 */
[----:B------:R-:W-:Y:S01]  /*5ae00*/  ISETP.LT.AND P4, PT, R139, c[0x0][0x178], !P0 ;  /* 0x00005e008b007a0c */ /* 0x000fe20004781270 */
[C---:B------:R-:W-:Y:S01]  /*5ae10*/  IMAD.WIDE R226, R234.reuse, 0x4, R6 ;  /* 0x00000004eae27825 */ /* 0x040fe200078e0206 */
[----:B------:R-:W-:Y:S01]  /*5ae20*/  IADD3 R235, R234, c[0x0][0x198], RZ ;  /* 0x00006600eaeb7a10 */ /* 0x000fe20007ffe0ff */
[----:B------:R-:W4:Y:S01]  /*5ae30*/  LDL.LU R0, [R1+0xe8] ;  /* 0x0000e80001007983 */ /* 0x000f220000300800 */
[----:B------:R-:W-:Y:S02]  /*5ae40*/  ISETP.LT.AND P1, PT, R47, c[0x0][0x178], !P0 ;  /* 0x00005e002f007a0c */ /* 0x000fe40004721270 */
[----:B------:R-:W-:Y:S01]  /*5ae50*/  ISETP.LT.AND P3, PT, R123, c[0x0][0x178], !P0 ;  /* 0x00005e007b007a0c */ /* 0x000fe20004761270 */
[----:B------:R-:W-:Y:S01]  /*5ae60*/  IMAD.WIDE R228, R235, 0x4, R2 ;  /* 0x00000004ebe47825 */ /* 0x000fe200078e0202 */
[----:B------:R-:W-:Y:S01]  /*5ae70*/  ISETP.LT.AND P5, PT, R147, c[0x0][0x178], !P0 ;  /* 0x00005e0093007a0c */ /* 0x000fe200047a1270 */
[----:B------:R-:W4:Y:S01]  /*5ae80*/  LDL.LU R237, [R1+0x88] ;  /* 0x0000880001ed7983 */ /* 0x000f220000300800 */
[----:B------:R-:W-:Y:S01]  /*5ae90*/  ISETP.LT.AND P6, PT, R251, c[0x0][0x178], !P0 ;  /* 0x00005e00fb007a0c */ /* 0x000fe200047c1270 */
[----:B------:R-:W-:-:S04]  /*5aea0*/  IMAD.WIDE R230, R235, 0x4, R222 ;  /* 0x00000004ebe67825 */ /* 0x000fc800078e02de */
[C---:B------:R-:W-:Y:S01]  /*5aeb0*/  IMAD.WIDE R232, R235.reuse, 0x4, R220 ;  /* 0x00000004ebe87825 */ /* 0x040fe200078e02dc */
[----:B--2---:R1:W-:Y:S04]  /*5aec0*/  @P2 STG.E [R226.64], R241 ;  /* 0x000000f1e2002986 */ /* 0x0043e8000c101904 */
[----:B---3--:R2:W-:Y:S01]  /*5aed0*/  @P4 STG.E [R228.64], R236 ;  /* 0x000000ece4004986 */ /* 0x0085e2000c101904 */
[----:B-1----:R-:W-:-:S03]  /*5aee0*/  IMAD.WIDE R226, R235, 0x4, R224 ;  /* 0x00000004ebe27825 */ /* 0x002fc600078e02e0 */
[----:B------:R-:W3:Y:S01]  /*5aef0*/  LDL.LU R241, [R1+0x8dc] ;  /* 0x0008dc0001f17983 */ /* 0x000ee20000300800 */
[----:B--2---:R-:W-:-:S03]  /*5af00*/  IMAD.WIDE R228, R235, 0x4, R4 ;  /* 0x00000004ebe47825 */ /* 0x004fc600078e0204 */
[----:B----4-:R-:W-:Y:S04]  /*5af10*/  @P1 STG.E [R226.64], R243 ;  /* 0x000000f3e2001986 */ /* 0x010fe8000c101904 */
[----:B------:R-:W-:Y:S04]  /*5af20*/  @P3 STG.E [R228.64], R242 ;  /* 0x000000f2e4003986 */ /* 0x000fe8000c101904 */
[----:B------:R-:W2:Y:S04]  /*5af30*/  LDL.LU R236, [R1+0xa5c] ;  /* 0x000a5c0001ec7983 */ /* 0x000ea80000300800 */
[----:B------:R-:W-:Y:S04]  /*5af40*/  @P5 STG.E [R230.64], R239 ;  /* 0x000000efe6005986 */ /* 0x000fe8000c101904 */
[----:B------:R1:W-:Y:S01]  /*5af50*/  @P6 STG.E [R232.64], R238 ;  /* 0x000000eee8006986 */ /* 0x0003e2000c101904 */
[----:B------:R-:W-:-:S03]  /*5af60*/  ISETP.GE.AND P1, PT, R240, c[0x0][0x17c], PT ;  /* 0x00005f00f0007a0c */ /* 0x000fc60003f26270 */
[----:B------:R-:W4:Y:S04]  /*5af70*/  LDL.LU R240, [R1+0x7c] ;  /* 0x00007c0001f07983 */ /* 0x000f280000300800 */
[----:B-1----:R-:W2:Y:S04]  /*5af80*/  LDL.LU R233, [R1+0x78] ;  /* 0x0000780001e97983 */ /* 0x002ea80000300800 */
[----:B------:R-:W3:Y:S04]  /*5af90*/  LDL.LU R243, [R1+0x22a8] ;  /* 0x0022a80001f37983 */ /* 0x000ee80000300800 */
[----:B------:R-:W4:Y:S04]  /*5afa0*/  LDL.LU R242, [R1+0x78c] ;  /* 0x00078c0001f27983 */ /* 0x000f280000300800 */
[----:B------:R-:W4:Y:S04]  /*5afb0*/  LDL.LU R239, [R1+0x29c] ;  /* 0x00029c0001ef7983 */ /* 0x000f280000300800 */
[----:B------:R-:W4:Y:S01]  /*5afc0*/  LDL.LU R238, [R1+0x1ec] ;  /* 0x0001ec0001ee7983 */ /* 0x000f220000300800 */
[----:B------:R-:W-:-:S02]  /*5afd0*/  ISETP.LT.AND P4, PT, R250, c[0x0][0x178], !P0 ;  /* 0x00005e00fa007a0c */ /* 0x000fc40004781270 */
[----:B------:R-:W-:Y:S01]  /*5afe0*/  ISETP.LT.AND P2, PT, R249, c[0x0][0x178], !P0 ;  /* 0x00005e00f9007a0c */ /* 0x000fe20004741270 */
[----:B------:R-:W-:Y:S01]  /*5aff0*/  IMAD.WIDE R228, R235, 0x4, R10 ;  /* 0x00000004ebe47825 */ /* 0x000fe200078e020a */
[----:B------:R-:W-:Y:S01]  /*5b000*/  ISETP.LT.AND P0, PT, R248, c[0x0][0x178], !P0 ;  /* 0x00005e00f8007a0c */ /* 0x000fe20004701270 */
[----:B------:R-:W4:Y:S01]  /*5b010*/  LDL.LU R234, [R1+0xec] ;  /* 0x0000ec0001ea7983 */ /* 0x000f220000300800 */
[----:B------:R-:W-:Y:S01]  /*5b020*/  ISETP.LT.AND P3, PT, R139, c[0x0][0x178], !P1 ;  /* 0x00005e008b007a0c */ /* 0x000fe20004f61270 */
[----:B------:R-:W-:Y:S01]  /*5b030*/  IMAD.WIDE R226, R235, 0x4, R8 ;  /* 0x00000004ebe27825 */ /* 0x000fe200078e0208 */
[----:B------:R-:W-:-:S05]  /*5b040*/  ISETP.LT.AND P5, PT, R47, c[0x0][0x178], !P1 ;  /* 0x00005e002f007a0c */ /* 0x000fca0004fa1270 */
[----:B------:R1:W-:Y:S04]  /*5b050*/  @P4 STG.E [R228.64], R0 ;  /* 0x00000000e4004986 */ /* 0x0003e8000c101904 */
[----:B------:R1:W-:Y:S02]  /*5b060*/  @P2 STG.E [R226.64], R237 ;  /* 0x000000ede2002986 */ /* 0x0003e4000c101904 */
[C---:B-1----:R-:W-:Y:S01]  /*5b070*/  IADD3 R0, R235.reuse, c[0x0][0x198], RZ ;  /* 0x00006600eb007a10 */ /* 0x042fe20007ffe0ff */
[----:B------:R-:W-:Y:S01]  /*5b080*/  IMAD.WIDE R226, R235, 0x4, R6 ;  /* 0x00000004ebe27825 */ /* 0x000fe200078e0206 */
[----:B------:R-:W4:Y:S03]  /*5b090*/  LDL.LU R237, [R1+0x8c] ;  /* 0x00008c0001ed7983 */ /* 0x000f260000300800 */
[----:B------:R-:W-:Y:S01]  /*5b0a0*/  IMAD.WIDE R228, R0, 0x4, R2 ;  /* 0x0000000400e47825 */ /* 0x000fe200078e0202 */
[----:B------:R-:W-:-:S02]  /*5b0b0*/  ISETP.LT.AND P4, PT, R123, c[0x0][0x178], !P1 ;  /* 0x00005e007b007a0c */ /* 0x000fc40004f81270 */
[----:B------:R-:W-:Y:S01]  /*5b0c0*/  ISETP.LT.AND P2, PT, R147, c[0x0][0x178], !P1 ;  /* 0x00005e0093007a0c */ /* 0x000fe20004f41270 */
[----:B------:R-:W-:Y:S01]  /*5b0d0*/  IMAD.WIDE R230, R0, 0x4, R224 ;  /* 0x0000000400e67825 */ /* 0x000fe200078e02e0 */
[----:B------:R-:W-:Y:S01]  /*5b0e0*/  ISETP.LT.AND P6, PT, R251, c[0x0][0x178], !P1 ;  /* 0x00005e00fb007a0c */ /* 0x000fe20004fc1270 */
[----:B--2---:R-:W-:Y:S04]  /*5b0f0*/  @P0 STG.E [R226.64], R233 ;  /* 0x000000e9e2000986 */ /* 0x004fe8000c101904 */
[----:B------:R1:W-:Y:S01]  /*5b100*/  @P3 STG.E [R228.64], R236 ;  /* 0x000000ece4003986 */ /* 0x0003e2000c101904 */
[----:B---3--:R-:W-:-:S03]  /*5b110*/  ISETP.GE.AND P0, PT, R243, c[0x0][0x17c], PT ;  /* 0x00005f00f3007a0c */ /* 0x008fc60003f06270 */
[----:B------:R2:W-:Y:S04]  /*5b120*/  @P5 STG.E [R230.64], R241 ;  /* 0x000000f1e6005986 */ /* 0x0005e8000c101904 */
[----:B-1----:R-:W3:Y:S04]  /*5b130*/  LDL.LU R236, [R1+0xb68] ;  /* 0x000b680001ec7983 */ /* 0x002ee80000300800 */
[----:B------:R-:W3:Y:S01]  /*5b140*/  LDL.LU R243, [R1+0xa68] ;  /* 0x000a680001f37983 */ /* 0x000ee20000300800 */
[----:B------:R-:W-:-:S03]  /*5b150*/  IMAD.WIDE R226, R0, 0x4, R4 ;  /* 0x0000000400e27825 */ /* 0x000fc600078e0204 */
[----:B--2---:R-:W2:Y:S01]  /*5b160*/  LDL.LU R241, [R1+0x958] ;  /* 0x0009580001f17983 */ /* 0x004ea20000300800 */
[----:B------:R-:W-:-:S03]  /*5b170*/  IMAD.WIDE R228, R0, 0x4, R222 ;  /* 0x0000000400e47825 */ /* 0x000fc600078e02de */
[----:B------:R-:W2:Y:S01]  /*5b180*/  LDL.LU R232, [R1+0x22ac] ;  /* 0x0022ac0001e87983 */ /* 0x000ea20000300800 */
[----:B------:R-:W-:-:S03]  /*5b190*/  IMAD.WIDE R230, R0, 0x4, R220 ;  /* 0x0000000400e67825 */ /* 0x000fc600078e02dc */
[----:B----4-:R1:W-:Y:S04]  /*5b1a0*/  @P4 STG.E [R226.64], R242 ;  /* 0x000000f2e2004986 */ /* 0x0103e8000c101904 */
[----:B------:R4:W-:Y:S04]  /*5b1b0*/  @P2 STG.E [R228.64], R239 ;  /* 0x000000efe4002986 */ /* 0x0009e8000c101904 */
[----:B------:R4:W-:Y:S04]  /*5b1c0*/  @P6 STG.E [R230.64], R238 ;  /* 0x000000eee6006986 */ /* 0x0009e8000c101904 */
[----:B-1----:R-:W2:Y:S04]  /*5b1d0*/  LDL.LU R242, [R1+0x8e8] ;  /* 0x0008e80001f27983 */ /* 0x002ea80000300800 */
[----:B----4-:R-:W2:Y:S04]  /*5b1e0*/  LDL.LU R239, [R1+0x688] ;  /* 0x0006880001ef7983 */ /* 0x010ea80000300800 */
[----:B------:R-:W2:Y:S01]  /*5b1f0*/  LDL.LU R238, [R1+0x388] ;  /* 0x0003880001ee7983 */ /* 0x000ea20000300800 */
[----:B------:R-:W-:-:S02]  /*5b200*/  ISETP.LT.AND P3, PT, R250, c[0x0][0x178], !P1 ;  /* 0x00005e00fa007a0c */ /* 0x000fc40004f61270 */
[----:B------:R-:W-:Y:S02]  /*5b210*/  ISETP.LT.AND P5, PT, R249, c[0x0][0x178], !P1 ;  /* 0x00005e00f9007a0c */ /* 0x000fe40004fa1270 */
[----:B------:R-:W-:Y:S01]  /*5b220*/  ISETP.LT.AND P2, PT, R139, c[0x0][0x178], !P0 ;  /* 0x00005e008b007a0c */ /* 0x000fe20004741270 */
[----:B------:R-:W-:Y:S01]  /*5b230*/  IMAD.WIDE R226, R0, 0x4, R10 ;  /* 0x0000000400e27825 */ /* 0x000fe200078e020a */
[----:B------:R-:W-:Y:S01]  /*5b240*/  ISETP.LT.AND P1, PT, R248, c[0x0][0x178], !P1 ;  /* 0x00005e00f8007a0c */ /* 0x000fe20004f21270 */
[----:B------:R-:W2:Y:S01]  /*5b250*/  LDL.LU R233, [R1+0x208] ;  /* 0x0002080001e97983 */ /* 0x000ea20000300800 */
[----:B------:R-:W-:Y:S01]  /*5b260*/  ISETP.LT.AND P6, PT, R47, c[0x0][0x178], !P0 ;  /* 0x00005e002f007a0c */ /* 0x000fe200047c1270 */
        /* <DEDUP_REMOVED lines=8> */
[----:B-1----:R-:W-:-:S04]  /*5b2f0*/  IMAD.WIDE R226, R0, 0x4, R2 ;  /* 0x0000000400e27825 */ /* 0x002fc800078e0202 */
[----:B------:R-:W-:Y:S01]  /*5b300*/  IMAD.WIDE R228, R0, 0x4, R224 ;  /* 0x0000000400e47825 */ /* 0x000fe200078e02e0 */
[----:B------:R-:W2:Y:S01]  /*5b310*/  LDL.LU R237, [R1+0xd8] ;  /* 0x0000d80001ed7983 */ /* 0x000ea20000300800 */
[----:B------:R-:W-:-:S03]  /*5b320*/  ISETP.LT.AND P1, PT, R251, c[0x0][0x178], !P0 ;  /* 0x00005e00fb007a0c */ /* 0x000fc60004721270 */
[----:B------:R-:W2:Y:S01]  /*5b330*/  LDL.LU R240, [R1+0xb6c] ;  /* 0x000b6c0001f07983 */ /* 0x000ea20000300800 */
[----:B------:R-:W-:Y:S01]  /*5b340*/  ISETP.LT.AND P3, PT, R250, c[0x0][0x178], !P0 ;  /* 0x00005e00fa007a0c */ /* 0x000fe20004761270 */
[----:B------:R-:W-:Y:S02]  /*5b350*/  IMAD.WIDE R230, R0, 0x4, R4 ;  /* 0x0000000400e67825 */ /* 0x000fe400078e0204 */
[----:B---3--:R1:W-:Y:S04]  /*5b360*/  @P2 STG.E [R226.64], R236 ;  /* 0x000000ece2002986 */ /* 0x0083e8000c101904 */
[----:B------:R3:W-:Y:S04]  /*5b370*/  @P6 STG.E [R228.64], R243 ;  /* 0x000000f3e4006986 */ /* 0x0007e8000c101904 */
[----:B-1----:R-:W4:Y:S04]  /*5b380*/  LDL.LU R236, [R1+0x20c] ;  /* 0x00020c0001ec7983 */ /* 0x002f280000300800 */
[----:B---3--:R-:W3:Y:S01]  /*5b390*/  LDL.LU R243, [R1+0xa6c] ;  /* 0x000a6c0001f37983 */ /* 0x008ee20000300800 */
[----:B--2---:R-:W-:Y:S01]  /*5b3a0*/  ISETP.GE.AND P2, PT, R232, c[0x0][0x17c], PT ;  /* 0x00005f00e8007a0c */ /* 0x004fe20003f46270 */
[----:B------:R-:W-:-:S02]  /*5b3b0*/  IMAD.WIDE R226, R0, 0x4, R222 ;  /* 0x0000000400e27825 */ /* 0x000fc400078e02de */
[----:B------:R1:W-:Y:S02]  /*5b3c0*/  @P4 STG.E [R230.64], R241 ;  /* 0x000000f1e6004986 */ /* 0x0003e4000c101904 */
[C---:B------:R-:W-:Y:S02]  /*5b3d0*/  IMAD.WIDE R228, R0.reuse, 0x4, R220 ;  /* 0x0000000400e47825 */ /* 0x040fe400078e02dc */
[----:B------:R-:W2:Y:S04]  /*5b3e0*/  LDL.LU R232, [R1+0x22b0] ;  /* 0x0022b00001e87983 */ /* 0x000ea80000300800 */
[----:B------:R1:W-:Y:S04]  /*5b3f0*/  @P5 STG.E [R226.64], R242 ;  /* 0x000000f2e2005986 */ /* 0x0003e8000c101904 */
[----:B-1----:R-:W4:Y:S01]  /*5b400*/  LDL.LU R241, [R1+0x95c] ;  /* 0x00095c0001f17983 */ /* 0x002f220000300800 */
[----:B------:R-:W-:-:S03]  /*5b410*/  IMAD.WIDE R230, R0, 0x4, R10 ;  /* 0x0000000400e67825 */ /* 0x000fc600078e020a */
        /* <DEDUP_REMOVED lines=27> */
[----:B---3--:R1:W-:Y:S01]  /*5b5d0*/  @P5 STG.E [R226.64], R243 ;  /* 0x000000f3e2005986 */ /* 0x0083e2000c101904 */
[----:B------:R-:W-:Y:S02]  /*5b5e0*/  ISETP.LT.AND P5, PT, R250, c[0x0][0x178], !P2 ;  /* 0x00005e00fa007a0c */ /* 0x000fe400057a1270 */
[----:B--2---:R-:W-:Y:S01]  /*5b5f0*/  ISETP.GE.AND P1, PT, R232, c[0x0][0x17c], PT ;  /* 0x00005f00e8007a0c */ /* 0x004fe20003f26270 */
[C---:B------:R-:W-:Y:S01]  /*5b600*/  IMAD.WIDE R232, R234.reuse, 0x4, R8 ;  /* 0x00000004eae87825 */ /* 0x040fe200078e0208 */
[----:B-1----:R-:W2:Y:S03]  /*5b610*/  LDL.LU R243, [R1+0xb58] ;  /* 0x000b580001f37983 */ /* 0x002ea60000300800 */
[C---:B------:R-:W-:Y:S01]  /*5b620*/  IMAD.WIDE R226, R234.reuse, 0x4, R222 ;  /* 0x00000004eae27825 */ /* 0x040fe200078e02de */
[----:B----4-:R1:W-:Y:S04]  /*5b630*/  @P3 STG.E [R228.64], R241 ;  /* 0x000000f1e4003986 */ /* 0x0103e8000c101904 */
[----:B------:R3:W-:Y:S01]  /*5b640*/  @P4 STG.E [R226.64], R242 ;  /* 0x000000f2e2004986 */ /* 0x0007e2000c101904 */
        /* <DEDUP_REMOVED lines=15> */
[----:B------:R-:W-:Y:S02]  /*5b740*/  ISETP.LT.AND P5, PT, R147, c[0x0][0x178], !P1 ;  /* 0x00005e0093007a0c */ /* 0x000fe40004fa1270 */
[----:B------:R-:W-:-:S03]  /*5b750*/  ISETP.LT.AND P6, PT, R251, c[0x0][0x178], !P1 ;  /* 0x00005e00fb007a0c */ /* 0x000fc60004fc1270 */
[----:B------:R1:W-:Y:S04]  /*5b760*/  @P2 STG.E [R226.64], R240 ;  /* 0x000000f0e2002986 */ /* 0x0003e8000c101904 */
[----:B------:R1:W-:Y:S04]  /*5b770*/  @P3 STG.E [R228.64], R237 ;  /* 0x000000ede4003986 */ /* 0x0003e8000c101904 */
[----:B-1----:R-:W4:Y:S01]  /*5b780*/  LDL.LU R240, [R1+0xd9c] ;  /* 0x000d9c0001f07983 */ /* 0x002f220000300800 */
[----:B------:R-:W-:-:S03]  /*5b790*/  IMAD.WIDE R226, R0, 0x4, R224 ;  /* 0x0000000400e27825 */ /* 0x000fc600078e02e0 */
[----:B------:R-:W4:Y:S04]  /*5b7a0*/  LDL.LU R239, [R1+0x2b8] ;  /* 0x0002b80001ef7983 */ /* 0x000f280000300800 */
[----:B------:R-:W4:Y:S01]  /*5b7b0*/  LDL.LU R237, [R1+0xdbc] ;  /* 0x000dbc0001ed7983 */ /* 0x000f220000300800 */
[----:B------:R-:W-:-:S04]  /*5b7c0*/  IMAD.WIDE R228, R0, 0x4, R4 ;  /* 0x0000000400e47825 */ /* 0x000fc800078e0204 */
[----:B------:R-:W-:-:S04]  /*5b7d0*/  IMAD.WIDE R230, R0, 0x4, R222 ;  /* 0x0000000400e67825 */ /* 0x000fc800078e02de */
[----:B------:R-:W-:Y:S01]  /*5b7e0*/  IMAD.WIDE R232, R0, 0x4, R220 ;  /* 0x0000000400e87825 */ /* 0x000fe200078e02dc */
        /* <DEDUP_REMOVED lines=10> */
[----:B------:R-:W-:-:S02]  /*5b890*/  ISETP.LT.AND P3, PT, R250, c[0x0][0x178], !P1 ;  /* 0x00005e00fa007a0c */ /* 0x000fc40004f61270 */
[----:B------:R-:W-:Y:S01]  /*5b8a0*/  ISETP.LT.AND P2, PT, R249, c[0x0][0x178], !P1 ;  /* 0x00005e00f9007a0c */ /* 0x000fe20004f41270 */
[----:B------:R-:W-:Y:S01]  /*5b8b0*/  IMAD.WIDE R226, R0, 0x4, R10 ;  /* 0x0000000400e27825 */ /* 0x000fe200078e020a */
[----:B------:R-:W-:Y:S02]  /*5b8c0*/  ISETP.LT.AND P1, PT, R248, c[0x0][0x178], !P1 ;  /* 0x00005e00f8007a0c */ /* 0x000fe40004f21270 */
[----:B------:R-:W-:Y:S01]  /*5b8d0*/  ISETP.LT.AND P4, PT, R139, c[0x0][0x178], !P0 ;  /* 0x00005e008b007a0c */ /* 0x000fe20004781270 */
[----:B------:R-:W-:Y:S01]  /*5b8e0*/  IMAD.WIDE R228, R0, 0x4, R8 ;  /* 0x0000000400e47825 */ /* 0x000fe200078e0208 */
[----:B------:R-:W-:-:S05]  /*5b8f0*/  ISETP.LT.AND P5, PT, R47, c[0x0][0x178], !P0 ;  /* 0x00005e002f007a0c */ /* 0x000fca00047a1270 */
[----:B------:R1:W-:Y:S04]  /*5b900*/  @P3 STG.E [R226.64], R242 ;  /* 0x000000f2e2003986 */ /* 0x0003e8000c101904 */
[----:B------:R1:W-:Y:S02]  /*5b910*/  @P2 STG.E [R228.64], R238 ;  /* 0x000000eee4002986 */ /* 0x0003e4000c101904 */
[C---:B-1----:R-:W-:Y:S02]  /*5b920*/  IADD3 R226, R0.reuse, c[0x0][0x198], RZ ;  /* 0x0000660000e27a10 */ /* 0x042fe40007ffe0ff */
[----:B------:R-:W4:Y:S01]  /*5b930*/  LDL.LU R242, [R1+0x69c] ;  /* 0x00069c0001f27983 */ /* 0x000f220000300800 */
[----:B------:R-:W-:-:S03]  /*5b940*/  IMAD.WIDE R228, R0, 0x4, R6 ;  /* 0x0000000400e47825 */ /* 0x000fc600078e0206 */
[----:B------:R-:W4:Y:S01]  /*5b950*/  LDL.LU R238, [R1+0x39c] ;  /* 0x00039c0001ee7983 */ /* 0x000f220000300800 */
[----:B------:R-:W-:Y:S01]  /*5b960*/  IMAD.WIDE R230, R226, 0x4, R2 ;  /* 0x00000004e2e67825 */ /* 0x000fe200078e0202 */
[----:B------:R-:W-:-:S03]  /*5b970*/  ISETP.LT.AND P3, PT, R123, c[0x0][0x178], !P0 ;  /* 0x00005e007b007a0c */ /* 0x000fc60004761270 */
[----:B------:R-:W-:Y:S01]  /*5b980*/  IMAD.WIDE R232, R226, 0x4, R224 ;  /* 0x00000004e2e87825 */ /* 0x000fe200078e02e0 */
[----:B------:R-:W-:Y:S01]  /*5b990*/  ISETP.LT.AND P2, PT, R147, c[0x0][0x178], !P0 ;  /* 0x00005e0093007a0c */ /* 0x000fe20004741270 */
[----:B------:R1:W-:Y:S01]  /*5b9a0*/  @P1 STG.E [R228.64], R239 ;  /* 0x000000efe4001986 */ /* 0x0003e2000c101904 */
[----:B------:R-:W-:-:S03]  /*5b9b0*/  ISETP.LT.AND P6, PT, R251, c[0x0][0x178], !P0 ;  /* 0x00005e00fb007a0c */ /* 0x000fc600047c1270 */
[----:B------:R-:W-:Y:S04]  /*5b9c0*/  @P4 STG.E [R230.64], R237 ;  /* 0x000000ede6004986 */ /* 0x000fe8000c101904 */
[----:B------:R1:W-:Y:S02]  /*5b9d0*/  @P5 STG.E [R232.64], R240 ;  /* 0x000000f0e8005986 */ /* 0x0003e4000c101904 */
[C---:B-1----:R-:W-:Y:S02]  /*5b9e0*/  IMAD.WIDE R228, R226.reuse, 0x4, R4 ;  /* 0x00000004e2e47825 */ /* 0x042fe400078e0204 */
[----:B------:R-:W4:Y:S04]  /*5b9f0*/  LDL.LU R240, [R1+0xde8] ;  /* 0x000de80001f07983 */ /* 0x000f280000300800 */
[----:B------:R-:W4:Y:S01]  /*5ba00*/  LDL.LU R239, [R1+0xdd8] ;  /* 0x000dd80001ef7983 */ /* 0x000f220000300800 */
[----:B------:R-:W-:-:S03]  /*5ba10*/  IMAD.WIDE R230, R226, 0x4, R222 ;  /* 0x00000004e2e67825 */ /* 0x000fc600078e02de */
[----:B------:R-:W4:Y:S01]  /*5ba20*/  LDL.LU R237, [R1+0xdc8] ;  /* 0x000dc80001ed7983 */ /* 0x000f220000300800 */
[----:B------:R-:W-:Y:S01]  /*5ba30*/  IMAD.WIDE R232, R226, 0x4, R220 ;  /* 0x00000004e2e87825 */ /* 0x000fe200078e02dc */
        /* <DEDUP_REMOVED lines=8> */
[----:B------:R-:W-:-:S02]  /*5bac0*/  ISETP.LT.AND P4, PT, R250, c[0x0][0x178], !P0 ;  /* 0x00005e00fa007a0c */ /* 0x000fc40004781270 */
[----:B------:R-:W-:Y:S02]  /*5bad0*/  ISETP.LT.AND P5, PT, R249, c[0x0][0x178], !P0 ;  /* 0x00005e00f9007a0c */ /* 0x000fe400047a1270 */
[----:B------:R-:W-:Y:S01]  /*5bae0*/  ISETP.LT.AND P0, PT, R248, c[0x0][0x178], !P0 ;  /* 0x00005e00f8007a0c */ /* 0x000fe20004701270 */
[C---:B------:R-:W-:Y:S01]  /*5baf0*/  IMAD.WIDE R228, R226.reuse, 0x4, R10 ;  /* 0x00000004e2e47825 */ /* 0x040fe200078e020a */
[----:B------:R-:W-:Y:S02]  /*5bb00*/  ISETP.LT.AND P2, PT, R139, c[0x0][0x178], !P1 ;  /* 0x00005e008b007a0c */ /* 0x000fe40004f41270 */
[----:B------:R-:W-:Y:S01]  /*5bb10*/  ISETP.LT.AND P6, PT, R47, c[0x0][0x178], !P1 ;  /* 0x00005e002f007a0c */ /* 0x000fe20004fc1270 */
[C---:B------:R-:W-:Y:S01]  /*5bb20*/  IMAD.WIDE R230, R226.reuse, 0x4, R8 ;  /* 0x00000004e2e67825 */ /* 0x040fe200078e0208 */
[----:B------:R-:W-:-:S03]  /*5bb30*/  IADD3 R0, R226, c[0x0][0x198], RZ ;  /* 0x00006600e2007a10 */ /* 0x000fc60007ffe0ff */
[----:B------:R-:W-:Y:S01]  /*5bb40*/  IMAD.WIDE R232, R226, 0x4, R6 ;  /* 0x00000004e2e87825 */ /* 0x000fe200078e0206 */
[----:B------:R-:W-:Y:S01]  /*5bb50*/  ISETP.LT.AND P3, PT, R123, c[0x0][0x178], !P1 ;  /* 0x00005e007b007a0c */ /* 0x000fe20004f61270 */
[----:B------:R1:W-:Y:S02]  /*5bb60*/  @P4 STG.E [R228.64], R242 ;  /* 0x000000f2e4004986 */ /* 0x0003e4000c101904 */
[----:B------:R-:W-:Y:S02]  /*5bb70*/  IMAD.WIDE R226, R0, 0x4, R2 ;  /* 0x0000000400e27825 */ /* 0x000fe400078e0202 */
[----:B------:R1:W-:Y:S01]  /*5bb80*/  @P5 STG.E [R230.64], R238 ;  /* 0x000000eee6005986 */ /* 0x0003e2000c101904 */
[----:B------:R-:W-:-:S03]  /*5bb90*/  ISETP.LT.AND P5, PT, R147, c[0x0][0x178], !P1 ;  /* 0x00005e0093007a0c */ /* 0x000fc60004fa1270 */
[----:B------:R1:W-:Y:S04]  /*5bba0*/  @P0 STG.E [R232.64], R236 ;  /* 0x000000ece8000986 */ /* 0x0003e8000c101904 */
[----:B-1----:R-:W4:Y:S01]  /*5bbb0*/  LDL.LU R242, [R1+0x4f8] ;  /* 0x0004f80001f27983 */ /* 0x002f220000300800 */
[----:B------:R-:W-:-:S03]  /*5bbc0*/  IMAD.WIDE R228, R0, 0x4, R224 ;  /* 0x0000000400e47825 */ /* 0x000fc600078e02e0 */
[----:B------:R-:W4:Y:S01]  /*5bbd0*/  LDL.LU R238, [R1+0x4e8] ;  /* 0x0004e80001ee7983 */ /* 0x000f220000300800 */
[----:B------:R-:W-:-:S03]  /*5bbe0*/  ISETP.LT.AND P0, PT, R251, c[0x0][0x178], !P1 ;  /* 0x00005e00fb007a0c */ /* 0x000fc60004f01270 */
[----:B------:R-:W4:Y:S01]  /*5bbf0*/  LDL.LU R236, [R1+0xdec] ;  /* 0x000dec0001ec7983 */ /* 0x000f220000300800 */
[----:B------:R-:W-:Y:S01]  /*5bc00*/  ISETP.LT.AND P4, PT, R250, c[0x0][0x178], !P1 ;  /* 0x00005e00fa007a0c */ /* 0x000fe20004f81270 */
[C---:B------:R-:W-:Y:S02]  /*5bc10*/  IMAD.WIDE R230, R0.reuse, 0x4, R4 ;  /* 0x0000000400e67825 */ /* 0x040fe400078e0204 */
[----:B------:R1:W-:Y:S04]  /*5bc20*/  @P2 STG.E [R226.64], R240 ;  /* 0x000000f0e2002986 */ /* 0x0003e8000c101904 */
[----:B------:R1:W-:Y:S04]  /*5bc30*/  @P6 STG.E [R228.64], R239 ;  /* 0x000000efe4006986 */ /* 0x0003e8000c101904 */
[----:B-1----:R-:W4:Y:S01]  /*5bc40*/  LDL.LU R240, [R1+0x4fc] ;  /* 0x0004fc0001f07983 */ /* 0x002f220000300800 */
[----:B------:R-:W-:-:S03]  /*5bc50*/  IMAD.WIDE R226, R0, 0x4, R222 ;  /* 0x0000000400e27825 */ /* 0x000fc600078e02de */
[----:B------:R-:W4:Y:S01]  /*5bc60*/  LDL.LU R239, [R1+0xddc] ;  /* 0x000ddc0001ef7983 */ /* 0x000f220000300800 */
[----:B------:R-:W-:-:S03]  /*5bc70*/  IMAD.WIDE R228, R0, 0x4, R220 ;  /* 0x0000000400e47825 */ /* 0x000fc600078e02dc */
[----:B------:R1:W-:Y:S04]  /*5bc80*/  @P3 STG.E [R230.64], R237 ;  /* 0x000000ede6003986 */ /* 0x0003e8000c101904 */
[----:B------:R-:W4:Y:S01]  /*5bc90*/  LDL.LU R232, [R1+0x22c0] ;  /* 0x0022c00001e87983 */ /* 0x000f220000300800 */
[----:B-1----:R-:W-:-:S03]  /*5bca0*/  IMAD.WIDE R230, R0, 0x4, R10 ;  /* 0x0000000400e67825 */ /* 0x002fc600078e020a */
[----:B------:R-:W4:Y:S01]  /*5bcb0*/  LDL.LU R237, [R1+0xdcc] ;  /* 0x000dcc0001ed7983 */ /* 0x000f220000300800 */
[----:B--2---:R-:W-:Y:S02]  /*5bcc0*/  ISETP.GE.AND P2, PT, R234, c[0x0][0x17c], PT ;  /* 0x00005f00ea007a0c */ /* 0x004fe40003f46270 */
[C---:B------:R-:W-:Y:S01]  /*5bcd0*/  IADD3 R234, R0.reuse, c[0x0][0x198], RZ ;  /* 0x0000660000ea7a10 */ /* 0x040fe20007ffe0ff */
[----:B------:R1:W-:Y:S04]  /*5bce0*/  @P5 STG.E [R226.64], R235 ;  /* 0x000000ebe2005986 */ /* 0x0003e8000c101904 */
[----:B---3--:R2:W-:Y:S04]  /*5bcf0*/  @P0 STG.E [R228.64], R243 ;  /* 0x000000f3e4000986 */ /* 0x0085e8000c101904 */
[----:B-1----:R-:W3:Y:S01]  /*5bd00*/  LDL.LU R235, [R1+0xc6c] ;  /* 0x000c6c0001eb7983 */ /* 0x002ee20000300800 */
[----:B------:R-:W-:-:S03]  /*5bd10*/  IMAD.WIDE R226, R0, 0x4, R8 ;  /* 0x0000000400e27825 */ /* 0x000fc600078e0208 */
[----:B----4-:R1:W-:Y:S01]  /*5bd20*/  @P4 STG.E [R230.64], R241 ;  /* 0x000000f1e6004986 */ /* 0x0103e2000c101904 */
[----:B--2---:R-:W-:-:S03]  /*5bd30*/  IMAD.WIDE R228, R0, 0x4, R6 ;  /* 0x0000000400e47825 */ /* 0x004fc600078e0206 */
[----:B-1----:R-:W2:Y:S04]  /*5bd40*/  LDL.LU R241, [R1+0x79c] ;  /* 0x00079c0001f17983 */ /* 0x002ea80000300800 */
[----:B------:R-:W4:Y:S01]  /*5bd50*/  LDL.LU R0, [R1+0xdac] ;  /* 0x000dac0001007983 */ /* 0x000f220000300800 */
[----:B------:R-:W-:Y:S02]  /*5bd60*/  ISETP.LT.AND P3, PT, R249, c[0x0][0x178], !P1 ;  /* 0x00005e00f9007a0c */ /* 0x000fe40004f61270 */
[----:B------:R-:W-:Y:S02]  /*5bd70*/  ISETP.LT.AND P1, PT, R248, c[0x0][0x178], !P1 ;  /* 0x00005e00f8007a0c */ /* 0x000fe40004f21270 */
[----:B------:R-:W-:Y:S02]  /*5bd80*/  ISETP.LT.AND P6, PT, R139, c[0x0][0x178], !P2 ;  /* 0x00005e008b007a0c */ /* 0x000fe400057c1270 */
[----:B------:R-:W-:Y:S01]  /*5bd90*/  ISETP.LT.AND P5, PT, R47, c[0x0][0x178], !P2 ;  /* 0x00005e002f007a0c */ /* 0x000fe200057a1270 */
[----:B------:R-:W-:Y:S01]  /*5bda0*/  IMAD.WIDE R230, R234, 0x4, R2 ;  /* 0x00000004eae67825 */ /* 0x000fe200078e0202 */
[----:B------:R-:W-:-:S05]  /*5bdb0*/  ISETP.LT.AND P4, PT, R123, c[0x0][0x178], !P2 ;  /* 0x00005e007b007a0c */ /* 0x000fca0005781270 */
[----:B------:R1:W-:Y:S04]  /*5bdc0*/  @P3 STG.E [R226.64], R242 ;  /* 0x000000f2e2003986 */ /* 0x0003e8000c101904 */
[----:B------:R-:W-:Y:S04]  /*5bdd0*/  @P1 STG.E [R228.64], R238 ;  /* 0x000000eee4001986 */ /* 0x000fe8000c101904 */
[----:B------:R1:W-:Y:S02]  /*5bde0*/  @P6 STG.E [R230.64], R236 ;  /* 0x000000ece6006986 */ /* 0x0003e4000c101904 */
[----:B-1----:R-:W-:Y:S01]  /*5bdf0*/  IMAD.WIDE R226, R234, 0x4, R224 ;  /* 0x00000004eae27825 */ /* 0x002fe200078e02e0 */
[----:B------:R-:W-:-:S02]  /*5be00*/  ISETP.LT.AND P3, PT, R147, c[0x0][0x178], !P2 ;  /* 0x00005e0093007a0c */ /* 0x000fc40005761270 */
[----:B------:R-:W-:Y:S01]  /*5be10*/  ISETP.LT.AND P1, PT, R251, c[0x0][0x178], !P2 ;  /* 0x00005e00fb007a0c */ /* 0x000fe20005721270 */
[----:B------:R-:W2:Y:S04]  /*5be20*/  LDL.LU R236, [R1+0x4ec] ;  /* 0x0004ec0001ec7983 */ /* 0x000ea80000300800 */
[----:B------:R-:W2:Y:S01]  /*5be30*/  LDL.LU R238, [R1+0xa30] ;  /* 0x000a300001ee7983 */ /* 0x000ea20000300800 */
[C---:B------:R-:W-:Y:S01]  /*5be40*/  IMAD.WIDE R228, R234.reuse, 0x4, R4 ;  /* 0x00000004eae47825 */ /* 0x040fe200078e0204 */
[----:B------:R-:W-:Y:S02]  /*5be50*/  ISETP.LT.AND P6, PT, R249, c[0x0][0x178], !P2 ;  /* 0x00005e00f9007a0c */ /* 0x000fe400057c1270 */
[----:B------:R-:W2:Y:S01]  /*5be60*/  LDL.LU R243, [R1+0x8b0] ;  /* 0x0008b00001f37983 */ /* 0x000ea20000300800 */
[----:B------:R-:W-:-:S03]  /*5be70*/  IMAD.WIDE R230, R234, 0x4, R10 ;  /* 0x00000004eae67825 */ /* 0x000fc600078e020a */
[----:B------:R-:W2:Y:S04]  /*5be80*/  LDL.LU R242, [R1+0x7a0] ;  /* 0x0007a00001f27983 */ /* 0x000ea80000300800 */
[----:B------:R1:W-:Y:S01]  /*5be90*/  @P5 STG.E [R226.64], R239 ;  /* 0x000000efe2005986 */ /* 0x0003e2000c101904 */
[----:B------:R-:W-:Y:S02]  /*5bea0*/  ISETP.LT.AND P5, PT, R250, c[0x0][0x178], !P2 ;  /* 0x00005e00fa007a0c */ /* 0x000fe400057a1270 */
[----:B------:R-:W-:Y:S01]  /*5beb0*/  ISETP.GE.AND P0, PT, R232, c[0x0][0x17c], PT ;  /* 0x00005f00e8007a0c */ /* 0x000fe20003f06270 */
[----:B------:R-:W-:-:S04]  /*5bec0*/  IMAD.WIDE R232, R234, 0x4, R8 ;  /* 0x00000004eae87825 */ /* 0x000fc800078e0208 */
[C---:B-1----:R-:W-:Y:S01]  /*5bed0*/  IMAD.WIDE R226, R234.reuse, 0x4, R222 ;  /* 0x00000004eae27825 */ /* 0x042fe200078e02de */
[----:B------:R-:W2:Y:S04]  /*5bee0*/  LDL.LU R239, [R1+0x270] ;  /* 0x0002700001ef7983 */ /* 0x000ea80000300800 */
[----:B------:R1:W-:Y:S02]  /*5bef0*/  @P4 STG.E [R228.64], R237 ;  /* 0x000000ede4004986 */ /* 0x0003e4000c101904 */
[----:B-1----:R-:W-:Y:S02]  /*5bf00*/  IMAD.WIDE R228, R234, 0x4, R220 ;  /* 0x00000004eae47825 */ /* 0x002fe400078e02dc */
[----:B------:R-:W2:Y:S04]  /*5bf10*/  LDL.LU R237, [R1+0x240] ;  /* 0x0002400001ed7983 */ /* 0x000ea80000300800 */
[----:B----4-:R-:W-:Y:S04]  /*5bf20*/  @P3 STG.E [R226.64], R0 ;  /* 0x00000000e2003986 */ /* 0x010fe8000c101904 */
[----:B---3--:R1:W-:Y:S04]  /*5bf30*/  @P1 STG.E [R228.64], R235 ;  /* 0x000000ebe4001986 */ /* 0x0083e8000c101904 */
[----:B--2---:R2:W-:Y:S04]  /*5bf40*/  @P5 STG.E [R230.64], R241 ;  /* 0x000000f1e6005986 */ /* 0x0045e8000c101904 */
[----:B------:R3:W-:Y:S04]  /*5bf50*/  @P6 STG.E [R232.64], R240 ;  /* 0x000000f0e8006986 */ /* 0x0007e8000c101904 */
[----:B-1----:R-:W4:Y:S04]  /*5bf60*/  LDL.LU R235, [R1+0x22c4] ;  /* 0x0022c40001eb7983 */ /* 0x002f280000300800 */
[----:B--2---:R-:W2:Y:S04]  /*5bf70*/  LDL.LU R241, [R1+0x220] ;  /* 0x0002200001f17983 */ /* 0x004ea80000300800 */
[----:B---3--:R-:W3:Y:S01]  /*5bf80*/  LDL.LU R240, [R1+0x50] ;  /* 0x0000500001f07983 */ /* 0x008ee20000300800 */
[----:B------:R-:W-:-:S02]  /*5bf90*/  ISETP.LT.AND P2, PT, R248, c[0x0][0x178], !P2 ;  /* 0x00005e00f8007a0c */ /* 0x000fc40005741270 */
[----:B------:R-:W-:Y:S02]  /*5bfa0*/  ISETP.LT.AND P4, PT, R139, c[0x0][0x178], !P0 ;  /* 0x00005e008b007a0c */ /* 0x000fe40004781270 */
[C---:B------:R-:W-:Y:S01]  /*5bfb0*/  IADD3 R0, R234.reuse, c[0x0][0x198], RZ ;  /* 0x00006600ea007a10 */ /* 0x040fe20007ffe0ff */
[----:B------:R-:W-:Y:S01]  /*5bfc0*/  IMAD.WIDE R226, R234, 0x4, R6 ;  /* 0x00000004eae27825 */ /* 0x000fe200078e0206 */
[----:B------:R-:W-:-:S03]  /*5bfd0*/  ISETP.LT.AND P1, PT, R47, c[0x0][0x178], !P0 ;  /* 0x00005e002f007a0c */ /* 0x000fc60004721270 */
[----:B------:R-:W-:Y:S01]  /*5bfe0*/  IMAD.WIDE R228, R0, 0x4, R2 ;  /* 0x0000000400e47825 */ /* 0x000fe200078e0202 */
[----:B------:R-:W-:Y:S02]  /*5bff0*/  ISETP.LT.AND P3, PT, R123, c[0x0][0x178], !P0 ;  /* 0x00005e007b007a0c */ /* 0x000fe40004761270 */
[----:B------:R-:W-:Y:S01]  /*5c000*/  ISETP.LT.AND P5, PT, R147, c[0x0][0x178], !P0 ;  /* 0x00005e0093007a0c */ /* 0x000fe200047a1270 */
[----:B------:R1:W-:Y:S01]  /*5c010*/  @P2 STG.E [R226.64], R236 ;  /* 0x000000ece2002986 */ /* 0x0003e2000c101904 */
[----:B------:R-:W-:-:S03]  /*5c020*/  ISETP.LT.AND P6, PT, R251, c[0x0][0x178], !P0 ;  /* 0x00005e00fb007a0c */ /* 0x000fc600047c1270 */
[----:B------:R1:W-:Y:S01]  /*5c030*/  @P4 STG.E [R228.64], R238 ;  /* 0x000000eee4004986 */ /* 0x0003e2000c101904 */
[----:B------:R-:W-:-:S03]  /*5c040*/  ISETP.LT.AND P4, PT, R250, c[0x0][0x178], !P0 ;  /* 0x00005e00fa007a0c */ /* 0x000fc60004781270 */
[----:B-1----:R-:W4:Y:S04]  /*5c050*/  LDL.LU R236, [R1+0x8b4] ;  /* 0x0008b40001ec7983 */ /* 0x002f280000300800 */
[----:B------:R-:W4:Y:S01]  /*5c060*/  LDL.LU R238, [R1+0xa34] ;  /* 0x000a340001ee7983 */ /* 0x000f220000300800 */
[----:B------:R-:W-:-:S03]  /*5c070*/  IMAD.WIDE R226, R0, 0x4, R224 ;  /* 0x0000000400e27825 */ /* 0x000fc600078e02e0 */
[----:B------:R-:W4:Y:S01]  /*5c080*/  LDL.LU R234, [R1+0x22c8] ;  /* 0x0022c80001ea7983 */ /* 0x000f220000300800 */
[----:B------:R-:W-:Y:S01]  /*5c090*/  IMAD.WIDE R228, R0, 0x4, R4 ;  /* 0x0000000400e47825 */ /* 0x000fe200078e0204 */
[----:B------:R-:W-:-:S03]  /*5c0a0*/  ISETP.LT.AND P2, PT, R249, c[0x0][0x178], !P0 ;  /* 0x00005e00f9007a0c */ /* 0x000fc60004741270 */
[C---:B------:R-:W-:Y:S01]  /*5c0b0*/  IMAD.WIDE R230, R0.reuse, 0x4, R222 ;  /* 0x0000000400e67825 */ /* 0x040fe200078e02de */
[----:B------:R1:W-:Y:S03]  /*5c0c0*/  @P1 STG.E [R226.64], R243 ;  /* 0x000000f3e2001986 */ /* 0x0003e6000c101904 */
[C---:B------:R-:W-:Y:S01]  /*5c0d0*/  IMAD.WIDE R232, R0.reuse, 0x4, R220 ;  /* 0x0000000400e87825 */ /* 0x040fe200078e02dc */
[----:B------:R1:W-:Y:S04]  /*5c0e0*/  @P3 STG.E [R228.64], R242 ;  /* 0x000000f2e4003986 */ /* 0x0003e8000c101904 */
[----:B------:R-:W-:Y:S04]  /*5c0f0*/  @P5 STG.E [R230.64], R239 ;  /* 0x000000efe6005986 */ /* 0x000fe8000c101904 */
[----:B-1----:R-:W4:Y:S01]  /*5c100*/  LDL.LU R243, [R1+0x7a4] ;  /* 0x0007a40001f37983 */ /* 0x002f220000300800 */
[----:B------:R-:W-:-:S03]  /*5c110*/  IMAD.WIDE R226, R0, 0x4, R10 ;  /* 0x0000000400e27825 */ /* 0x000fc600078e020a */
[----:B------:R1:W-:Y:S01]  /*5c120*/  @P6 STG.E [R232.64], R237 ;  /* 0x000000ede8006986 */ /* 0x0003e2000c101904 */
[----:B------:R-:W-:-:S03]  /*5c130*/  IMAD.WIDE R228, R0, 0x4, R8 ;  /* 0x0000000400e47825 */ /* 0x000fc600078e0208 */
[----:B------:R-:W4:Y:S04]  /*5c140*/  LDL.LU R242, [R1+0x274] ;  /* 0x0002740001f27983 */ /* 0x000f280000300800 */
[----:B-1----:R-:W4:Y:S04]  /*5c150*/  LDL.LU R237, [R1+0x244] ;  /* 0x0002440001ed7983 */ /* 0x002f280000300800 */
[----:B--2---:R1:W-:Y:S04]  /*5c160*/  @P4 STG.E [R226.64], R241 ;  /* 0x000000f1e2004986 */ /* 0x0043e8000c101904 */
[----:B---3--:R2:W-:Y:S04]  /*5c170*/  @P2 STG.E [R228.64], R240 ;  /* 0x000000f0e4002986 */ /* 0x0085e8000c101904 */
[----:B-1----:R-:W3:Y:S04]  /*5c180*/  LDL.LU R241, [R1+0x224] ;  /* 0x0002240001f17983 */ /* 0x002ee80000300800 */
[----:B--2---:R-:W2:Y:S01]  /*5c190*/  LDL.LU R240, [R1+0x54] ;  /* 0x0000540001f07983 */ /* 0x004ea20000300800 */
[----:B----4-:R-:W-:-:S02]  /*5c1a0*/  ISETP.GE.AND P1, PT, R235, c[0x0][0x17c], PT ;  /* 0x00005f00eb007a0c */ /* 0x010fc40003f26270 */
[----:B------:R-:W-:Y:S02]  /*5c1b0*/  ISETP.LT.AND P0, PT, R248, c[0x0][0x178], !P0 ;  /* 0x00005e00f8007a0c */ /* 0x000fe40004701270 */
[C---:B------:R-:W-:Y:S01]  /*5c1c0*/  IADD3 R226, R0.reuse, c[0x0][0x198], RZ ;  /* 0x0000660000e27a10 */ /* 0x040fe20007ffe0ff */
[----:B------:R-:W-:Y:S01]  /*5c1d0*/  IMAD.WIDE R228, R0, 0x4, R6 ;  /* 0x0000000400e47825 */ /* 0x000fe200078e0206 */
[----:B------:R-:W-:Y:S01]  /*5c1e0*/  ISETP.LT.AND P3, PT, R139, c[0x0][0x178], !P1 ;  /* 0x00005e008b007a0c */ /* 0x000fe20004f61270 */
[----:B------:R-:W4:Y:S01]  /*5c1f0*/  LDL.LU R239, [R1+0xb40] ;  /* 0x000b400001ef7983 */ /* 0x000f220000300800 */
[----:B------:R-:W-:Y:S01]  /*5c200*/  ISETP.LT.AND P5, PT, R47, c[0x0][0x178], !P1 ;  /* 0x00005e002f007a0c */ /* 0x000fe20004fa1270 */
[----:B------:R-:W-:Y:S01]  /*5c210*/  IMAD.WIDE R230, R226, 0x4, R2 ;  /* 0x00000004e2e67825 */ /* 0x000fe200078e0202 */
[----:B------:R-:W-:-:S03]  /*5c220*/  ISETP.LT.AND P2, PT, R123, c[0x0][0x178], !P1 ;  /* 0x00005e007b007a0c */ /* 0x000fc60004f41270 */
[----:B------:R-:W-:Y:S01]  /*5c230*/  IMAD.WIDE R232, R226, 0x4, R224 ;  /* 0x00000004e2e87825 */ /* 0x000fe200078e02e0 */
[----:B------:R-:W-:Y:S01]  /*5c240*/  ISETP.LT.AND P4, PT, R147, c[0x0][0x178], !P1 ;  /* 0x00005e0093007a0c */ /* 0x000fe20004f81270 */
[----:B------:R-:W-:Y:S01]  /*5c250*/  @P0 STG.E [R228.64], R244 ;  /* 0x000000f4e4000986 */ /* 0x000fe2000c101904 */
[----:B------:R-:W-:-:S03]  /*5c260*/  ISETP.LT.AND P6, PT, R251, c[0x0][0x178], !P1 ;  /* 0x00005e00fb007a0c */ /* 0x000fc60004fc1270 */
[----:B------:R1:W-:Y:S01]  /*5c270*/  @P3 STG.E [R230.64], R238 ;  /* 0x000000eee6003986 */ /* 0x0003e2000c101904 */
[----:B------:R-:W-:-:S03]  /*5c280*/  ISETP.GE.AND P0, PT, R234, c[0x0][0x17c], PT ;  /* 0x00005f00ea007a0c */ /* 0x000fc60003f06270 */
[----:B------:R1:W-:Y:S01]  /*5c290*/  @P5 STG.E [R232.64], R236 ;  /* 0x000000ece8005986 */ /* 0x0003e2000c101904 */
[----:B------:R-:W-:-:S03]  /*5c2a0*/  ISETP.LT.AND P3, PT, R250, c[0x0][0x178], !P1 ;  /* 0x00005e00fa007a0c */ /* 0x000fc60004f61270 */
[----:B-1----:R-:W4:Y:S01]  /*5c2b0*/  LDL.LU R238, [R1+0xa40] ;  /* 0x000a400001ee7983 */ /* 0x002f220000300800 */
[----:B------:R-:W-:-:S03]  /*5c2c0*/  IMAD.WIDE R228, R226, 0x4, R4 ;  /* 0x00000004e2e47825 */ /* 0x000fc600078e0204 */
[----:B------:R-:W4:Y:S01]  /*5c2d0*/  LDL.LU R236, [R1+0x930] ;  /* 0x0009300001ec7983 */ /* 0x000f220000300800 */
[----:B------:R-:W-:-:S03]  /*5c2e0*/  IMAD.WIDE R230, R226, 0x4, R222 ;  /* 0x00000004e2e67825 */ /* 0x000fc600078e02de */
[----:B------:R-:W4:Y:S01]  /*5c2f0*/  LDL.LU R234, [R1+0x22cc] ;  /* 0x0022cc0001ea7983 */ /* 0x000f220000300800 */
[----:B------:R-:W-:Y:S01]  /*5c300*/  ISETP.LT.AND P5, PT, R249, c[0x0][0x178], !P1 ;  /* 0x00005e00f9007a0c */ /* 0x000fe20004fa1270 */
[C---:B------:R-:W-:Y:S02]  /*5c310*/  IMAD.WIDE R232, R226.reuse, 0x4, R220 ;  /* 0x00000004e2e87825 */ /* 0x040fe400078e02dc */
[----:B------:R1:W-:Y:S04]  /*5c320*/  @P2 STG.E [R228.64], R243 ;  /* 0x000000f3e4002986 */ /* 0x0003e8000c101904 */
[----:B------:R1:W-:Y:S04]  /*5c330*/  @P4 STG.E [R230.64], R242 ;  /* 0x000000f2e6004986 */ /* 0x0003e8000c101904 */
[----:B------:R-:W4:Y:S04]  /*5c340*/  LDL.LU R235, [R1+0x8c0] ;  /* 0x0008c00001eb7983 */ /* 0x000f280000300800 */
[----:B------:R1:W-:Y:S04]  /*5c350*/  @P6 STG.E [R232.64], R237 ;  /* 0x000000ede8006986 */ /* 0x0003e8000c101904 */
[----:B-1----:R-:W4:Y:S01]  /*5c360*/  LDL.LU R243, [R1+0x6a0] ;  /* 0x0006a00001f37983 */ /* 0x002f220000300800 */
[----:B------:R-:W-:-:S03]  /*5c370*/  IMAD.WIDE R230, R226, 0x4, R8 ;  /* 0x00000004e2e67825 */ /* 0x000fc600078e0208 */
[----:B------:R-:W4:Y:S01]  /*5c380*/  LDL.LU R242, [R1+0x3b0] ;  /* 0x0003b00001f27983 */ /* 0x000f220000300800 */
[----:B------:R-:W-:-:S03]  /*5c390*/  IMAD.WIDE R232, R226, 0x4, R10 ;  /* 0x00000004e2e87825 */ /* 0x000fc600078e020a */
[----:B------:R-:W4:Y:S04]  /*5c3a0*/  LDL.LU R237, [R1+0x250] ;  /* 0x0002500001ed7983 */ /* 0x000f280000300800 */
[----:B---3--:R1:W-:Y:S04]  /*5c3b0*/  @P3 STG.E [R232.64], R241 ;  /* 0x000000f1e8003986 */ /* 0x0083e8000c101904 */
[----:B--2---:R2:W-:Y:S04]  /*5c3c0*/  @P5 STG.E [R230.64], R240 ;  /* 0x000000f0e6005986 */ /* 0x0045e8000c101904 */
[----:B-1----:R-:W3:Y:S04]  /*5c3d0*/  LDL.LU R241, [R1+0x60] ;  /* 0x0000600001f17983 */ /* 0x002ee80000300800 */
[----:B--2---:R-:W2:Y:S01]  /*5c3e0*/  LDL.LU R240, [R1+0xb44] ;  /* 0x000b440001f07983 */ /* 0x004ea20000300800 */
[----:B------:R-:W-:-:S02]  /*5c3f0*/  ISETP.LT.AND P1, PT, R248, c[0x0][0x178], !P1 ;  /* 0x00005e00f8007a0c */ /* 0x000fc40004f21270 */
[----:B------:R-:W-:Y:S02]  /*5c400*/  ISETP.LT.AND P4, PT, R139, c[0x0][0x178], !P0 ;  /* 0x00005e008b007a0c */ /* 0x000fe40004781270 */
[----:B------:R-:W-:Y:S01]  /*5c410*/  ISETP.LT.AND P2, PT, R47, c[0x0][0x178], !P0 ;  /* 0x00005e002f007a0c */ /* 0x000fe20004741270 */
[C---:B------:R-:W-:Y:S01]  /*5c420*/  IMAD.WIDE R228, R226.reuse, 0x4, R6 ;  /* 0x00000004e2e47825 */ /* 0x040fe200078e0206 */
[----:B------:R-:W-:Y:S02]  /*5c430*/  IADD3 R0, R226, c[0x0][0x198], RZ ;  /* 0x00006600e2007a10 */ /* 0x000fe40007ffe0ff */
[----:B------:R-:W-:-:S03]  /*5c440*/  ISETP.LT.AND P6, PT, R123, c[0x0][0x178], !P0 ;  /* 0x00005e007b007a0c */ /* 0x000fc600047c1270 */
[C---:B------:R-:W-:Y:S02]  /*5c450*/  IMAD.WIDE R226, R0.reuse, 0x4, R2 ;  /* 0x0000000400e27825 */ /* 0x040fe400078e0202 */
[----:B------:R1:W-:Y:S01]  /*5c460*/  @P1 STG.E [R228.64], R245 ;  /* 0x000000f5e4001986 */ /* 0x0003e2000c101904 */
[----:B------:R-:W-:Y:S01]  /*5c470*/  ISETP.LT.AND P5, PT, R147, c[0x0][0x178], !P0 ;  /* 0x00005e0093007a0c */ /* 0x000fe200047a1270 */
[----:B------:R-:W-:Y:S01]  /*5c480*/  IMAD.WIDE R230, R0, 0x4, R4 ;  /* 0x0000000400e67825 */ /* 0x000fe200078e0204 */
[----:B------:R-:W-:Y:S01]  /*5c490*/  ISETP.LT.AND P1, PT, R251, c[0x0][0x178], !P0 ;  /* 0x00005e00fb007a0c */ /* 0x000fe20004721270 */
[----:B----4-:R4:W-:Y:S01]  /*5c4a0*/  @P4 STG.E [R226.64], R239 ;  /* 0x000000efe2004986 */ /* 0x0109e2000c101904 */
[----:B------:R-:W-:Y:S01]  /*5c4b0*/  ISETP.LT.AND P3, PT, R250, c[0x0][0x178], !P0 ;  /* 0x00005e00fa007a0c */ /* 0x000fe20004761270 */
[----:B-1----:R-:W-:Y:S02]  /*5c4c0*/  IMAD.WIDE R228, R0, 0x4, R224 ;  /* 0x0000000400e47825 */ /* 0x002fe400078e02e0 */
[----:B----4-:R-:W4:Y:S01]  /*5c4d0*/  LDL.LU R239, [R1+0x254] ;  /* 0x0002540001ef7983 */ /* 0x010f220000300800 */
[----:B------:R-:W-:-:S03]  /*5c4e0*/  ISETP.GE.AND P4, PT, R234, c[0x0][0x17c], PT ;  /* 0x00005f00ea007a0c */ /* 0x000fc60003f86270 */
[----:B------:R1:W-:Y:S01]  /*5c4f0*/  @P2 STG.E [R228.64], R238 ;  /* 0x000000eee4002986 */ /* 0x0003e2000c101904 */
[----:B------:R-:W-:Y:S01]  /*5c500*/  ISETP.LT.AND P2, PT, R249, c[0x0][0x178], !P0 ;  /* 0x00005e00f9007a0c */ /* 0x000fe20004741270 */
[----:B------:R-:W-:Y:S02]  /*5c510*/  IMAD.WIDE R226, R0, 0x4, R222 ;  /* 0x0000000400e27825 */ /* 0x000fe400078e02de */
[----:B------:R1:W-:Y:S01]  /*5c520*/  @P6 STG.E [R230.64], R236 ;  /* 0x000000ece6006986 */ /* 0x0003e2000c101904 */
[----:B------:R-:W-:-:S03]  /*5c530*/  ISETP.LT.AND P0, PT, R248, c[0x0][0x178], !P0 ;  /* 0x00005e00f8007a0c */ /* 0x000fc60004701270 */
[----:B-1----:R-:W4:Y:S01]  /*5c540*/  LDL.LU R238, [R1+0xa44] ;  /* 0x000a440001ee7983 */ /* 0x002f220000300800 */
[----:B------:R-:W-:-:S03]  /*5c550*/  ISETP.LT.AND P6, PT, R139, c[0x0][0x178], !P4 ;  /* 0x00005e008b007a0c */ /* 0x000fc600067c1270 */
[----:B------:R-:W4:Y:S01]  /*5c560*/  LDL.LU R232, [R1+0x22d0] ;  /* 0x0022d00001e87983 */ /* 0x000f220000300800 */
[----:B------:R-:W-:-:S03]  /*5c570*/  IMAD.WIDE R228, R0, 0x4, R220 ;  /* 0x0000000400e47825 */ /* 0x000fc600078e02dc */
[----:B------:R-:W4:Y:S01]  /*5c580*/  LDL.LU R236, [R1+0x934] ;  /* 0x0009340001ec7983 */ /* 0x000f220000300800 */
[C---:B------:R-:W-:Y:S01]  /*5c590*/  IMAD.WIDE R230, R0.reuse, 0x4, R10 ;  /* 0x0000000400e67825 */ /* 0x040fe200078e020a */
[C---:B------:R-:W-:Y:S02]  /*5c5a0*/  IADD3 R234, R0.reuse, c[0x0][0x198], RZ ;  /* 0x0000660000ea7a10 */ /* 0x040fe40007ffe0ff */
[----:B------:R1:W-:Y:S04]  /*5c5b0*/  @P5 STG.E [R226.64], R235 ;  /* 0x000000ebe2005986 */ /* 0x0003e8000c101904 */
[----:B------:R-:W4:Y:S04]  /*5c5c0*/  LDL.LU R244, [R1+0x8c4] ;  /* 0x0008c40001f47983 */ /* 0x000f280000300800 */
[----:B------:R1:W-:Y:S04]  /*5c5d0*/  @P1 STG.E [R228.64], R243 ;  /* 0x000000f3e4001986 */ /* 0x0003e8000c101904 */
[----:B-1----:R-:W4:Y:S01]  /*5c5e0*/  LDL.LU R235, [R1+0x6a4] ;  /* 0x0006a40001eb7983 */ /* 0x002f220000300800 */
[----:B------:R-:W-:-:S03]  /*5c5f0*/  IMAD.WIDE R226, R0, 0x4, R8 ;  /* 0x0000000400e27825 */ /* 0x000fc600078e0208 */
[----:B------:R1:W-:Y:S01]  /*5c600*/  @P3 STG.E [R230.64], R242 ;  /* 0x000000f2e6003986 */ /* 0x0003e2000c101904 */
[----:B------:R-:W-:-:S03]  /*5c610*/  IMAD.WIDE R228, R0, 0x4, R6 ;  /* 0x0000000400e47825 */ /* 0x000fc600078e0206 */
[----:B------:R-:W-:Y:S04]  /*5c620*/  @P2 STG.E [R226.64], R237 ;  /* 0x000000ede2002986 */ /* 0x000fe8000c101904 */
[----:B-1----:R-:W4:Y:S01]  /*5c630*/  LDL.LU R242, [R1+0x3b4] ;  /* 0x0003b40001f27983 */ /* 0x002f220000300800 */
[----:B------:R-:W-:-:S03]  /*5c640*/  IMAD.WIDE R230, R234, 0x4, R2 ;  /* 0x00000004eae67825 */ /* 0x000fc600078e0202 */
[----:B---3--:R-:W-:Y:S04]  /*5c650*/  @P0 STG.E [R228.64], R241 ;  /* 0x000000f1e4000986 */ /* 0x008fe8000c101904 */
[----:B--2---:R1:W-:Y:S04]  /*5c660*/  @P6 STG.E [R230.64], R240 ;  /* 0x000000f0e6006986 */ /* 0x0043e8000c101904 */
[----:B-1----:R-:W2:Y:S04]  /*5c670*/  LDL.LU R240, [R1+0x64] ;  /* 0x0000640001f07983 */ /* 0x002ea80000300800 */
[----:B------:R-:W3:Y:S01]  /*5c680*/  LDL.LU R241, [R1+0xe20] ;  /* 0x000e200001f17983 */ /* 0x000ee20000300800 */
[----:B------:R-:W-:-:S02]  /*5c690*/  ISETP.LT.AND P3, PT, R47, c[0x0][0x178], !P4 ;  /* 0x00005e002f007a0c */ /* 0x000fc40006761270 */
[----:B------:R-:W-:Y:S01]  /*5c6a0*/  ISETP.LT.AND P5, PT, R123, c[0x0][0x178], !P4 ;  /* 0x00005e007b007a0c */ /* 0x000fe200067a1270 */
[C---:B------:R-:W-:Y:S01]  /*5c6b0*/  IMAD.WIDE R226, R234.reuse, 0x4, R224 ;  /* 0x00000004eae27825 */ /* 0x040fe200078e02e0 */
[----:B------:R-:W-:Y:S01]  /*5c6c0*/  ISETP.LT.AND P0, PT, R147, c[0x0][0x178], !P4 ;  /* 0x00005e0093007a0c */ /* 0x000fe20006701270 */
[----:B------:R-:W3:Y:S01]  /*5c6d0*/  LDL.LU R237, [R1+0xe00] ;  /* 0x000e000001ed7983 */ /* 0x000ee20000300800 */
[----:B------:R-:W-:Y:S01]  /*5c6e0*/  ISETP.LT.AND P2, PT, R251, c[0x0][0x178], !P4 ;  /* 0x00005e00fb007a0c */ /* 0x000fe20006741270 */
[C---:B------:R-:W-:Y:S01]  /*5c6f0*/  IMAD.WIDE R228, R234.reuse, 0x4, R4 ;  /* 0x00000004eae47825 */ /* 0x040fe200078e0204 */
[----:B------:R-:W-:Y:S01]  /*5c700*/  ISETP.LT.AND P6, PT, R249, c[0x0][0x178], !P4 ;  /* 0x00005e00f9007a0c */ /* 0x000fe200067c1270 */
[----:B------:R-:W3:Y:S02]  /*5c710*/  LDL.LU R243, [R1+0xc30] ;  /* 0x000c300001f37983 */ /* 0x000ee40000300800 */
[----:B------:R-:W-:Y:S02]  /*5c720*/  IMAD.WIDE R230, R234, 0x4, R10 ;  /* 0x00000004eae67825 */ /* 0x000fe400078e020a */
[----:B----4-:R1:W-:Y:S01]  /*5c730*/  @P3 STG.E [R226.64], R238 ;  /* 0x000000eee2003986 */ /* 0x0103e2000c101904 */
[----:B------:R-:W-:-:S02]  /*5c740*/  ISETP.LT.AND P3, PT, R250, c[0x0][0x178], !P4 ;  /* 0x00005e00fa007a0c */ /* 0x000fc40006761270 */
[----:B------:R-:W-:Y:S01]  /*5c750*/  ISETP.GE.AND P1, PT, R232, c[0x0][0x17c], PT ;  /* 0x00005f00e8007a0c */ /* 0x000fe20003f26270 */
[----:B------:R4:W-:Y:S01]  /*5c760*/  @P5 STG.E [R228.64], R236 ;  /* 0x000000ece4005986 */ /* 0x0009e2000c101904 */
[----:B------:R-:W-:-:S03]  /*5c770*/  ISETP.LT.AND P4, PT, R248, c[0x0][0x178], !P4 ;  /* 0x00005e00f8007a0c */ /* 0x000fc60006781270 */
[----:B-1----:R-:W3:Y:S01]  /*5c780*/  LDL.LU R238, [R1+0xb30] ;  /* 0x000b300001ee7983 */ /* 0x002ee20000300800 */
[C---:B------:R-:W-:Y:S01]  /*5c790*/  IMAD.WIDE R226, R234.reuse, 0x4, R222 ;  /* 0x00000004eae27825 */ /* 0x040fe200078e02de */
[----:B------:R-:W-:Y:S02]  /*5c7a0*/  ISETP.LT.AND P5, PT, R139, c[0x0][0x178], !P1 ;  /* 0x00005e008b007a0c */ /* 0x000fe40004fa1270 */
[----:B----4-:R-:W4:Y:S01]  /*5c7b0*/  LDL.LU R236, [R1+0x940] ;  /* 0x0009400001ec7983 */ /* 0x010f220000300800 */
[----:B------:R-:W-:-:S03]  /*5c7c0*/  IMAD.WIDE R228, R234, 0x4, R220 ;  /* 0x00000004eae47825 */ /* 0x000fc600078e02dc */
[----:B------:R-:W4:Y:S01]  /*5c7d0*/  LDL.LU R0, [R1+0x22d4] ;  /* 0x0022d40001007983 */ /* 0x000f220000300800 */
[----:B------:R-:W-:-:S03]  /*5c7e0*/  IMAD.WIDE R232, R234, 0x4, R8 ;  /* 0x00000004eae87825 */ /* 0x000fc600078e0208 */
[----:B------:R1:W-:Y:S04]  /*5c7f0*/  @P0 STG.E [R226.64], R244 ;  /* 0x000000f4e2000986 */ /* 0x0003e8000c101904 */
[----:B------:R1:W-:Y:S04]  /*5c800*/  @P2 STG.E [R228.64], R235 ;  /* 0x000000ebe4002986 */ /* 0x0003e8000c101904 */
[----:B------:R1:W-:Y:S02]  /*5c810*/  @P3 STG.E [R230.64], R242 ;  /* 0x000000f2e6003986 */ /* 0x0003e4000c101904 */
[C---:B-1----:R-:W-:Y:S01]  /*5c820*/  IMAD.WIDE R226, R234.reuse, 0x4, R6 ;  /* 0x00000004eae27825 */ /* 0x042fe200078e0206 */
[----:B------:R-:W-:Y:S01]  /*5c830*/  IADD3 R235, R234, c[0x0][0x198], RZ ;  /* 0x00006600eaeb7a10 */ /* 0x000fe20007ffe0ff */
[----:B------:R1:W-:Y:S04]  /*5c840*/  @P6 STG.E [R232.64], R239 ;  /* 0x000000efe8006986 */ /* 0x0003e8000c101904 */
[----:B------:R-:W-:Y:S01]  /*5c850*/  IMAD.WIDE R228, R235, 0x4, R2 ;  /* 0x00000004ebe47825 */ /* 0x000fe200078e0202 */
[----:B------:R-:W4:Y:S04]  /*5c860*/  LDL.LU R242, [R1+0x6b0] ;  /* 0x0006b00001f27983 */ /* 0x000f280000300800 */
[----:B-1----:R-:W4:Y:S04]  /*5c870*/  LDL.LU R239, [R1+0x500] ;  /* 0x0005000001ef7983 */ /* 0x002f280000300800 */
[----:B--2---:R1:W-:Y:S04]  /*5c880*/  @P4 STG.E [R226.64], R240 ;  /* 0x000000f0e2004986 */ /* 0x0043e8000c101904 */
[----:B---3--:R2:W-:Y:S04]  /*5c890*/  @P5 STG.E [R228.64], R241 ;  /* 0x000000f1e4005986 */ /* 0x0085e8000c101904 */
[----:B-1----:R-:W3:Y:S04]  /*5c8a0*/  LDL.LU R240, [R1+0xe04] ;  /* 0x000e040001f07983 */ /* 0x002ee80000300800 */
[----:B------:R-:W3:Y:S04]  /*5c8b0*/  LDL.LU R244, [R1+0x3a0] ;  /* 0x0003a00001f47983 */ /* 0x000ee80000300800 */
[----:B--2---:R-:W2:Y:S01]  /*5c8c0*/  LDL.LU R241, [R1+0xe24] ;  /* 0x000e240001f17983 */ /* 0x004ea20000300800 */
[----:B------:R-:W-:-:S02]  /*5c8d0*/  ISETP.LT.AND P0, PT, R47, c[0x0][0x178], !P1 ;  /* 0x00005e002f007a0c */ /* 0x000fc40004f01270 */
[----:B------:R-:W-:Y:S02]  /*5c8e0*/  ISETP.LT.AND P2, PT, R123, c[0x0][0x178], !P1 ;  /* 0x00005e007b007a0c */ /* 0x000fe40004f41270 */
[----:B------:R-:W-:Y:S01]  /*5c8f0*/  ISETP.LT.AND P3, PT, R147, c[0x0][0x178], !P1 ;  /* 0x00005e0093007a0c */ /* 0x000fe20004f61270 */
[----:B------:R-:W-:Y:S01]  /*5c900*/  IMAD.WIDE R226, R235, 0x4, R224 ;  /* 0x00000004ebe27825 */ /* 0x000fe200078e02e0 */
[----:B------:R-:W-:-:S03]  /*5c910*/  ISETP.LT.AND P6, PT, R251, c[0x0][0x178], !P1 ;  /* 0x00005e00fb007a0c */ /* 0x000fc60004fc1270 */
[----:B------:R-:W-:Y:S01]  /*5c920*/  IMAD.WIDE R228, R235, 0x4, R4 ;  /* 0x00000004ebe47825 */ /* 0x000fe200078e0204 */
[----:B------:R-:W-:Y:S02]  /*5c930*/  ISETP.LT.AND P4, PT, R250, c[0x0][0x178], !P1 ;  /* 0x00005e00fa007a0c */ /* 0x000fe40004f81270 */
[----:B------:R-:W-:Y:S01]  /*5c940*/  ISETP.LT.AND P5, PT, R249, c[0x0][0x178], !P1 ;  /* 0x00005e00f9007a0c */ /* 0x000fe20004fa1270 */
[----:B------:R1:W-:Y:S01]  /*5c950*/  @P0 STG.E [R226.64], R237 ;  /* 0x000000ede2000986 */ /* 0x0003e2000c101904 */
[----:B------:R-:W-:-:S03]  /*5c960*/  IMAD.WIDE R230, R235, 0x4, R222 ;  /* 0x00000004ebe67825 */ /* 0x000fc600078e02de */
[----:B------:R1:W-:Y:S01]  /*5c970*/  @P2 STG.E [R228.64], R243 ;  /* 0x000000f3e4002986 */ /* 0x0003e2000c101904 */
[----:B------:R-:W-:Y:S01]  /*5c980*/  IMAD.WIDE R232, R235, 0x4, R220 ;  /* 0x00000004ebe87825 */ /* 0x000fe200078e02dc */
[----:B------:R-:W-:Y:S02]  /*5c990*/  ISETP.LT.AND P1, PT, R248, c[0x0][0x178], !P1 ;  /* 0x00005e00f8007a0c */ /* 0x000fe40004f21270 */
[----:B-1----:R-:W2:Y:S04]  /*5c9a0*/  LDL.LU R237, [R1+0x3a4] ;  /* 0x0003a40001ed7983 */ /* 0x002ea80000300800 */
[----:B------:R-:W2:Y:S04]  /*5c9b0*/  LDL.LU R234, [R1+0x22d8] ;  /* 0x0022d80001ea7983 */ /* 0x000ea80000300800 */
[----:B------:R-:W2:Y:S01]  /*5c9c0*/  LDL.LU R243, [R1+0xc34] ;  /* 0x000c340001f37983 */ /* 0x000ea20000300800 */
[----:B----4-:R-:W-:-:S03]  /*5c9d0*/  ISETP.GE.AND P0, PT, R0, c[0x0][0x17c], PT ;  /* 0x00005f0000007a0c */ /* 0x010fc60003f06270 */
[----:B------:R1:W-:Y:S01]  /*5c9e0*/  @P3 STG.E [R230.64], R238 ;  /* 0x000000eee6003986 */ /* 0x0003e2000c101904 */
[----:B------:R-:W-:Y:S01]  /*5c9f0*/  IMAD.WIDE R228, R235, 0x4, R10 ;  /* 0x00000004ebe47825 */ /* 0x000fe200078e020a */
[----:B------:R-:W-:Y:S02]  /*5ca00*/  ISETP.LT.AND P2, PT, R139, c[0x0][0x178], !P0 ;  /* 0x00005e008b007a0c */ /* 0x000fe40004741270 */
[----:B------:R4:W-:Y:S01]  /*5ca10*/  @P6 STG.E [R232.64], R236 ;  /* 0x000000ece8006986 */ /* 0x0009e2000c101904 */
[----:B------:R-:W-:Y:S01]  /*5ca20*/  IMAD.WIDE R226, R235, 0x4, R8 ;  /* 0x00000004ebe27825 */ /* 0x000fe200078e0208 */
[----:B------:R-:W-:Y:S02]  /*5ca30*/  ISETP.LT.AND P3, PT, R47, c[0x0][0x178], !P0 ;  /* 0x00005e002f007a0c */ /* 0x000fe40004761270 */
[----:B------:R-:W-:Y:S01]  /*5ca40*/  IADD3 R0, R235, c[0x0][0x198], RZ ;  /* 0x00006600eb007a10 */ /* 0x000fe20007ffe0ff */
[----:B-1----:R-:W2:Y:S04]  /*5ca50*/  LDL.LU R238, [R1+0xb34] ;  /* 0x000b340001ee7983 */ /* 0x002ea80000300800 */
[----:B----4-:R-:W4:Y:S01]  /*5ca60*/  LDL.LU R236, [R1+0x944] ;  /* 0x0009440001ec7983 */ /* 0x010f220000300800 */
[----:B------:R-:W-:-:S03]  /*5ca70*/  IMAD.WIDE R230, R0, 0x4, R224 ;  /* 0x0000000400e67825 */ /* 0x000fc600078e02e0 */
[----:B------:R1:W-:Y:S04]  /*5ca80*/  @P4 STG.E [R228.64], R242 ;  /* 0x000000f2e4004986 */ /* 0x0003e8000c101904 */
[----:B------:R1:W-:Y:S04]  /*5ca90*/  @P5 STG.E [R226.64], R239 ;  /* 0x000000efe2005986 */ /* 0x0003e8000c101904 */
[----:B-1----:R-:W4:Y:S01]  /*5caa0*/  LDL.LU R242, [R1+0x6b4] ;  /* 0x0006b40001f27983 */ /* 0x002f220000300800 */
[----:B------:R-:W-:-:S04]  /*5cab0*/  IMAD.WIDE R228, R0, 0x4, R2 ;  /* 0x0000000400e47825 */ /* 0x000fc800078e0202 */
[----:B------:R-:W-:Y:S01]  /*5cac0*/  IMAD.WIDE R226, R235, 0x4, R6 ;  /* 0x00000004ebe27825 */ /* 0x000fe200078e0206 */
[----:B------:R-:W4:Y:S04]  /*5cad0*/  LDL.LU R239, [R1+0x504] ;  /* 0x0005040001ef7983 */ /* 0x000f280000300800 */
[----:B---3--:R-:W-:Y:S04]  /*5cae0*/  @P1 STG.E [R226.64], R244 ;  /* 0x000000f4e2001986 */ /* 0x008fe8000c101904 */
[----:B--2---:R1:W-:Y:S04]  /*5caf0*/  @P2 STG.E [R228.64], R241 ;  /* 0x000000f1e4002986 */ /* 0x0043e8000c101904 */
[----:B------:R2:W-:Y:S04]  /*5cb00*/  @P3 STG.E [R230.64], R240 ;  /* 0x000000f0e6003986 */ /* 0x0005e8000c101904 */
[----:B-1----:R-:W3:Y:S04]  /*5cb10*/  LDL.LU R241, [R1+0xea0] ;  /* 0x000ea00001f17983 */ /* 0x002ee80000300800 */
[----:B------:R-:W3:Y:S04]  /*5cb20*/  LDL.LU R244, [R1+0xe80] ;  /* 0x000e800001f47983 */ /* 0x000ee80000300800 */
[----:B--2---:R-:W2:Y:S04]  /*5cb30*/  LDL.LU R240, [R1+0xe50] ;  /* 0x000e500001f07983 */ /* 0x004ea80000300800 */
[----:B------:R-:W2:Y:S01]  /*5cb40*/  LDL.LU R232, [R1+0x22dc] ;  /* 0x0022dc0001e87983 */ /* 0x000ea20000300800 */
        /* <DEDUP_REMOVED lines=9> */
[----:B------:R1:W-:Y:S01]  /*5cbe0*/  @P4 STG.E [R226.64], R243 ;  /* 0x000000f3e2004986 */ /* 0x0003e2000c101904 */
[----:B------:R-:W-:-:S04]  /*5cbf0*/  ISETP.GE.AND P1, PT, R234, c[0x0][0x17c], PT ;  /* 0x00005f00ea007a0c */ /* 0x000fc80003f26270 */
[----:B------:R-:W-:Y:S01]  /*5cc00*/  ISETP.LT.AND P4, PT, R47, c[0x0][0x178], !P1 ;  /* 0x00005e002f007a0c */ /* 0x000fe20004f81270 */
[----:B-1----:R-:W2:Y:S04]  /*5cc10*/  LDL.LU R243, [R1+0xe10] ;  /* 0x000e100001f37983 */ /* 0x002ea80000300800 */
[----:B------:R1:W-:Y:S01]  /*5cc20*/  @P5 STG.E [R228.64], R238 ;  /* 0x000000eee4005986 */ /* 0x0003e2000c101904 */
[----:B------:R-:W-:-:S03]  /*5cc30*/  ISETP.LT.AND P5, PT, R139, c[0x0][0x178], !P1 ;  /* 0x00005e008b007a0c */ /* 0x000fc60004fa1270 */
[----:B----4-:R4:W-:Y:S01]  /*5cc40*/  @P6 STG.E [R230.64], R236 ;  /* 0x000000ece6006986 */ /* 0x0109e2000c101904 */
[C---:B------:R-:W-:Y:S01]  /*5cc50*/  IMAD.WIDE R226, R0.reuse, 0x4, R6 ;  /* 0x0000000400e27825 */ /* 0x040fe200078e0206 */
[----:B------:R-:W-:Y:S02]  /*5cc60*/  ISETP.LT.AND P6, PT, R123, c[0x0][0x178], !P1 ;  /* 0x00005e007b007a0c */ /* 0x000fe40004fc1270 */
[----:B-1----:R-:W2:Y:S01]  /*5cc70*/  LDL.LU R238, [R1+0xc40] ;  /* 0x000c400001ee7983 */ /* 0x002ea20000300800 */
[----:B------:R-:W-:-:S03]  /*5cc80*/  IMAD.WIDE R228, R0, 0x4, R8 ;  /* 0x0000000400e47825 */ /* 0x000fc600078e0208 */
[----:B----4-:R-:W4:Y:S01]  /*5cc90*/  LDL.LU R236, [R1+0x7d0] ;  /* 0x0007d00001ec7983 */ /* 0x010f220000300800 */
[C---:B------:R-:W-:Y:S01]  /*5cca0*/  IMAD.WIDE R230, R0.reuse, 0x4, R10 ;  /* 0x0000000400e67825 */ /* 0x040fe200078e020a */
[----:B------:R-:W-:-:S04]  /*5ccb0*/  IADD3 R0, R0, c[0x0][0x198], RZ ;  /* 0x0000660000007a10 */ /* 0x000fc80007ffe0ff */
[----:B------:R1:W-:Y:S04]  /*5ccc0*/  @P3 STG.E [R230.64], R242 ;  /* 0x000000f2e6003986 */ /* 0x0003e8000c101904 */
[----:B------:R1:W-:Y:S04]  /*5ccd0*/  @P2 STG.E [R228.64], R239 ;  /* 0x000000efe4002986 */ /* 0x0003e8000c101904 */
[----:B------:R1:W-:Y:S04]  /*5cce0*/  @P0 STG.E [R226.64], R237 ;  /* 0x000000ede2000986 */ /* 0x0003e8000c101904 */
[----:B-1----:R-:W4:Y:S01]  /*5ccf0*/  LDL.LU R242, [R1+0x7b0] ;  /* 0x0007b00001f27983 */ /* 0x002f220000300800 */
[----:B------:R-:W-:-:S04]  /*5cd00*/  IMAD.WIDE R230, R0, 0x4, R4 ;  /* 0x0000000400e67825 */ /* 0x000fc800078e0204 */
[C---:B------:R-:W-:Y:S01]  /*5cd10*/  IMAD.WIDE R228, R0.reuse, 0x4, R224 ;  /* 0x0000000400e47825 */ /* 0x040fe200078e02e0 */
[----:B------:R-:W4:Y:S03]  /*5cd20*/  LDL.LU R237, [R1+0xea4] ;  /* 0x000ea40001ed7983 */ /* 0x000f260000300800 */
[----:B------:R-:W-:Y:S01]  /*5cd30*/  IMAD.WIDE R226, R0, 0x4, R2 ;  /* 0x0000000400e27825 */ /* 0x000fe200078e0202 */
[----:B------:R-:W4:Y:S04]  /*5cd40*/  LDL.LU R239, [R1+0xe84] ;  /* 0x000e840001ef7983 */ /* 0x000f280000300800 */
[----:B---3--:R1:W-:Y:S04]  /*5cd50*/  @P5 STG.E [R226.64], R241 ;  /* 0x000000f1e2005986 */ /* 0x0083e8000c101904 */
[----:B------:R-:W-:Y:S04]  /*5cd60*/  @P4 STG.E [R228.64], R244 ;  /* 0x000000f4e4004986 */ /* 0x000fe8000c101904 */
[----:B--2---:R2:W-:Y:S01]  /*5cd70*/  @P6 STG.E [R230.64], R240 ;  /* 0x000000f0e6006986 */ /* 0x0045e2000c101904 */
[----:B------:R-:W-:-:S03]  /*5cd80*/  ISETP.GE.AND P5, PT, R232, c[0x0][0x17c], PT ;  /* 0x00005f00e8007a0c */ /* 0x000fc60003fa6270 */
[----:B-1----:R-:W3:Y:S04]  /*5cd90*/  LDL.LU R241, [R1+0x7b4] ;  /* 0x0007b40001f17983 */ /* 0x002ee80000300800 */
[----:B------:R-:W3:Y:S04]  /*5cda0*/  LDL.LU R232, [R1+0x22e0] ;  /* 0x0022e00001e87983 */ /* 0x000ee80000300800 */
[----:B--2---:R-:W2:Y:S01]  /*5cdb0*/  LDL.LU R240, [R1+0xe54] ;  /* 0x000e540001f07983 */ /* 0x004ea20000300800 */
[----:B------:R-:W-:Y:S02]  /*5cdc0*/  ISETP.LT.AND P2, PT, R147, c[0x0][0x178], !P1 ;  /* 0x00005e0093007a0c */ /* 0x000fe40004f41270 */
[----:B------:R-:W-:-:S02]  /*5cdd0*/  ISETP.LT.AND P0, PT, R251, c[0x0][0x178], !P1 ;  /* 0x00005e00fb007a0c */ /* 0x000fc40004f01270 */
[----:B------:R-:W-:Y:S01]  /*5cde0*/  ISETP.LT.AND P3, PT, R250, c[0x0][0x178], !P1 ;  /* 0x00005e00fa007a0c */ /* 0x000fe20004f61270 */
[----:B------:R-:W-:Y:S01]  /*5cdf0*/  IMAD.WIDE R226, R0, 0x4, R222 ;  /* 0x0000000400e27825 */ /* 0x000fe200078e02de */
[----:B------:R-:W-:Y:S01]  /*5ce00*/  ISETP.LT.AND P4, PT, R249, c[0x0][0x178], !P1 ;  /* 0x00005e00f9007a0c */ /* 0x000fe20004f81270 */
[----:B------:R-:W3:Y:S01]  /*5ce10*/  LDL.LU R244, [R1+0xe14] ;  /* 0x000e140001f47983 */ /* 0x000ee20000300800 */
[----:B------:R-:W-:Y:S01]  /*5ce20*/  ISETP.LT.AND P1, PT, R248, c[0x0][0x178], !P1 ;  /* 0x00005e00f8007a0c */ /* 0x000fe20004f21270 */
[----:B------:R-:W-:-:S04]  /*5ce30*/  IMAD.WIDE R228, R0, 0x4, R220 ;  /* 0x0000000400e47825 */ /* 0x000fc800078e02dc */
[C---:B------:R-:W-:Y:S01]  /*5ce40*/  IMAD.WIDE R230, R0.reuse, 0x4, R10 ;  /* 0x0000000400e67825 */ /* 0x040fe200078e020a */
[----:B------:R1:W-:Y:S01]  /*5ce50*/  @P2 STG.E [R226.64], R243 ;  /* 0x000000f3e2002986 */ /* 0x0003e2000c101904 */
[----:B------:R-:W-:Y:S02]  /*5ce60*/  ISETP.LT.AND P2, PT, R139, c[0x0][0x178], !P5 ;  /* 0x00005e008b007a0c */ /* 0x000fe40006f41270 */
[C---:B------:R-:W-:Y:S02]  /*5ce70*/  IADD3 R234, R0.reuse, c[0x0][0x198], RZ ;  /* 0x0000660000ea7a10 */ /* 0x040fe40007ffe0ff */
[----:B------:R-:W-:Y:S01]  /*5ce80*/  ISETP.LT.AND P6, PT, R47, c[0x0][0x178], !P5 ;  /* 0x00005e002f007a0c */ /* 0x000fe20006fc1270 */
[----:B-1----:R-:W-:Y:S01]  /*5ce90*/  IMAD.WIDE R226, R0, 0x4, R8 ;  /* 0x0000000400e27825 */ /* 0x002fe200078e0208 */
[----:B------:R1:W-:Y:S04]  /*5cea0*/  @P0 STG.E [R228.64], R238 ;  /* 0x000000eee4000986 */ /* 0x0003e8000c101904 */
[----:B----4-:R4:W-:Y:S01]  /*5ceb0*/  @P3 STG.E [R230.64], R236 ;  /* 0x000000ece6003986 */ /* 0x0109e2000c101904 */
[----:B------:R-:W-:-:S03]  /*5cec0*/  ISETP.LT.AND P3, PT, R123, c[0x0][0x178], !P5 ;  /* 0x00005e007b007a0c */ /* 0x000fc60006f61270 */
[----:B-1----:R-:W3:Y:S01]  /*5ced0*/  LDL.LU R238, [R1+0xc44] ;  /* 0x000c440001ee7983 */ /* 0x002ee20000300800 */
[----:B------:R-:W-:-:S03]  /*5cee0*/  IMAD.WIDE R228, R0, 0x4, R6 ;  /* 0x0000000400e47825 */ /* 0x000fc600078e0206 */
[----:B----4-:R-:W4:Y:S01]  /*5cef0*/  LDL.LU R236, [R1+0x7d4] ;  /* 0x0007d40001ec7983 */ /* 0x010f220000300800 */
[----:B------:R-:W-:-:S03]  /*5cf00*/  IMAD.WIDE R230, R234, 0x4, R2 ;  /* 0x00000004eae67825 */ /* 0x000fc600078e0202 */
[----:B------:R1:W-:Y:S04]  /*5cf10*/  @P4 STG.E [R226.64], R242 ;  /* 0x000000f2e2004986 */ /* 0x0003e8000c101904 */
[----:B------:R1:W-:Y:S04]  /*5cf20*/  @P1 STG.E [R228.64], R246 ;  /* 0x000000f6e4001986 */ /* 0x0003e8000c101904 */
[----:B------:R1:W-:Y:S02]  /*5cf30*/  @P2 STG.E [R230.64], R237 ;  /* 0x000000ede6002986 */ /* 0x0003e4000c101904 */
[----:B-1----:R-:W-:-:S02]  /*5cf40*/  IMAD.WIDE R226, R234, 0x4, R224 ;  /* 0x00000004eae27825 */ /* 0x002fc400078e02e0 */
[----:B------:R-:W4:Y:S02]  /*5cf50*/  LDL.LU R246, [R1+0x23f8] ;  /* 0x0023f80001f67983 */ /* 0x000f240000300800 */
[----:B------:R-:W-:Y:S02]  /*5cf60*/  IMAD.WIDE R228, R234, 0x4, R4 ;  /* 0x00000004eae47825 */ /* 0x000fe400078e0204 */
[----:B------:R-:W4:Y:S04]  /*5cf70*/  LDL.LU R237, [R1+0xa38] ;  /* 0x000a380001ed7983 */ /* 0x000f280000300800 */
[----:B------:R-:W4:Y:S04]  /*5cf80*/  LDL.LU R243, [R1+0x8b8] ;  /* 0x0008b80001f37983 */ /* 0x000f280000300800 */
[----:B------:R1:W-:Y:S04]  /*5cf90*/  @P6 STG.E [R226.64], R239 ;  /* 0x000000efe2006986 */ /* 0x0003e8000c101904 */
[----:B------:R-:W4:Y:S04]  /*5cfa0*/  LDL.LU R242, [R1+0x7a8] ;  /* 0x0007a80001f27983 */ /* 0x000f280000300800 */
[----:B-1----:R-:W4:Y:S04]  /*5cfb0*/  LDL.LU R239, [R1+0x278] ;  /* 0x0002780001ef7983 */ /* 0x002f280000300800 */
[----:B--2---:R1:W-:Y:S04]  /*5cfc0*/  @P3 STG.E [R228.64], R240 ;  /* 0x000000f0e4003986 */ /* 0x0043e8000c101904 */
[----:B-1----:R-:W2:Y:S01]  /*5cfd0*/  LDL.LU R240, [R1+0x248] ;  /* 0x0002480001f07983 */ /* 0x002ea20000300800 */
[----:B------:R-:W-:-:S02]  /*5cfe0*/  ISETP.LT.AND P1, PT, R147, c[0x0][0x178], !P5 ;  /* 0x00005e0093007a0c */ /* 0x000fc40006f21270 */
[----:B------:R-:W-:Y:S02]  /*5cff0*/  ISETP.LT.AND P2, PT, R251, c[0x0][0x178], !P5 ;  /* 0x00005e00fb007a0c */ /* 0x000fe40006f41270 */
[----:B------:R-:W-:Y:S02]  /*5d000*/  ISETP.LT.AND P6, PT, R250, c[0x0][0x178], !P5 ;  /* 0x00005e00fa007a0c */ /* 0x000fe40006fc1270 */
[----:B------:R-:W-:Y:S01]  /*5d010*/  ISETP.LT.AND P4, PT, R249, c[0x0][0x178], !P5 ;  /* 0x00005e00f9007a0c */ /* 0x000fe20006f81270 */
[----:B------:R-:W-:Y:S01]  /*5d020*/  IMAD.WIDE R226, R234, 0x4, R222 ;  /* 0x00000004eae27825 */ /* 0x000fe200078e02de */
[----:B---3--:R-:W-:Y:S01]  /*5d030*/  ISETP.GE.AND P0, PT, R232, c[0x0][0x17c], PT ;  /* 0x00005f00e8007a0c */ /* 0x008fe20003f06270 */
[----:B------:R-:W3:Y:S01]  /*5d040*/  LDL.LU R0, [R1+0x22e4] ;  /* 0x0022e40001007983 */ /* 0x000ee20000300800 */
[----:B------:R-:W-:Y:S01]  /*5d050*/  ISETP.LT.AND P5, PT, R248, c[0x0][0x178], !P5 ;  /* 0x00005e00f8007a0c */ /* 0x000fe20006fa1270 */
[----:B------:R-:W-:Y:S01]  /*5d060*/  IMAD.WIDE R228, R234, 0x4, R220 ;  /* 0x00000004eae47825 */ /* 0x000fe200078e02dc */
[----:B------:R-:W-:-:S03]  /*5d070*/  ISETP.LT.AND P3, PT, R139, c[0x0][0x178], !P0 ;  /* 0x00005e008b007a0c */ /* 0x000fc60004761270 */
[C---:B------:R-:W-:Y:S01]  /*5d080*/  IMAD.WIDE R230, R234.reuse, 0x4, R10 ;  /* 0x00000004eae67825 */ /* 0x040fe200078e020a */
[----:B------:R1:W-:Y:S01]  /*5d090*/  @P1 STG.E [R226.64], R244 ;  /* 0x000000f4e2001986 */ /* 0x0003e2000c101904 */
[C---:B------:R-:W-:Y:S02]  /*5d0a0*/  IADD3 R235, R234.reuse, c[0x0][0x198], RZ ;  /* 0x00006600eaeb7a10 */ /* 0x040fe40007ffe0ff */
[----:B------:R-:W-:Y:S01]  /*5d0b0*/  IMAD.WIDE R232, R234, 0x4, R8 ;  /* 0x00000004eae87825 */ /* 0x000fe200078e0208 */
[----:B------:R-:W-:-:S03]  /*5d0c0*/  ISETP.LT.AND P1, PT, R123, c[0x0][0x178], !P0 ;  /* 0x00005e007b007a0c */ /* 0x000fc60004721270 */
[----:B-1----:R-:W-:Y:S01]  /*5d0d0*/  IMAD.WIDE R226, R234, 0x4, R6 ;  /* 0x00000004eae27825 */ /* 0x002fe200078e0206 */
[----:B------:R1:W-:Y:S04]  /*5d0e0*/  @P2 STG.E [R228.64], R238 ;  /* 0x000000eee4002986 */ /* 0x0003e8000c101904 */
[----:B----4-:R4:W-:Y:S01]  /*5d0f0*/  @P6 STG.E [R230.64], R236 ;  /* 0x000000ece6006986 */ /* 0x0109e2000c101904 */
[----:B------:R-:W-:-:S03]  /*5d100*/  ISETP.LT.AND P6, PT, R47, c[0x0][0x178], !P0 ;  /* 0x00005e002f007a0c */ /* 0x000fc600047c1270 */
[----:B------:R4:W-:Y:S01]  /*5d110*/  @P4 STG.E [R232.64], R241 ;  /* 0x000000f1e8004986 */ /* 0x0009e2000c101904 */
[----:B------:R-:W-:Y:S02]  /*5d120*/  ISETP.LT.AND P4, PT, R147, c[0x0][0x178], !P0 ;  /* 0x00005e0093007a0c */ /* 0x000fe40004781270 */
[----:B------:R-:W-:Y:S01]  /*5d130*/  ISETP.LT.AND P2, PT, R251, c[0x0][0x178], !P0 ;  /* 0x00005e00fb007a0c */ /* 0x000fe20004741270 */
[C---:B-1----:R-:W-:Y:S01]  /*5d140*/  IMAD.WIDE R228, R235.reuse, 0x4, R2 ;  /* 0x00000004ebe47825 */ /* 0x042fe200078e0202 */
[----:B----4-:R-:W4:Y:S04]  /*5d150*/  LDL.LU R236, [R1+0x228] ;  /* 0x0002280001ec7983 */ /* 0x010f280000300800 */
[----:B------:R-:W4:Y:S01]  /*5d160*/  LDL.LU R241, [R1+0x58] ;  /* 0x0000580001f17983 */ /* 0x000f220000300800 */
[----:B------:R-:W-:-:S03]  /*5d170*/  IMAD.WIDE R230, R235, 0x4, R222 ;  /* 0x00000004ebe67825 */ /* 0x000fc600078e02de */
[----:B------:R1:W-:Y:S01]  /*5d180*/  @P5 STG.E [R226.64], R247 ;  /* 0x000000f7e2005986 */ /* 0x0003e2000c101904 */
[----:B------:R-:W-:-:S03]  /*5d190*/  IMAD.WIDE R232, R235, 0x4, R220 ;  /* 0x00000004ebe87825 */ /* 0x000fc600078e02dc */
[----:B------:R1:W-:Y:S02]  /*5d1a0*/  @P3 STG.E [R228.64], R237 ;  /* 0x000000ede4003986 */ /* 0x0003e4000c101904 */
[C---:B-1----:R-:W-:Y:S02]  /*5d1b0*/  IMAD.WIDE R226, R235.reuse, 0x4, R224 ;  /* 0x00000004ebe27825 */ /* 0x042fe400078e02e0 */
[----:B------:R-:W4:Y:S04]  /*5d1c0*/  LDL.LU R247, [R1+0x23f4] ;  /* 0x0023f40001f77983 */ /* 0x000f280000300800 */
[----:B------:R-:W4:Y:S01]  /*5d1d0*/  LDL.LU R238, [R1+0x8bc] ;  /* 0x0008bc0001ee7983 */ /* 0x000f220000300800 */
[----:B------:R-:W-:-:S03]  /*5d1e0*/  IMAD.WIDE R228, R235, 0x4, R4 ;  /* 0x00000004ebe47825 */ /* 0x000fc600078e0204 */
[----:B------:R-:W4:Y:S04]  /*5d1f0*/  LDL.LU R237, [R1+0xa3c] ;  /* 0x000a3c0001ed7983 */ /* 0x000f280000300800 */
[----:B------:R-:W-:Y:S04]  /*5d200*/  @P6 STG.E [R226.64], R243 ;  /* 0x000000f3e2006986 */ /* 0x000fe8000c101904 */
[----:B------:R-:W-:Y:S04]  /*5d210*/  @P1 STG.E [R228.64], R242 ;  /* 0x000000f2e4001986 */ /* 0x000fe8000c101904 */
[----:B------:R-:W-:Y:S04]  /*5d220*/  @P4 STG.E [R230.64], R239 ;  /* 0x000000efe6004986 */ /* 0x000fe8000c101904 */
[----:B------:R-:W4:Y:S04]  /*5d230*/  LDL.LU R234, [R1+0x22e8] ;  /* 0x0022e80001ea7983 */ /* 0x000f280000300800 */
[----:B--2---:R1:W-:Y:S04]  /*5d240*/  @P2 STG.E [R232.64], R240 ;  /* 0x000000f0e8002986 */ /* 0x0043e8000c101904 */
[----:B-1----:R-:W2:Y:S01]  /*5d250*/  LDL.LU R240, [R1+0x7ac] ;  /* 0x0007ac0001f07983 */ /* 0x002ea20000300800 */
[----:B------:R-:W-:-:S02]  /*5d260*/  ISETP.LT.AND P5, PT, R250, c[0x0][0x178], !P0 ;  /* 0x00005e00fa007a0c */ /* 0x000fc400047a1270 */
[----:B------:R-:W-:Y:S02]  /*5d270*/  ISETP.LT.AND P3, PT, R249, c[0x0][0x178], !P0 ;  /* 0x00005e00f9007a0c */ /* 0x000fe40004761270 */
[----:B---3--:R-:W-:Y:S01]  /*5d280*/  ISETP.GE.AND P6, PT, R0, c[0x0][0x17c], PT ;  /* 0x00005f0000007a0c */ /* 0x008fe20003fc6270 */
[----:B------:R-:W-:Y:S01]  /*5d290*/  IMAD.WIDE R228, R235, 0x4, R10 ;  /* 0x00000004ebe47825 */ /* 0x000fe200078e020a */
[----:B------:R-:W-:Y:S01]  /*5d2a0*/  ISETP.LT.AND P0, PT, R248, c[0x0][0x178], !P0 ;  /* 0x00005e00f8007a0c */ /* 0x000fe20004701270 */
[----:B------:R-:W3:Y:S01]  /*5d2b0*/  LDL.LU R242, [R1+0x27c] ;  /* 0x00027c0001f27983 */ /* 0x000ee20000300800 */
[----:B------:R-:W-:Y:S01]  /*5d2c0*/  ISETP.LT.AND P1, PT, R139, c[0x0][0x178], !P6 ;  /* 0x00005e008b007a0c */ /* 0x000fe20007721270 */
[----:B------:R-:W-:Y:S01]  /*5d2d0*/  IMAD.WIDE R226, R235, 0x4, R8 ;  /* 0x00000004ebe27825 */ /* 0x000fe200078e0208 */
[----:B------:R-:W-:Y:S01]  /*5d2e0*/  ISETP.LT.AND P2, PT, R47, c[0x0][0x178], !P6 ;  /* 0x00005e002f007a0c */ /* 0x000fe20007741270 */
[----:B------:R-:W3:Y:S01]  /*5d2f0*/  LDL.LU R239, [R1+0x24c] ;  /* 0x00024c0001ef7983 */ /* 0x000ee20000300800 */
[----:B------:R-:W-:-:S02]  /*5d300*/  IADD3 R0, R235, c[0x0][0x198], RZ ;  /* 0x00006600eb007a10 */ /* 0x000fc40007ffe0ff */
[----:B------:R-:W-:-:S03]  /*5d310*/  ISETP.LT.AND P4, PT, R123, c[0x0][0x178], !P6 ;  /* 0x00005e007b007a0c */ /* 0x000fc60007781270 */
[C---:B------:R-:W-:Y:S01]  /*5d320*/  IMAD.WIDE R230, R0.reuse, 0x4, R224 ;  /* 0x0000000400e67825 */ /* 0x040fe200078e02e0 */
[----:B----4-:R1:W-:Y:S04]  /*5d330*/  @P5 STG.E [R228.64], R236 ;  /* 0x000000ece4005986 */ /* 0x0103e8000c101904 */
[----:B------:R4:W-:Y:S04]  /*5d340*/  @P3 STG.E [R226.64], R241 ;  /* 0x000000f1e2003986 */ /* 0x0009e8000c101904 */
[----:B-1----:R-:W3:Y:S01]  /*5d350*/  LDL.LU R236, [R1+0x22c] ;  /* 0x00022c0001ec7983 */ /* 0x002ee20000300800 */
[----:B------:R-:W-:-:S03]  /*5d360*/  IMAD.WIDE R228, R0, 0x4, R2 ;  /* 0x0000000400e47825 */ /* 0x000fc600078e0202 */
[----:B----4-:R-:W4:Y:S01]  /*5d370*/  LDL.LU R241, [R1+0x5c] ;  /* 0x00005c0001f17983 */ /* 0x010f220000300800 */
[----:B------:R-:W-:-:S05]  /*5d380*/  IMAD.WIDE R226, R235, 0x4, R6 ;  /* 0x00000004ebe27825 */ /* 0x000fca00078e0206 */
[----:B------:R1:W-:Y:S04]  /*5d390*/  @P0 STG.E [R226.64], R246 ;  /* 0x000000f6e2000986 */ /* 0x0003e8000c101904 */
[----:B------:R1:W-:Y:S02]  /*5d3a0*/  @P1 STG.E [R228.64], R237 ;  /* 0x000000ede4001986 */ /* 0x0003e4000c101904 */
[----:B-1----:R-:W-:Y:S02]  /*5d3b0*/  IMAD.WIDE R226, R0, 0x4, R4 ;  /* 0x0000000400e27825 */ /* 0x002fe400078e0204 */
[----:B------:R1:W-:Y:S04]  /*5d3c0*/  @P2 STG.E [R230.64], R238 ;  /* 0x000000eee6002986 */ /* 0x0003e8000c101904 */
[----:B------:R-:W4:Y:S04]  /*5d3d0*/  LDL.LU R237, [R1+0xb48] ;  /* 0x000b480001ed7983 */ /* 0x000f280000300800 */
[----:B------:R-:W4:Y:S04]  /*5d3e0*/  LDL.LU R232, [R1+0x22ec] ;  /* 0x0022ec0001e87983 */ /* 0x000f280000300800 */
[----:B-1----:R-:W4:Y:S04]  /*5d3f0*/  LDL.LU R238, [R1+0xa48] ;  /* 0x000a480001ee7983 */ /* 0x002f280000300800 */
[----:B--2---:R1:W-:Y:S04]  /*5d400*/  @P4 STG.E [R226.64], R240 ;  /* 0x000000f0e2004986 */ /* 0x0043e8000c101904 */
[----:B-1----:R-:W2:Y:S01]  /*5d410*/  LDL.LU R240, [R1+0x938] ;  /* 0x0009380001f07983 */ /* 0x002ea20000300800 */
[----:B------:R-:W-:-:S02]  /*5d420*/  ISETP.LT.AND P3, PT, R147, c[0x0][0x178], !P6 ;  /* 0x00005e0093007a0c */ /* 0x000fc40007761270 */
[----:B------:R-:W-:Y:S01]  /*5d430*/  ISETP.LT.AND P5, PT, R251, c[0x0][0x178], !P6 ;  /* 0x00005e00fb007a0c */ /* 0x000fe200077a1270 */
[----:B------:R-:W-:Y:S01]  /*5d440*/  IMAD.WIDE R228, R0, 0x4, R222 ;  /* 0x0000000400e47825 */ /* 0x000fe200078e02de */
[----:B------:R-:W-:Y:S01]  /*5d450*/  ISETP.LT.AND P1, PT, R250, c[0x0][0x178], !P6 ;  /* 0x00005e00fa007a0c */ /* 0x000fe20007721270 */
[----:B------:R-:W2:Y:S01]  /*5d460*/  LDL.LU R244, [R1+0x8c8] ;  /* 0x0008c80001f47983 */ /* 0x000ea20000300800 */
[----:B------:R-:W-:Y:S01]  /*5d470*/  ISETP.GE.AND P0, PT, R234, c[0x0][0x17c], PT ;  /* 0x00005f00ea007a0c */ /* 0x000fe20003f06270 */
[----:B------:R-:W-:Y:S01]  /*5d480*/  IMAD.WIDE R230, R0, 0x4, R220 ;  /* 0x0000000400e67825 */ /* 0x000fe200078e02dc */
[----:B------:R-:W-:Y:S01]  /*5d490*/  ISETP.LT.AND P2, PT, R249, c[0x0][0x178], !P6 ;  /* 0x00005e00f9007a0c */ /* 0x000fe20007741270 */
[----:B------:R-:W2:Y:S01]  /*5d4a0*/  LDL.LU R243, [R1+0x6a8] ;  /* 0x0006a80001f37983 */ /* 0x000ea20000300800 */
[----:B------:R-:W-:Y:S02]  /*5d4b0*/  ISETP.LT.AND P6, PT, R248, c[0x0][0x178], !P6 ;  /* 0x00005e00f8007a0c */ /* 0x000fe400077c1270 */
[----:B------:R-:W-:Y:S01]  /*5d4c0*/  ISETP.LT.AND P4, PT, R139, c[0x0][0x178], !P0 ;  /* 0x00005e008b007a0c */ /* 0x000fe20004781270 */
[----:B---3--:R1:W-:Y:S01]  /*5d4d0*/  @P3 STG.E [R228.64], R242 ;  /* 0x000000f2e4003986 */ /* 0x0083e2000c101904 */
[----:B------:R-:W-:Y:S01]  /*5d4e0*/  IMAD.WIDE R226, R0, 0x4, R10 ;  /* 0x0000000400e27825 */ /* 0x000fe200078e020a */
[----:B------:R-:W-:-:S02]  /*5d4f0*/  ISETP.LT.AND P3, PT, R47, c[0x0][0x178], !P0 ;  /* 0x00005e002f007a0c */ /* 0x000fc40004761270 */
[----:B------:R3:W-:Y:S01]  /*5d500*/  @P5 STG.E [R230.64], R239 ;  /* 0x000000efe6005986 */ /* 0x0007e2000c101904 */
[----:B------:R-:W-:Y:S01]  /*5d510*/  ISETP.LT.AND P5, PT, R123, c[0x0][0x178], !P0 ;  /* 0x00005e007b007a0c */ /* 0x000fe200047a1270 */
[----:B-1----:R-:W-:-:S04]  /*5d520*/  IMAD.WIDE R228, R0, 0x4, R8 ;  /* 0x0000000400e47825 */ /* 0x002fc800078e0208 */
[C---:B---3--:R-:W-:Y:S01]  /*5d530*/  IMAD.WIDE R230, R0.reuse, 0x4, R6 ;  /* 0x0000000400e67825 */ /* 0x048fe200078e0206 */
[----:B------:R-:W3:Y:S01]  /*5d540*/  LDL.LU R239, [R1+0x3b8] ;  /* 0x0003b80001ef7983 */ /* 0x000ee20000300800 */
[----:B------:R-:W-:-:S03]  /*5d550*/  IADD3 R0, R0, c[0x0][0x198], RZ ;  /* 0x0000660000007a10 */ /* 0x000fc60007ffe0ff */
[----:B------:R-:W3:Y:S04]  /*5d560*/  LDL.LU R242, [R1+0x258] ;  /* 0x0002580001f27983 */ /* 0x000ee80000300800 */
[----:B------:R1:W-:Y:S04]  /*5d570*/  @P1 STG.E [R226.64], R236 ;  /* 0x000000ece2001986 */ /* 0x0003e8000c101904 */
[----:B----4-:R4:W-:Y:S04]  /*5d580*/  @P2 STG.E [R228.64], R241 ;  /* 0x000000f1e4002986 */ /* 0x0109e8000c101904 */
[----:B------:R4:W-:Y:S01]  /*5d590*/  @P6 STG.E [R230.64], R247 ;  /* 0x000000f7e6006986 */ /* 0x0009e2000c101904 */
[----:B-1----:R-:W-:-:S03]  /*5d5a0*/  IMAD.WIDE R226, R0, 0x4, R2 ;  /* 0x0000000400e27825 */ /* 0x002fc600078e0202 */
[----:B------:R-:W3:Y:S01]  /*5d5b0*/  LDL.LU R236, [R1+0x68] ;  /* 0x0000680001ec7983 */ /* 0x000ee20000300800 */
[----:B----4-:R-:W-:-:S03]  /*5d5c0*/  IMAD.WIDE R228, R0, 0x4, R224 ;  /* 0x0000000400e47825 */ /* 0x010fc600078e02e0 */
[----:B------:R-:W4:Y:S01]  /*5d5d0*/  LDL.LU R241, [R1+0xb4c] ;  /* 0x000b4c0001f17983 */ /* 0x000f220000300800 */
[----:B------:R-:W-:-:S03]  /*5d5e0*/  IMAD.WIDE R230, R0, 0x4, R4 ;  /* 0x0000000400e67825 */ /* 0x000fc600078e0204 */
[----:B------:R1:W-:Y:S01]  /*5d5f0*/  @P4 STG.E [R226.64], R237 ;  /* 0x000000ede2004986 */ /* 0x0003e2000c101904 */
[----:B------:R-:W-:-:S03]  /*5d600*/  ISETP.GE.AND P4, PT, R232, c[0x0][0x17c], PT ;  /* 0x00005f00e8007a0c */ /* 0x000fc60003f86270 */
[----:B------:R-:W4:Y:S04]  /*5d610*/  LDL.LU R232, [R1+0x22f0] ;  /* 0x0022f00001e87983 */ /* 0x000f280000300800 */
[----:B------:R1:W-:Y:S04]  /*5d620*/  @P3 STG.E [R228.64], R238 ;  /* 0x000000eee4003986 */ /* 0x0003e8000c101904 */
[----:B-1----:R-:W4:Y:S04]  /*5d630*/  LDL.LU R237, [R1+0x25c] ;  /* 0x00025c0001ed7983 */ /* 0x002f280000300800 */
[----:B------:R-:W4:Y:S04]  /*5d640*/  LDL.LU R238, [R1+0xa4c] ;  /* 0x000a4c0001ee7983 */ /* 0x000f280000300800 */
[----:B--2---:R1:W-:Y:S04]  /*5d650*/  @P5 STG.E [R230.64], R240 ;  /* 0x000000f0e6005986 */ /* 0x0043e8000c101904 */
[----:B-1----:R-:W2:Y:S01]  /*5d660*/  LDL.LU R240, [R1+0x93c] ;  /* 0x00093c0001f07983 */ /* 0x002ea20000300800 */
        /* <DEDUP_REMOVED lines=8> */
[----:B------:R1:W-:Y:S01]  /*5d6f0*/  @P2 STG.E [R226.64], R244 ;  /* 0x000000f4e2002986 */ /* 0x0003e2000c101904 */
[C---:B------:R-:W-:Y:S01]  /*5d700*/  IMAD.WIDE R230, R0.reuse, 0x4, R10 ;  /* 0x0000000400e67825 */ /* 0x040fe200078e020a */
[----:B------:R-:W-:Y:S02]  /*5d710*/  ISETP.LT.AND P2, PT, R139, c[0x0][0x178], !P4 ;  /* 0x00005e008b007a0c */ /* 0x000fe40006741270 */
[C---:B------:R-:W-:Y:S01]  /*5d720*/  IADD3 R234, R0.reuse, c[0x0][0x198], RZ ;  /* 0x0000660000ea7a10 */ /* 0x040fe20007ffe0ff */
[----:B------:R3:W-:Y:S04]  /*5d730*/  @P1 STG.E [R228.64], R243 ;  /* 0x000000f3e4001986 */ /* 0x0007e8000c101904 */
[----:B---3--:R3:W-:Y:S01]  /*5d740*/  @P6 STG.E [R230.64], R239 ;  /* 0x000000efe6006986 */ /* 0x0087e2000c101904 */
[----:B------:R-:W-:Y:S01]  /*5d750*/  ISETP.LT.AND P6, PT, R47, c[0x0][0x178], !P4 ;  /* 0x00005e002f007a0c */ /* 0x000fe200067c1270 */
[----:B-1----:R-:W-:-:S02]  /*5d760*/  IMAD.WIDE R226, R0, 0x4, R8 ;  /* 0x0000000400e27825 */ /* 0x002fc400078e0208 */
[----:B------:R-:W2:Y:S01]  /*5d770*/  LDL.LU R244, [R1+0x6ac] ;  /* 0x0006ac0001f47983 */ /* 0x000ea20000300800 */
[----:B------:R-:W-:Y:S01]  /*5d780*/  ISETP.LT.AND P5, PT, R123, c[0x0][0x178], !P4 ;  /* 0x00005e007b007a0c */ /* 0x000fe200067a1270 */
[----:B------:R-:W-:Y:S02]  /*5d790*/  IMAD.WIDE R228, R0, 0x4, R6 ;  /* 0x0000000400e47825 */ /* 0x000fe400078e0206 */
[----:B---3--:R-:W3:Y:S02]  /*5d7a0*/  LDL.LU R239, [R1+0x3bc] ;  /* 0x0003bc0001ef7983 */ /* 0x008ee40000300800 */
[C---:B------:R-:W-:Y:S02]  /*5d7b0*/  IMAD.WIDE R230, R234.reuse, 0x4, R2 ;  /* 0x00000004eae67825 */ /* 0x040fe400078e0202 */
[----:B------:R1:W-:Y:S04]  /*5d7c0*/  @P3 STG.E [R226.64], R242 ;  /* 0x000000f2e2003986 */ /* 0x0003e8000c101904 */
[----:B------:R4:W-:Y:S04]  /*5d7d0*/  @P0 STG.E [R228.64], R236 ;  /* 0x000000ece4000986 */ /* 0x0009e8000c101904 */
[----:B----4-:R4:W-:Y:S01]  /*5d7e0*/  @P2 STG.E [R230.64], R241 ;  /* 0x000000f1e6002986 */ /* 0x0109e2000c101904 */
[----:B-1----:R-:W-:-:S04]  /*5d7f0*/  IMAD.WIDE R226, R234, 0x4, R224 ;  /* 0x00000004eae27825 */ /* 0x002fc800078e02e0 */
[----:B------:R-:W-:Y:S01]  /*5d800*/  IMAD.WIDE R228, R234, 0x4, R4 ;  /* 0x00000004eae47825 */ /* 0x000fe200078e0204 */
[----:B----4-:R-:W4:Y:S04]  /*5d810*/  LDL.LU R241, [R1+0x6c] ;  /* 0x00006c0001f17983 */ /* 0x010f280000300800 */
[----:B------:R-:W4:Y:S04]  /*5d820*/  LDL.LU R236, [R1+0xe28] ;  /* 0x000e280001ec7983 */ /* 0x000f280000300800 */
[----:B------:R1:W-:Y:S04]  /*5d830*/  @P6 STG.E [R226.64], R238 ;  /* 0x000000eee2006986 */ /* 0x0003e8000c101904 */
[----:B-1----:R-:W4:Y:S04]  /*5d840*/  LDL.LU R238, [R1+0xe08] ;  /* 0x000e080001ee7983 */ /* 0x002f280000300800 */
[----:B------:R-:W4:Y:S04]  /*5d850*/  LDL.LU R243, [R1+0xc38] ;  /* 0x000c380001f37983 */ /* 0x000f280000300800 */
[----:B------:R-:W4:Y:S04]  /*5d860*/  LDL.LU R242, [R1+0xb38] ;  /* 0x000b380001f27983 */ /* 0x000f280000300800 */
[----:B--2---:R1:W-:Y:S04]  /*5d870*/  @P5 STG.E [R228.64], R240 ;  /* 0x000000f0e4005986 */ /* 0x0043e8000c101904 */
[----:B-1----:R-:W2:Y:S01]  /*5d880*/  LDL.LU R240, [R1+0x948] ;  /* 0x0009480001f07983 */ /* 0x002ea20000300800 */
[----:B------:R-:W-:-:S02]  /*5d890*/  ISETP.LT.AND P0, PT, R147, c[0x0][0x178], !P4 ;  /* 0x00005e0093007a0c */ /* 0x000fc40006701270 */
[----:B------:R-:W-:Y:S02]  /*5d8a0*/  ISETP.LT.AND P2, PT, R251, c[0x0][0x178], !P4 ;  /* 0x00005e00fb007a0c */ /* 0x000fe40006741270 */
[----:B------:R-:W-:Y:S02]  /*5d8b0*/  ISETP.LT.AND P6, PT, R250, c[0x0][0x178], !P4 ;  /* 0x00005e00fa007a0c */ /* 0x000fe400067c1270 */
[----:B------:R-:W-:Y:S01]  /*5d8c0*/  ISETP.LT.AND P3, PT, R249, c[0x0][0x178], !P4 ;  /* 0x00005e00f9007a0c */ /* 0x000fe20006761270 */
[----:B------:R-:W-:Y:S01]  /*5d8d0*/  IMAD.WIDE R226, R234, 0x4, R222 ;  /* 0x00000004eae27825 */ /* 0x000fe200078e02de */
[----:B------:R-:W-:Y:S01]  /*5d8e0*/  ISETP.GE.AND P1, PT, R232, c[0x0][0x17c], PT ;  /* 0x00005f00e8007a0c */ /* 0x000fe20003f26270 */
[----:B------:R-:W2:Y:S01]  /*5d8f0*/  LDL.LU R235, [R1+0x22f4] ;  /* 0x0022f40001eb7983 */ /* 0x000ea20000300800 */
[----:B------:R-:W-:Y:S01]  /*5d900*/  ISETP.LT.AND P4, PT, R248, c[0x0][0x178], !P4 ;  /* 0x00005e00f8007a0c */ /* 0x000fe20006781270 */
[----:B------:R-:W-:Y:S01]  /*5d910*/  IMAD.WIDE R228, R234, 0x4, R220 ;  /* 0x00000004eae47825 */ /* 0x000fe200078e02dc */
[----:B------:R-:W-:-:S03]  /*5d920*/  ISETP.LT.AND P5, PT, R139, c[0x0][0x178], !P1 ;  /* 0x00005e008b007a0c */ /* 0x000fc60004fa1270 */
[C---:B------:R-:W-:Y:S01]  /*5d930*/  IMAD.WIDE R230, R234.reuse, 0x4, R10 ;  /* 0x00000004eae67825 */ /* 0x040fe200078e020a */
[----:B------:R1:W-:Y:S01]  /*5d940*/  @P0 STG.E [R226.64], R245 ;  /* 0x000000f5e2000986 */ /* 0x0003e2000c101904 */
[C---:B------:R-:W-:Y:S02]  /*5d950*/  IADD3 R0, R234.reuse, c[0x0][0x198], RZ ;  /* 0x00006600ea007a10 */ /* 0x040fe40007ffe0ff */
[----:B------:R-:W-:Y:S01]  /*5d960*/  IMAD.WIDE R232, R234, 0x4, R8 ;  /* 0x00000004eae87825 */ /* 0x000fe200078e0208 */
[----:B------:R1:W-:Y:S01]  /*5d970*/  @P2 STG.E [R228.64], R244 ;  /* 0x000000f4e4002986 */ /* 0x0003e2000c101904 */
[----:B------:R-:W-:-:S03]  /*5d980*/  ISETP.LT.AND P0, PT, R123, c[0x0][0x178], !P1 ;  /* 0x00005e007b007a0c */ /* 0x000fc60004f01270 */
[----:B---3--:R3:W-:Y:S01]  /*5d990*/  @P6 STG.E [R230.64], R239 ;  /* 0x000000efe6006986 */ /* 0x0087e2000c101904 */
[----:B------:R-:W-:-:S03]  /*5d9a0*/  ISETP.LT.AND P6, PT, R47, c[0x0][0x178], !P1 ;  /* 0x00005e002f007a0c */ /* 0x000fc60004fc1270 */
[----:B------:R3:W-:Y:S01]  /*5d9b0*/  @P3 STG.E [R232.64], R237 ;  /* 0x000000ede8003986 */ /* 0x0007e2000c101904 */
[----:B-1----:R-:W-:Y:S01]  /*5d9c0*/  IMAD.WIDE R226, R234, 0x4, R6 ;  /* 0x00000004eae27825 */ /* 0x002fe200078e0206 */
[----:B------:R-:W-:Y:S02]  /*5d9d0*/  ISETP.LT.AND P3, PT, R147, c[0x0][0x178], !P1 ;  /* 0x00005e0093007a0c */ /* 0x000fe40004f61270 */
[----:B------:R-:W-:Y:S01]  /*5d9e0*/  ISETP.LT.AND P2, PT, R251, c[0x0][0x178], !P1 ;  /* 0x00005e00fb007a0c */ /* 0x000fe20004f41270 */
[C---:B------:R-:W-:Y:S01]  /*5d9f0*/  IMAD.WIDE R228, R0.reuse, 0x4, R2 ;  /* 0x0000000400e47825 */ /* 0x040fe200078e0202 */
[----:B---3--:R-:W3:Y:S04]  /*5da00*/  LDL.LU R239, [R1+0x6b8] ;  /* 0x0006b80001ef7983 */ /* 0x008ee80000300800 */
[----:B------:R-:W3:Y:S01]  /*5da10*/  LDL.LU R237, [R1+0x508] ;  /* 0x0005080001ed7983 */ /* 0x000ee20000300800 */
[----:B------:R-:W-:-:S03]  /*5da20*/  IMAD.WIDE R230, R0, 0x4, R222 ;  /* 0x0000000400e67825 */ /* 0x000fc600078e02de */
[----:B----4-:R1:W-:Y:S01]  /*5da30*/  @P4 STG.E [R226.64], R241 ;  /* 0x000000f1e2004986 */ /* 0x0103e2000c101904 */
[----:B------:R-:W-:-:S03]  /*5da40*/  IMAD.WIDE R232, R0, 0x4, R220 ;  /* 0x0000000400e87825 */ /* 0x000fc600078e02dc */
[----:B------:R4:W-:Y:S01]  /*5da50*/  @P5 STG.E [R228.64], R236 ;  /* 0x000000ece4005986 */ /* 0x0009e2000c101904 */
[----:B-1----:R-:W-:-:S03]  /*5da60*/  IMAD.WIDE R226, R0, 0x4, R224 ;  /* 0x0000000400e27825 */ /* 0x002fc600078e02e0 */
[----:B------:R-:W3:Y:S01]  /*5da70*/  LDL.LU R241, [R1+0xe0c] ;  /* 0x000e0c0001f17983 */ /* 0x000ee20000300800 */
[----:B----4-:R-:W-:-:S03]  /*5da80*/  IMAD.WIDE R228, R0, 0x4, R4 ;  /* 0x0000000400e47825 */ /* 0x010fc600078e0204 */
[----:B------:R-:W4:Y:S04]  /*5da90*/  LDL.LU R244, [R1+0x3a8] ;  /* 0x0003a80001f47983 */ /* 0x000f280000300800 */
[----:B------:R-:W4:Y:S04]  /*5daa0*/  LDL.LU R236, [R1+0xe2c] ;  /* 0x000e2c0001ec7983 */ /* 0x000f280000300800 */
[----:B------:R1:W-:Y:S04]  /*5dab0*/  @P6 STG.E [R226.64], R238 ;  /* 0x000000eee2006986 */ /* 0x0003e8000c101904 */
[----:B------:R-:W-:Y:S04]  /*5dac0*/  @P0 STG.E [R228.64], R243 ;  /* 0x000000f3e4000986 */ /* 0x000fe8000c101904 */
[----:B------:R-:W-:Y:S04]  /*5dad0*/  @P3 STG.E [R230.64], R242 ;  /* 0x000000f2e6003986 */ /* 0x000fe8000c101904 */
[----:B-1----:R-:W4:Y:S04]  /*5dae0*/  LDL.LU R238, [R1+0x3ac] ;  /* 0x0003ac0001ee7983 */ /* 0x002f280000300800 */
[----:B------:R-:W4:Y:S04]  /*5daf0*/  LDL.LU R234, [R1+0x22f8] ;  /* 0x0022f80001ea7983 */ /* 0x000f280000300800 */
[----:B--2---:R1:W-:Y:S04]  /*5db00*/  @P2 STG.E [R232.64], R240 ;  /* 0x000000f0e8002986 */ /* 0x0043e8000c101904 */
[----:B-1----:R-:W2:Y:S01]  /*5db10*/  LDL.LU R240, [R1+0xc3c] ;  /* 0x000c3c0001f07983 */ /* 0x002ea20000300800 */
[----:B------:R-:W-:-:S02]  /*5db20*/  ISETP.LT.AND P5, PT, R250, c[0x0][0x178], !P1 ;  /* 0x00005e00fa007a0c */ /* 0x000fc40004fa1270 */
[----:B------:R-:W-:Y:S01]  /*5db30*/  ISETP.LT.AND P4, PT, R249, c[0x0][0x178], !P1 ;  /* 0x00005e00f9007a0c */ /* 0x000fe20004f81270 */
[----:B------:R-:W-:Y:S01]  /*5db40*/  IMAD.WIDE R226, R0, 0x4, R10 ;  /* 0x0000000400e27825 */ /* 0x000fe200078e020a */
[----:B------:R-:W-:Y:S01]  /*5db50*/  ISETP.GE.AND P6, PT, R235, c[0x0][0x17c], PT ;  /* 0x00005f00eb007a0c */ /* 0x000fe20003fc6270 */
[----:B------:R-:W2:Y:S01]  /*5db60*/  LDL.LU R243, [R1+0xb3c] ;  /* 0x000b3c0001f37983 */ /* 0x000ea20000300800 */
[----:B------:R-:W-:Y:S01]  /*5db70*/  ISETP.LT.AND P1, PT, R248, c[0x0][0x178], !P1 ;  /* 0x00005e00f8007a0c */ /* 0x000fe20004f21270 */
[----:B------:R-:W-:Y:S01]  /*5db80*/  IMAD.WIDE R228, R0, 0x4, R8 ;  /* 0x0000000400e47825 */ /* 0x000fe200078e0208 */
[----:B------:R-:W-:Y:S01]  /*5db90*/  ISETP.LT.AND P0, PT, R139, c[0x0][0x178], !P6 ;  /* 0x00005e008b007a0c */ /* 0x000fe20007701270 */
[----:B------:R-:W2:Y:S01]  /*5dba0*/  LDL.LU R242, [R1+0x94c] ;  /* 0x00094c0001f27983 */ /* 0x000ea20000300800 */
[----:B------:R-:W-:-:S03]  /*5dbb0*/  ISETP.LT.AND P2, PT, R47, c[0x0][0x178], !P6 ;  /* 0x00005e002f007a0c */ /* 0x000fc60007741270 */
[----:B---3--:R1:W-:Y:S04]  /*5dbc0*/  @P5 STG.E [R226.64], R239 ;  /* 0x000000efe2005986 */ /* 0x0083e8000c101904 */
[----:B------:R3:W-:Y:S01]  /*5dbd0*/  @P4 STG.E [R228.64], R237 ;  /* 0x000000ede4004986 */ /* 0x0007e2000c101904 */
[----:B------:R-:W-:Y:S02]  /*5dbe0*/  ISETP.LT.AND P4, PT, R123, c[0x0][0x178], !P6 ;  /* 0x00005e007b007a0c */ /* 0x000fe40007781270 */
[C---:B-1----:R-:W-:Y:S01]  /*5dbf0*/  IADD3 R226, R0.reuse, c[0x0][0x198], RZ ;  /* 0x0000660000e27a10 */ /* 0x042fe20007ffe0ff */
[----:B------:R-:W2:Y:S01]  /*5dc00*/  LDL.LU R239, [R1+0x6bc] ;  /* 0x0006bc0001ef7983 */ /* 0x000ea20000300800 */
[----:B---3--:R-:W-:-:S03]  /*5dc10*/  IMAD.WIDE R228, R0, 0x4, R6 ;  /* 0x0000000400e47825 */ /* 0x008fc600078e0206 */
[----:B------:R-:W3:Y:S01]  /*5dc20*/  LDL.LU R237, [R1+0x50c] ;  /* 0x00050c0001ed7983 */ /* 0x000ee20000300800 */
[----:B------:R-:W-:-:S04]  /*5dc30*/  IMAD.WIDE R230, R226, 0x4, R2 ;  /* 0x00000004e2e67825 */ /* 0x000fc800078e0202 */
[C---:B------:R-:W-:Y:S01]  /*5dc40*/  IMAD.WIDE R232, R226.reuse, 0x4, R224 ;  /* 0x00000004e2e87825 */ /* 0x040fe200078e02e0 */
[----:B----4-:R1:W-:Y:S04]  /*5dc50*/  @P1 STG.E [R228.64], R244 ;  /* 0x000000f4e4001986 */ /* 0x0103e8000c101904 */
[----:B------:R4:W-:Y:S04]  /*5dc60*/  @P0 STG.E [R230.64], R236 ;  /* 0x000000ece6000986 */ /* 0x0009e8000c101904 */
[----:B------:R4:W-:Y:S01]  /*5dc70*/  @P2 STG.E [R232.64], R241 ;  /* 0x000000f1e8002986 */ /* 0x0009e2000c101904 */
[----:B-1----:R-:W-:-:S03]  /*5dc80*/  IMAD.WIDE R228, R226, 0x4, R4 ;  /* 0x00000004e2e47825 */ /* 0x002fc600078e0204 */
[----:B----4-:R-:W4:Y:S04]  /*5dc90*/  LDL.LU R236, [R1+0xea8] ;  /* 0x000ea80001ec7983 */ /* 0x010f280000300800 */
[----:B------:R-:W4:Y:S04]  /*5dca0*/  LDL.LU R241, [R1+0xe88] ;  /* 0x000e880001f17983 */ /* 0x000f280000300800 */
[----:B--2---:R1:W-:Y:S04]  /*5dcb0*/  @P4 STG.E [R228.64], R240 ;  /* 0x000000f0e4004986 */ /* 0x0043e8000c101904 */
[----:B-1----:R-:W2:Y:S01]  /*5dcc0*/  LDL.LU R240, [R1+0xe58] ;  /* 0x000e580001f07983 */ /* 0x002ea20000300800 */
[----:B------:R-:W-:-:S02]  /*5dcd0*/  ISETP.LT.AND P3, PT, R147, c[0x0][0x178], !P6 ;  /* 0x00005e0093007a0c */ /* 0x000fc40007761270 */
[----:B------:R-:W-:Y:S02]  /*5dce0*/  ISETP.LT.AND P5, PT, R251, c[0x0][0x178], !P6 ;  /* 0x00005e00fb007a0c */ /* 0x000fe400077a1270 */
[----:B------:R-:W-:Y:S02]  /*5dcf0*/  ISETP.GE.AND P1, PT, R234, c[0x0][0x17c], PT ;  /* 0x00005f00ea007a0c */ /* 0x000fe40003f26270 */
[----:B------:R-:W2:Y:S01]  /*5dd00*/  LDL.LU R234, [R1+0x22fc] ;  /* 0x0022fc0001ea7983 */ /* 0x000ea20000300800 */
[----:B------:R-:W-:Y:S01]  /*5dd10*/  ISETP.LT.AND P2, PT, R250, c[0x0][0x178], !P6 ;  /* 0x00005e00fa007a0c */ /* 0x000fe20007741270 */
[----:B------:R-:W-:Y:S01]  /*5dd20*/  IMAD.WIDE R230, R226, 0x4, R222 ;  /* 0x00000004e2e67825 */ /* 0x000fe200078e02de */
[----:B------:R-:W-:Y:S01]  /*5dd30*/  ISETP.LT.AND P0, PT, R249, c[0x0][0x178], !P6 ;  /* 0x00005e00f9007a0c */ /* 0x000fe20007701270 */
[----:B------:R-:W2:Y:S01]  /*5dd40*/  LDL.LU R244, [R1+0xe18] ;  /* 0x000e180001f47983 */ /* 0x000ea20000300800 */
[----:B------:R-:W-:Y:S01]  /*5dd50*/  ISETP.LT.AND P6, PT, R248, c[0x0][0x178], !P6 ;  /* 0x00005e00f8007a0c */ /* 0x000fe200077c1270 */
[C---:B------:R-:W-:Y:S01]  /*5dd60*/  IMAD.WIDE R232, R226.reuse, 0x4, R220 ;  /* 0x00000004e2e87825 */ /* 0x040fe200078e02dc */
[----:B------:R-:W-:Y:S01]  /*5dd70*/  ISETP.LT.AND P4, PT, R139, c[0x0][0x178], !P1 ;  /* 0x00005e008b007a0c */ /* 0x000fe20004f81270 */
[----:B------:R1:W-:Y:S01]  /*5dd80*/  @P3 STG.E [R230.64], R243 ;  /* 0x000000f3e6003986 */ /* 0x0003e2000c101904 */
[----:B------:R-:W-:Y:S01]  /*5dd90*/  ISETP.LT.AND P3, PT, R47, c[0x0][0x178], !P1 ;  /* 0x00005e002f007a0c */ /* 0x000fe20004f61270 */
[----:B------:R-:W-:-:S02]  /*5dda0*/  IMAD.WIDE R228, R226, 0x4, R10 ;  /* 0x00000004e2e47825 */ /* 0x000fc400078e020a */
[----:B------:R3:W-:Y:S01]  /*5ddb0*/  @P5 STG.E [R232.64], R242 ;  /* 0x000000f2e8005986 */ /* 0x0007e2000c101904 */
[C---:B------:R-:W-:Y:S02]  /*5ddc0*/  IADD3 R0, R226.reuse, c[0x0][0x198], RZ ;  /* 0x00006600e2007a10 */ /* 0x040fe40007ffe0ff */
[----:B------:R-:W-:Y:S01]  /*5ddd0*/  ISETP.LT.AND P5, PT, R123, c[0x0][0x178], !P1 ;  /* 0x00005e007b007a0c */ /* 0x000fe20004fa1270 */
[----:B-1----:R-:W2:Y:S01]  /*5dde0*/  LDL.LU R243, [R1+0xc48] ;  /* 0x000c480001f37983 */ /* 0x002ea20000300800 */
[----:B------:R-:W-:-:S03]  /*5ddf0*/  IMAD.WIDE R230, R226, 0x4, R8 ;  /* 0x00000004e2e67825 */ /* 0x000fc600078e0208 */
[----:B---3--:R-:W3:Y:S01]  /*5de00*/  LDL.LU R242, [R1+0x7d8] ;  /* 0x0007d80001f27983 */ /* 0x008ee20000300800 */
[----:B------:R-:W-:-:S03]  /*5de10*/  IMAD.WIDE R232, R226, 0x4, R6 ;  /* 0x00000004e2e87825 */ /* 0x000fc600078e0206 */
[----:B------:R1:W-:Y:S01]  /*5de20*/  @P2 STG.E [R228.64], R239 ;  /* 0x000000efe4002986 */ /* 0x0003e2000c101904 */
[----:B------:R-:W-:-:S03]  /*5de30*/  IMAD.WIDE R226, R0, 0x4, R2 ;  /* 0x0000000400e27825 */ /* 0x000fc600078e0202 */
[----:B------:R1:W-:Y:S04]  /*5de40*/  @P0 STG.E [R230.64], R237 ;  /* 0x000000ede6000986 */ /* 0x0003e8000c101904 */
[----:B------:R1:W-:Y:S04]  /*5de50*/  @P6 STG.E [R232.64], R238 ;  /* 0x000000eee8006986 */ /* 0x0003e8000c101904 */
[----:B-1----:R-:W3:Y:S01]  /*5de60*/  LDL.LU R239, [R1+0x7b8] ;  /* 0x0007b80001ef7983 */ /* 0x002ee20000300800 */
[----:B------:R-:W-:-:S03]  /*5de70*/  IMAD.WIDE R228, R0, 0x4, R224 ;  /* 0x0000000400e47825 */ /* 0x000fc600078e02e0 */
[----:B------:R-:W3:Y:S01]  /*5de80*/  LDL.LU R237, [R1+0x518] ;  /* 0x0005180001ed7983 */ /* 0x000ee20000300800 */
[----:B------:R-:W-:-:S03]  /*5de90*/  IMAD.WIDE R230, R0, 0x4, R4 ;  /* 0x0000000400e67825 */ /* 0x000fc600078e0204 */
[----:B------:R-:W3:Y:S04]  /*5dea0*/  LDL.LU R238, [R1+0xeac] ;  /* 0x000eac0001ee7983 */ /* 0x000ee80000300800 */
[----:B----4-:R1:W-:Y:S04]  /*5deb0*/  @P4 STG.E [R226.64], R236 ;  /* 0x000000ece2004986 */ /* 0x0103e8000c101904 */
        /* <DEDUP_REMOVED lines=30> */
[----:B------:R1:W-:Y:S02]  /*5e0a0*/  @P2 STG.E [R230.64], R238 ;  /* 0x000000eee6002986 */ /* 0x0003e4000c101904 */
[----:B-1----:R-:W-:-:S04]  /*5e0b0*/  IMAD.WIDE R226, R234, 0x4, R224 ;  /* 0x00000004eae27825 */ /* 0x002fc800078e02e0 */
[----:B------:R-:W-:Y:S01]  /*5e0c0*/  IMAD.WIDE R228, R234, 0x4, R4 ;  /* 0x00000004eae47825 */ /* 0x000fe200078e0204 */
[----:B------:R-:W3:Y:S04]  /*5e0d0*/  LDL.LU R238, [R1+0x51c] ;  /* 0x00051c0001ee7983 */ /* 0x000ee80000300800 */
[----:B------:R-:W3:Y:S04]  /*5e0e0*/  LDL.LU R237, [R1+0xa10] ;  /* 0x000a100001ed7983 */ /* 0x000ee80000300800 */
[----:B----4-:R1:W-:Y:S04]  /*5e0f0*/  @P6 STG.E [R226.64], R241 ;  /* 0x000000f1e2006986 */ /* 0x0103e8000c101904 */
        /* <DEDUP_REMOVED lines=31> */
[----:B------:R1:W-:Y:S01]  /*5e2f0*/  @P4 STG.E [R226.64], R238 ;  /* 0x000000eee2004986 */ /* 0x0003e2000c101904 */
[----:B------:R-:W-:-:S03]  /*5e300*/  IMAD.WIDE R232, R0, 0x4, R220 ;  /* 0x0000000400e87825 */ /* 0x000fc600078e02dc */
[----:B------:R1:W-:Y:S02]  /*5e310*/  @P5 STG.E [R228.64], R237 ;  /* 0x000000ede4005986 */ /* 0x0003e4000c101904 */
[C---:B-1----:R-:W-:Y:S02]  /*5e320*/  IMAD.WIDE R226, R0.reuse, 0x4, R224 ;  /* 0x0000000400e27825 */ /* 0x042fe400078e02e0 */
[----:B------:R-:W3:Y:S02]  /*5e330*/  LDL.LU R238, [R1+0x894] ;  /* 0x0008940001ee7983 */ /* 0x000ee40000300800 */
[----:B------:R-:W-:Y:S02]  /*5e340*/  IMAD.WIDE R228, R0, 0x4, R4 ;  /* 0x0000000400e47825 */ /* 0x000fe400078e0204 */
[----:B------:R-:W3:Y:S04]  /*5e350*/  LDL.LU R244, [R1+0x30] ;  /* 0x0000300001f47983 */ /* 0x000ee80000300800 */
[----:B------:R-:W3:Y:S04]  /*5e360*/  LDL.LU R237, [R1+0xa14] ;  /* 0x000a140001ed7983 */ /* 0x000ee80000300800 */
[----:B----4-:R1:W-:Y:S04]  /*5e370*/  @P6 STG.E [R226.64], R241 ;  /* 0x000000f1e2006986 */ /* 0x0103e8000c101904 */
        /* <DEDUP_REMOVED lines=10> */
[----:B------:R-:W4:Y:S01]  /*5e420*/  LDL.LU R243, [R1+0x5e4] ;  /* 0x0005e40001f37983 */ /* 0x000f220000300800 */
[----:B------:R-:W-:Y:S01]  /*5e430*/  ISETP.LT.AND P0, PT, R248, c[0x0][0x178], !P0 ;  /* 0x00005e00f8007a0c */ /* 0x000fe20004701270 */
[----:B------:R-:W-:Y:S01]  /*5e440*/  IMAD.WIDE R228, R0, 0x4, R8 ;  /* 0x0000000400e47825 */ /* 0x000fe200078e0208 */
[----:B------:R-:W-:Y:S01]  /*5e450*/  ISETP.LT.AND P1, PT, R139, c[0x0][0x178], !P6 ;  /* 0x00005e008b007a0c */ /* 0x000fe20007721270 */
[----:B------:R-:W4:Y:S01]  /*5e460*/  LDL.LU R239, [R1+0x264] ;  /* 0x0002640001ef7983 */ /* 0x000f220000300800 */
[----:B------:R-:W-:-:S03]  /*5e470*/  ISETP.LT.AND P2, PT, R47, c[0x0][0x178], !P6 ;  /* 0x00005e002f007a0c */ /* 0x000fc60007741270 */
[----:B---3--:R1:W-:Y:S04]  /*5e480*/  @P5 STG.E [R226.64], R242 ;  /* 0x000000f2e2005986 */ /* 0x0083e8000c101904 */
[----:B------:R3:W-:Y:S01]  /*5e490*/  @P4 STG.E [R228.64], R236 ;  /* 0x000000ece4004986 */ /* 0x0007e2000c101904 */
[----:B------:R-:W-:Y:S02]  /*5e4a0*/  ISETP.LT.AND P4, PT, R123, c[0x0][0x178], !P6 ;  /* 0x00005e007b007a0c */ /* 0x000fe40007781270 */
[C---:B-1----:R-:W-:Y:S01]  /*5e4b0*/  IADD3 R226, R0.reuse, c[0x0][0x198], RZ ;  /* 0x0000660000e27a10 */ /* 0x042fe20007ffe0ff */
[----:B------:R-:W4:Y:S01]  /*5e4c0*/  LDL.LU R242, [R1+0x234] ;  /* 0x0002340001f27983 */ /* 0x000f220000300800 */
[----:B---3--:R-:W-:-:S03]  /*5e4d0*/  IMAD.WIDE R228, R0, 0x4, R6 ;  /* 0x0000000400e47825 */ /* 0x008fc600078e0206 */
[----:B------:R-:W3:Y:S01]  /*5e4e0*/  LDL.LU R236, [R1+0x44] ;  /* 0x0000440001ec7983 */ /* 0x000ee20000300800 */
[----:B------:R-:W-:-:S04]  /*5e4f0*/  IMAD.WIDE R230, R226, 0x4, R2 ;  /* 0x00000004e2e67825 */ /* 0x000fc800078e0202 */
[C---:B------:R-:W-:Y:S01]  /*5e500*/  IMAD.WIDE R232, R226.reuse, 0x4, R224 ;  /* 0x00000004e2e87825 */ /* 0x040fe200078e02e0 */
[----:B------:R1:W-:Y:S04]  /*5e510*/  @P0 STG.E [R228.64], R244 ;  /* 0x000000f4e4000986 */ /* 0x0003e8000c101904 */
[----:B------:R1:W-:Y:S04]  /*5e520*/  @P1 STG.E [R230.64], R237 ;  /* 0x000000ede6001986 */ /* 0x0003e8000c101904 */
[----:B------:R1:W-:Y:S02]  /*5e530*/  @P2 STG.E [R232.64], R238 ;  /* 0x000000eee8002986 */ /* 0x0003e4000c101904 */
[----:B-1----:R-:W-:-:S02]  /*5e540*/  IMAD.WIDE R228, R226, 0x4, R4 ;  /* 0x00000004e2e47825 */ /* 0x002fc400078e0204 */
[----:B------:R-:W3:Y:S04]  /*5e550*/  LDL.LU R237, [R1+0xc20] ;  /* 0x000c200001ed7983 */ /* 0x000ee80000300800 */
[----:B------:R-:W3:Y:S04]  /*5e560*/  LDL.LU R238, [R1+0xb20] ;  /* 0x000b200001ee7983 */ /* 0x000ee80000300800 */
[----:B--2---:R1:W-:Y:S04]  /*5e570*/  @P4 STG.E [R228.64], R240 ;  /* 0x000000f0e4004986 */ /* 0x0043e8000c101904 */
[----:B-1----:R-:W2:Y:S01]  /*5e580*/  LDL.LU R240, [R1+0xa20] ;  /* 0x000a200001f07983 */ /* 0x002ea20000300800 */
[----:B------:R-:W-:-:S02]  /*5e590*/  ISETP.LT.AND P3, PT, R147, c[0x0][0x178], !P6 ;  /* 0x00005e0093007a0c */ /* 0x000fc40007761270 */
[----:B------:R-:W-:Y:S02]  /*5e5a0*/  ISETP.LT.AND P5, PT, R251, c[0x0][0x178], !P6 ;  /* 0x00005e00fb007a0c */ /* 0x000fe400077a1270 */
[----:B----4-:R-:W-:Y:S02]  /*5e5b0*/  ISETP.GE.AND P0, PT, R234, c[0x0][0x17c], PT ;  /* 0x00005f00ea007a0c */ /* 0x010fe40003f06270 */
[----:B------:R-:W4:Y:S01]  /*5e5c0*/  LDL.LU R234, [R1+0x230c] ;  /* 0x00230c0001ea7983 */ /* 0x000f220000300800 */
[----:B------:R-:W-:Y:S01]  /*5e5d0*/  ISETP.LT.AND P1, PT, R250, c[0x0][0x178], !P6 ;  /* 0x00005e00fa007a0c */ /* 0x000fe20007721270 */
[----:B------:R-:W-:Y:S01]  /*5e5e0*/  IMAD.WIDE R230, R226, 0x4, R222 ;  /* 0x00000004e2e67825 */ /* 0x000fe200078e02de */
[----:B------:R-:W-:Y:S01]  /*5e5f0*/  ISETP.LT.AND P2, PT, R249, c[0x0][0x178], !P6 ;  /* 0x00005e00f9007a0c */ /* 0x000fe20007741270 */
[----:B------:R-:W4:Y:S01]  /*5e600*/  LDL.LU R244, [R1+0x8a0] ;  /* 0x0008a00001f47983 */ /* 0x000f220000300800 */
[----:B------:R-:W-:Y:S01]  /*5e610*/  ISETP.LT.AND P6, PT, R248, c[0x0][0x178], !P6 ;  /* 0x00005e00f8007a0c */ /* 0x000fe200077c1270 */
[----:B------:R-:W-:Y:S01]  /*5e620*/  IMAD.WIDE R232, R226, 0x4, R220 ;  /* 0x00000004e2e87825 */ /* 0x000fe200078e02dc */
[----:B------:R-:W-:Y:S01]  /*5e630*/  ISETP.LT.AND P4, PT, R139, c[0x0][0x178], !P0 ;  /* 0x00005e008b007a0c */ /* 0x000fe20004781270 */
[----:B------:R1:W-:Y:S01]  /*5e640*/  @P3 STG.E [R230.64], R243 ;  /* 0x000000f3e6003986 */ /* 0x0003e2000c101904 */
[----:B------:R-:W-:-:S03]  /*5e650*/  ISETP.LT.AND P3, PT, R47, c[0x0][0x178], !P0 ;  /* 0x00005e002f007a0c */ /* 0x000fc60004761270 */
[----:B------:R1:W-:Y:S01]  /*5e660*/  @P5 STG.E [R232.64], R239 ;  /* 0x000000efe8005986 */ /* 0x0003e2000c101904 */
[C---:B------:R-:W-:Y:S01]  /*5e670*/  IMAD.WIDE R228, R226.reuse, 0x4, R6 ;  /* 0x00000004e2e47825 */ /* 0x040fe200078e0206 */
[C---:B------:R-:W-:Y:S02]  /*5e680*/  IADD3 R0, R226.reuse, c[0x0][0x198], RZ ;  /* 0x00006600e2007a10 */ /* 0x040fe40007ffe0ff */
[----:B------:R-:W-:Y:S01]  /*5e690*/  ISETP.LT.AND P5, PT, R123, c[0x0][0x178], !P0 ;  /* 0x00005e007b007a0c */ /* 0x000fe200047a1270 */
[----:B-1----:R-:W4:Y:S01]  /*5e6a0*/  LDL.LU R243, [R1+0x6c0] ;  /* 0x0006c00001f37983 */ /* 0x002f220000300800 */
[----:B------:R-:W-:-:S03]  /*5e6b0*/  IMAD.WIDE R230, R226, 0x4, R8 ;  /* 0x00000004e2e67825 */ /* 0x000fc600078e0208 */
[----:B------:R-:W4:Y:S01]  /*5e6c0*/  LDL.LU R239, [R1+0x3e0] ;  /* 0x0003e00001ef7983 */ /* 0x000f220000300800 */
[----:B------:R-:W-:-:S05]  /*5e6d0*/  IMAD.WIDE R232, R226, 0x4, R10 ;  /* 0x00000004e2e87825 */ /* 0x000fca00078e020a */
[----:B------:R1:W-:Y:S01]  /*5e6e0*/  @P1 STG.E [R232.64], R242 ;  /* 0x000000f2e8001986 */ /* 0x0003e2000c101904 */
[----:B------:R-:W-:-:S03]  /*5e6f0*/  IMAD.WIDE R226, R0, 0x4, R2 ;  /* 0x0000000400e27825 */ /* 0x000fc600078e0202 */
[----:B---3--:R3:W-:Y:S04]  /*5e700*/  @P2 STG.E [R230.64], R236 ;  /* 0x000000ece6002986 */ /* 0x0087e8000c101904 */
[----:B------:R3:W-:Y:S04]  /*5e710*/  @P6 STG.E [R228.64], R241 ;  /* 0x000000f1e4006986 */ /* 0x0007e8000c101904 */
[----:B-1----:R-:W4:Y:S04]  /*5e720*/  LDL.LU R242, [R1+0x280] ;  /* 0x0002800001f27983 */ /* 0x002f280000300800 */
[----:B---3--:R-:W3:Y:S01]  /*5e730*/  LDL.LU R236, [R1+0x210] ;  /* 0x0002100001ec7983 */ /* 0x008ee20000300800 */
[----:B------:R-:W-:-:S03]  /*5e740*/  IMAD.WIDE R230, R0, 0x4, R4 ;  /* 0x0000000400e67825 */ /* 0x000fc600078e0204 */
[----:B------:R-:W3:Y:S01]  /*5e750*/  LDL.LU R241, [R1+0xc24] ;  /* 0x000c240001f17983 */ /* 0x000ee20000300800 */
[----:B------:R-:W-:-:S03]  /*5e760*/  IMAD.WIDE R228, R0, 0x4, R224 ;  /* 0x0000000400e47825 */ /* 0x000fc600078e02e0 */
[----:B------:R1:W-:Y:S04]  /*5e770*/  @P4 STG.E [R226.64], R237 ;  /* 0x000000ede2004986 */ /* 0x0003e8000c101904 */
[----:B------:R-:W3:Y:S04]  /*5e780*/  LDL.LU R232, [R1+0x2310] ;  /* 0x0023100001e87983 */ /* 0x000ee80000300800 */
[----:B------:R1:W-:Y:S04]  /*5e790*/  @P3 STG.E [R228.64], R238 ;  /* 0x000000eee4003986 */ /* 0x0003e8000c101904 */
[----:B-1----:R-:W3:Y:S04]  /*5e7a0*/  LDL.LU R237, [R1+0x284] ;  /* 0x0002840001ed7983 */ /* 0x002ee80000300800 */
[----:B------:R-:W3:Y:S04]  /*5e7b0*/  LDL.LU R238, [R1+0xb24] ;  /* 0x000b240001ee7983 */ /* 0x000ee80000300800 */
[----:B--2---:R1:W-:Y:S04]  /*5e7c0*/  @P5 STG.E [R230.64], R240 ;  /* 0x000000f0e6005986 */ /* 0x0043e8000c101904 */
[----:B-1----:R-:W2:Y:S01]  /*5e7d0*/  LDL.LU R240, [R1+0xa24] ;  /* 0x000a240001f07983 */ /* 0x002ea20000300800 */
[----:B------:R-:W-:-:S02]  /*5e7e0*/  ISETP.LT.AND P2, PT, R147, c[0x0][0x178], !P0 ;  /* 0x00005e0093007a0c */ /* 0x000fc40004741270 */
[----:B------:R-:W-:Y:S02]  /*5e7f0*/  ISETP.LT.AND P1, PT, R251, c[0x0][0x178], !P0 ;  /* 0x00005e00fb007a0c */ /* 0x000fe40004721270 */
[----:B------:R-:W-:Y:S01]  /*5e800*/  ISETP.LT.AND P6, PT, R250, c[0x0][0x178], !P0 ;  /* 0x00005e00fa007a0c */ /* 0x000fe200047c1270 */
[----:B------:R-:W-:Y:S01]  /*5e810*/  IMAD.WIDE R226, R0, 0x4, R222 ;  /* 0x0000000400e27825 */ /* 0x000fe200078e02de */
[----:B----4-:R-:W-:Y:S01]  /*5e820*/  ISETP.GE.AND P4, PT, R234, c[0x0][0x17c], PT ;  /* 0x00005f00ea007a0c */ /* 0x010fe20003f86270 */
[----:B------:R-:W4:Y:S01]  /*5e830*/  LDL.LU R245, [R1+0x8a4] ;  /* 0x0008a40001f57983 */ /* 0x000f220000300800 */
        /* <DEDUP_REMOVED lines=8> */
[----:B------:R1:W-:Y:S01]  /*5e8c0*/  @P6 STG.E [R230.64], R239 ;  /* 0x000000efe6006986 */ /* 0x0003e2000c101904 */
[----:B------:R-:W-:Y:S01]  /*5e8d0*/  ISETP.LT.AND P6, PT, R47, c[0x0][0x178], !P4 ;  /* 0x00005e002f007a0c */ /* 0x000fe200067c1270 */
[----:B-1----:R-:W-:-:S02]  /*5e8e0*/  IMAD.WIDE R226, R0, 0x4, R8 ;  /* 0x0000000400e27825 */ /* 0x002fc400078e0208 */
[----:B------:R-:W4:Y:S01]  /*5e8f0*/  LDL.LU R244, [R1+0x6c4] ;  /* 0x0006c40001f47983 */ /* 0x000f220000300800 */
[----:B------:R-:W-:Y:S01]  /*5e900*/  ISETP.LT.AND P5, PT, R123, c[0x0][0x178], !P4 ;  /* 0x00005e007b007a0c */ /* 0x000fe200067a1270 */
[----:B------:R-:W-:Y:S02]  /*5e910*/  IMAD.WIDE R228, R0, 0x4, R6 ;  /* 0x0000000400e47825 */ /* 0x000fe400078e0206 */
[----:B------:R-:W4:Y:S02]  /*5e920*/  LDL.LU R239, [R1+0x3e4] ;  /* 0x0003e40001ef7983 */ /* 0x000f240000300800 */
[C---:B------:R-:W-:Y:S02]  /*5e930*/  IMAD.WIDE R230, R234.reuse, 0x4, R2 ;  /* 0x00000004eae67825 */ /* 0x040fe400078e0202 */
[----:B------:R1:W-:Y:S04]  /*5e940*/  @P3 STG.E [R226.64], R242 ;  /* 0x000000f2e2003986 */ /* 0x0003e8000c101904 */
[----:B---3--:R3:W-:Y:S04]  /*5e950*/  @P0 STG.E [R228.64], R236 ;  /* 0x000000ece4000986 */ /* 0x0087e8000c101904 */
[----:B------:R3:W-:Y:S01]  /*5e960*/  @P2 STG.E [R230.64], R241 ;  /* 0x000000f1e6002986 */ /* 0x0007e2000c101904 */
[----:B-1----:R-:W-:-:S04]  /*5e970*/  IMAD.WIDE R226, R234, 0x4, R224 ;  /* 0x00000004eae27825 */ /* 0x002fc800078e02e0 */
[----:B---3--:R-:W-:Y:S01]  /*5e980*/  IMAD.WIDE R228, R234, 0x4, R4 ;  /* 0x00000004eae47825 */ /* 0x008fe200078e0204 */
[----:B------:R-:W3:Y:S04]  /*5e990*/  LDL.LU R241, [R1+0x214] ;  /* 0x0002140001f17983 */ /* 0x000ee80000300800 */
[----:B------:R-:W3:Y:S04]  /*5e9a0*/  LDL.LU R236, [R1+0xee0] ;  /* 0x000ee00001ec7983 */ /* 0x000ee80000300800 */
[----:B------:R1:W-:Y:S04]  /*5e9b0*/  @P6 STG.E [R226.64], R238 ;  /* 0x000000eee2006986 */ /* 0x0003e8000c101904 */
[----:B-1----:R-:W3:Y:S04]  /*5e9c0*/  LDL.LU R238, [R1+0xec0] ;  /* 0x000ec00001ee7983 */ /* 0x002ee80000300800 */
[----:B------:R-:W3:Y:S04]  /*5e9d0*/  LDL.LU R243, [R1+0xe90] ;  /* 0x000e900001f37983 */ /* 0x000ee80000300800 */
[----:B------:R-:W3:Y:S04]  /*5e9e0*/  LDL.LU R242, [R1+0xc10] ;  /* 0x000c100001f27983 */ /* 0x000ee80000300800 */
        /* <DEDUP_REMOVED lines=13> */
[----:B----4-:R1:W-:Y:S01]  /*5eac0*/  @P0 STG.E [R226.64], R245 ;  /* 0x000000f5e2000986 */ /* 0x0103e2000c101904 */
[C---:B------:R-:W-:Y:S02]  /*5ead0*/  IADD3 R235, R234.reuse, c[0x0][0x198], RZ ;  /* 0x00006600eaeb7a10 */ /* 0x040fe40007ffe0ff */
[----:B------:R-:W-:Y:S01]  /*5eae0*/  IMAD.WIDE R232, R234, 0x4, R8 ;  /* 0x00000004eae87825 */ /* 0x000fe200078e0208 */
[----:B------:R4:W-:Y:S01]  /*5eaf0*/  @P2 STG.E [R228.64], R244 ;  /* 0x000000f4e4002986 */ /* 0x0009e2000c101904 */
[----:B------:R-:W-:-:S03]  /*5eb00*/  ISETP.LT.AND P0, PT, R123, c[0x0][0x178], !P1 ;  /* 0x00005e007b007a0c */ /* 0x000fc60004f01270 */
[----:B------:R4:W-:Y:S01]  /*5eb10*/  @P6 STG.E [R230.64], R239 ;  /* 0x000000efe6006986 */ /* 0x0009e2000c101904 */
[----:B------:R-:W-:-:S03]  /*5eb20*/  ISETP.LT.AND P6, PT, R47, c[0x0][0x178], !P1 ;  /* 0x00005e002f007a0c */ /* 0x000fc60004fc1270 */
[----:B------:R4:W-:Y:S01]  /*5eb30*/  @P3 STG.E [R232.64], R237 ;  /* 0x000000ede8003986 */ /* 0x0009e2000c101904 */
[----:B-1----:R-:W-:Y:S01]  /*5eb40*/  IMAD.WIDE R226, R234, 0x4, R6 ;  /* 0x00000004eae27825 */ /* 0x002fe200078e0206 */
[----:B------:R-:W-:Y:S02]  /*5eb50*/  ISETP.LT.AND P3, PT, R147, c[0x0][0x178], !P1 ;  /* 0x00005e0093007a0c */ /* 0x000fe40004f61270 */
[----:B------:R-:W-:Y:S01]  /*5eb60*/  ISETP.LT.AND P2, PT, R251, c[0x0][0x178], !P1 ;  /* 0x00005e00fb007a0c */ /* 0x000fe20004f41270 */
[C---:B----4-:R-:W-:Y:S01]  /*5eb70*/  IMAD.WIDE R228, R235.reuse, 0x4, R2 ;  /* 0x00000004ebe47825 */ /* 0x050fe200078e0202 */
[----:B------:R-:W4:Y:S04]  /*5eb80*/  LDL.LU R239, [R1+0x6d0] ;  /* 0x0006d00001ef7983 */ /* 0x000f280000300800 */
[----:B------:R-:W4:Y:S01]  /*5eb90*/  LDL.LU R237, [R1+0x520] ;  /* 0x0005200001ed7983 */ /* 0x000f220000300800 */
[----:B------:R-:W-:-:S03]  /*5eba0*/  IMAD.WIDE R230, R235, 0x4, R222 ;  /* 0x00000004ebe67825 */ /* 0x000fc600078e02de */
[----:B---3--:R1:W-:Y:S01]  /*5ebb0*/  @P4 STG.E [R226.64], R241 ;  /* 0x000000f1e2004986 */ /* 0x0083e2000c101904 */
[----:B------:R-:W-:-:S03]  /*5ebc0*/  IMAD.WIDE R232, R235, 0x4, R220 ;  /* 0x00000004ebe87825 */ /* 0x000fc600078e02dc */
[----:B------:R3:W-:Y:S01]  /*5ebd0*/  @P5 STG.E [R228.64], R236 ;  /* 0x000000ece4005986 */ /* 0x0007e2000c101904 */
[----:B-1----:R-:W-:-:S03]  /*5ebe0*/  IMAD.WIDE R226, R235, 0x4, R224 ;  /* 0x00000004ebe27825 */ /* 0x002fc600078e02e0 */
[----:B------:R-:W4:Y:S01]  /*5ebf0*/  LDL.LU R241, [R1+0xec4] ;  /* 0x000ec40001f17983 */ /* 0x000f220000300800 */
[----:B---3--:R-:W-:-:S03]  /*5ec00*/  IMAD.WIDE R228, R235, 0x4, R4 ;  /* 0x00000004ebe47825 */ /* 0x008fc600078e0204 */
[----:B------:R-:W3:Y:S04]  /*5ec10*/  LDL.LU R244, [R1+0x3d0] ;  /* 0x0003d00001f47983 */ /* 0x000ee80000300800 */
[----:B------:R-:W3:Y:S04]  /*5ec20*/  LDL.LU R236, [R1+0xee4] ;  /* 0x000ee40001ec7983 */ /* 0x000ee80000300800 */
[----:B------:R1:W-:Y:S04]  /*5ec30*/  @P6 STG.E [R226.64], R238 ;  /* 0x000000eee2006986 */ /* 0x0003e8000c101904 */
[----:B------:R-:W-:Y:S04]  /*5ec40*/  @P0 STG.E [R228.64], R243 ;  /* 0x000000f3e4000986 */ /* 0x000fe8000c101904 */
[----:B------:R-:W-:Y:S04]  /*5ec50*/  @P3 STG.E [R230.64], R242 ;  /* 0x000000f2e6003986 */ /* 0x000fe8000c101904 */
[----:B-1----:R-:W3:Y:S04]  /*5ec60*/  LDL.LU R238, [R1+0x3d4] ;  /* 0x0003d40001ee7983 */ /* 0x002ee80000300800 */
[----:B------:R-:W3:Y:S04]  /*5ec70*/  LDL.LU R234, [R1+0x2318] ;  /* 0x0023180001ea7983 */ /* 0x000ee80000300800 */
[----:B--2---:R1:W-:Y:S04]  /*5ec80*/  @P2 STG.E [R232.64], R240 ;  /* 0x000000f0e8002986 */ /* 0x0043e8000c101904 */
[----:B-1----:R-:W2:Y:S04]  /*5ec90*/  LDL.LU R240, [R1+0xe94] ;  /* 0x000e940001f07983 */ /* 0x002ea80000300800 */
[----:B------:R-:W2:Y:S04]  /*5eca0*/  LDL.LU R243, [R1+0xc14] ;  /* 0x000c140001f37983 */ /* 0x000ea80000300800 */
[----:B------:R-:W2:Y:S01]  /*5ecb0*/  LDL.LU R242, [R1+0xb14] ;  /* 0x000b140001f27983 */ /* 0x000ea20000300800 */
[----:B------:R-:W-:-:S02]  /*5ecc0*/  ISETP.LT.AND P5, PT, R250, c[0x0][0x178], !P1 ;  /* 0x00005e00fa007a0c */ /* 0x000fc40004fa1270 */
[----:B------:R-:W-:Y:S01]  /*5ecd0*/  ISETP.LT.AND P4, PT, R249, c[0x0][0x178], !P1 ;  /* 0x00005e00f9007a0c */ /* 0x000fe20004f81270 */
[C---:B------:R-:W-:Y:S01]  /*5ece0*/  IMAD.WIDE R228, R235.reuse, 0x4, R10 ;  /* 0x00000004ebe47825 */ /* 0x040fe200078e020a */
[----:B------:R-:W-:Y:S02]  /*5ecf0*/  ISETP.GE.AND P6, PT, R0, c[0x0][0x17c], PT ;  /* 0x00005f0000007a0c */ /* 0x000fe40003fc6270 */
[----:B------:R-:W-:Y:S01]  /*5ed00*/  ISETP.LT.AND P1, PT, R248, c[0x0][0x178], !P1 ;  /* 0x00005e00f8007a0c */ /* 0x000fe20004f21270 */
[----:B------:R-:W-:Y:S01]  /*5ed10*/  IMAD.WIDE R226, R235, 0x4, R8 ;  /* 0x00000004ebe27825 */ /* 0x000fe200078e0208 */
[----:B------:R-:W-:Y:S02]  /*5ed20*/  ISETP.LT.AND P0, PT, R139, c[0x0][0x178], !P6 ;  /* 0x00005e008b007a0c */ /* 0x000fe40007701270 */
[----:B------:R-:W-:Y:S02]  /*5ed30*/  ISETP.LT.AND P2, PT, R47, c[0x0][0x178], !P6 ;  /* 0x00005e002f007a0c */ /* 0x000fe40007741270 */
[----:B------:R-:W-:Y:S01]  /*5ed40*/  IADD3 R0, R235, c[0x0][0x198], RZ ;  /* 0x00006600eb007a10 */ /* 0x000fe20007ffe0ff */
[----:B----4-:R1:W-:Y:S04]  /*5ed50*/  @P5 STG.E [R228.64], R239 ;  /* 0x000000efe4005986 */ /* 0x0103e8000c101904 */
[----:B------:R4:W-:Y:S01]  /*5ed60*/  @P4 STG.E [R226.64], R237 ;  /* 0x000000ede2004986 */ /* 0x0009e2000c101904 */
[----:B------:R-:W-:Y:S01]  /*5ed70*/  ISETP.LT.AND P4, PT, R123, c[0x0][0x178], !P6 ;  /* 0x00005e007b007a0c */ /* 0x000fe20007781270 */
[----:B------:R-:W-:-:S02]  /*5ed80*/  IMAD.WIDE R230, R0, 0x4, R224 ;  /* 0x0000000400e67825 */ /* 0x000fc400078e02e0 */
[----:B-1----:R-:W2:Y:S02]  /*5ed90*/  LDL.LU R239, [R1+0x6d4] ;  /* 0x0006d40001ef7983 */ /* 0x002ea40000300800 */
[----:B------:R-:W-:Y:S02]  /*5eda0*/  IMAD.WIDE R228, R0, 0x4, R2 ;  /* 0x0000000400e47825 */ /* 0x000fe400078e0202 */
[----:B----4-:R-:W4:Y:S02]  /*5edb0*/  LDL.LU R237, [R1+0x524] ;  /* 0x0005240001ed7983 */ /* 0x010f240000300800 */
[----:B------:R-:W-:-:S05]  /*5edc0*/  IMAD.WIDE R226, R235, 0x4, R6 ;  /* 0x00000004ebe27825 */ /* 0x000fca00078e0206 */
[----:B---3--:R1:W-:Y:S04]  /*5edd0*/  @P1 STG.E [R226.64], R244 ;  /* 0x000000f4e2001986 */ /* 0x0083e8000c101904 */
[----:B------:R3:W-:Y:S04]  /*5ede0*/  @P0 STG.E [R228.64], R236 ;  /* 0x000000ece4000986 */ /* 0x0007e8000c101904 */
[----:B------:R3:W-:Y:S01]  /*5edf0*/  @P2 STG.E [R230.64], R241 ;  /* 0x000000f1e6002986 */ /* 0x0007e2000c101904 */
[----:B-1----:R-:W-:-:S03]  /*5ee00*/  IMAD.WIDE R226, R0, 0x4, R4 ;  /* 0x0000000400e27825 */ /* 0x002fc600078e0204 */
[----:B---3--:R-:W3:Y:S04]  /*5ee10*/  LDL.LU R236, [R1+0xf10] ;  /* 0x000f100001ec7983 */ /* 0x008ee80000300800 */
[----:B------:R-:W3:Y:S04]  /*5ee20*/  LDL.LU R232, [R1+0x231c] ;  /* 0x00231c0001e87983 */ /* 0x000ee80000300800 */
[----:B------:R-:W3:Y:S01]  /*5ee30*/  LDL.LU R241, [R1+0xf00] ;  /* 0x000f000001f17983 */ /* 0x000ee20000300800 */
[----:B------:R-:W-:Y:S02]  /*5ee40*/  ISETP.LT.AND P3, PT, R147, c[0x0][0x178], !P6 ;  /* 0x00005e0093007a0c */ /* 0x000fe40007761270 */
[----:B------:R-:W-:Y:S01]  /*5ee50*/  ISETP.LT.AND P5, PT, R251, c[0x0][0x178], !P6 ;  /* 0x00005e00fb007a0c */ /* 0x000fe200077a1270 */
[----:B------:R-:W-:-:S04]  /*5ee60*/  IMAD.WIDE R228, R0, 0x4, R222 ;  /* 0x0000000400e47825 */ /* 0x000fc800078e02de */
[----:B------:R-:W-:Y:S01]  /*5ee70*/  IMAD.WIDE R230, R0, 0x4, R220 ;  /* 0x0000000400e67825 */ /* 0x000fe200078e02dc */
[----:B--2---:R1:W-:Y:S04]  /*5ee80*/  @P4 STG.E [R226.64], R240 ;  /* 0x000000f0e2004986 */ /* 0x0043e8000c101904 */
[----:B-1----:R-:W2:Y:S04]  /*5ee90*/  LDL.LU R240, [R1+0xef0] ;  /* 0x000ef00001f07983 */ /* 0x002ea80000300800 */
[----:B------:R1:W-:Y:S04]  /*5eea0*/  @P3 STG.E [R228.64], R243 ;  /* 0x000000f3e4003986 */ /* 0x0003e8000c101904 */
[----:B------:R-:W2:Y:S04]  /*5eeb0*/  LDL.LU R244, [R1+0xed0] ;  /* 0x000ed00001f47983 */ /* 0x000ea80000300800 */
[----:B------:R4:W-:Y:S04]  /*5eec0*/  @P5 STG.E [R230.64], R242 ;  /* 0x000000f2e6005986 */ /* 0x0009e8000c101904 */
[----:B-1----:R-:W2:Y:S04]  /*5eed0*/  LDL.LU R243, [R1+0xeb0] ;  /* 0x000eb00001f37983 */ /* 0x002ea80000300800 */
[----:B----4-:R-:W4:Y:S01]  /*5eee0*/  LDL.LU R242, [R1+0xe70] ;  /* 0x000e700001f27983 */ /* 0x010f220000300800 */
[----:B------:R-:W-:-:S02]  /*5eef0*/  ISETP.LT.AND P2, PT, R250, c[0x0][0x178], !P6 ;  /* 0x00005e00fa007a0c */ /* 0x000fc40007741270 */
[----:B------:R-:W-:Y:S02]  /*5ef00*/  ISETP.LT.AND P0, PT, R249, c[0x0][0x178], !P6 ;  /* 0x00005e00f9007a0c */ /* 0x000fe40007701270 */
[----:B------:R-:W-:Y:S02]  /*5ef10*/  ISETP.LT.AND P6, PT, R248, c[0x0][0x178], !P6 ;  /* 0x00005e00f8007a0c */ /* 0x000fe400077c1270 */
[----:B------:R-:W-:Y:S01]  /*5ef20*/  ISETP.GE.AND P1, PT, R234, c[0x0][0x17c], PT ;  /* 0x00005f00ea007a0c */ /* 0x000fe20003f26270 */
[----:B------:R-:W-:-:S03]  /*5ef30*/  IMAD.WIDE R230, R0, 0x4, R10 ;  /* 0x0000000400e67825 */ /* 0x000fc600078e020a */
[----:B------:R-:W-:Y:S01]  /*5ef40*/  ISETP.LT.AND P4, PT, R139, c[0x0][0x178], !P1 ;  /* 0x00005e008b007a0c */ /* 0x000fe20004f81270 */
[----:B------:R-:W-:Y:S01]  /*5ef50*/  IMAD.WIDE R228, R0, 0x4, R8 ;  /* 0x0000000400e47825 */ /* 0x000fe200078e0208 */
[----:B------:R-:W-:-:S03]  /*5ef60*/  ISETP.LT.AND P3, PT, R47, c[0x0][0x178], !P1 ;  /* 0x00005e002f007a0c */ /* 0x000fc60004f61270 */
[C---:B------:R-:W-:Y:S01]  /*5ef70*/  IMAD.WIDE R226, R0.reuse, 0x4, R6 ;  /* 0x0000000400e27825 */ /* 0x040fe200078e0206 */
[----:B------:R-:W-:Y:S01]  /*5ef80*/  IADD3 R0, R0, c[0x0][0x198], RZ ;  /* 0x0000660000007a10 */ /* 0x000fe20007ffe0ff */
[----:B------:R1:W-:Y:S01]  /*5ef90*/  @P2 STG.E [R230.64], R239 ;  /* 0x000000efe6002986 */ /* 0x0003e2000c101904 */
[----:B------:R-:W-:-:S03]  /*5efa0*/  ISETP.LT.AND P5, PT, R123, c[0x0][0x178], !P1 ;  /* 0x00005e007b007a0c */ /* 0x000fc60004fa1270 */
[----:B------:R1:W-:Y:S04]  /*5efb0*/  @P0 STG.E [R228.64], R237 ;  /* 0x000000ede4000986 */ /* 0x0003e8000c101904 */
[----:B------:R3:W-:Y:S04]  /*5efc0*/  @P6 STG.E [R226.64], R238 ;  /* 0x000000eee2006986 */ /* 0x0007e8000c101904 */
[----:B-1----:R-:W4:Y:S01]  /*5efd0*/  LDL.LU R239, [R1+0x7f0] ;  /* 0x0007f00001ef7983 */ /* 0x002f220000300800 */
[----:B------:R-:W-:-:S03]  /*5efe0*/  IMAD.WIDE R230, R0, 0x4, R4 ;  /* 0x0000000400e67825 */ /* 0x000fc600078e0204 */
[----:B------:R-:W4:Y:S01]  /*5eff0*/  LDL.LU R237, [R1+0x7e0] ;  /* 0x0007e00001ed7983 */ /* 0x000f220000300800 */
[----:B------:R-:W-:-:S03]  /*5f000*/  IMAD.WIDE R228, R0, 0x4, R224 ;  /* 0x0000000400e47825 */ /* 0x000fc600078e02e0 */
[----:B---3--:R-:W3:Y:S01]  /*5f010*/  LDL.LU R238, [R1+0xf14] ;  /* 0x000f140001ee7983 */ /* 0x008ee20000300800 */
[----:B------:R-:W-:-:S05]  /*5f020*/  IMAD.WIDE R226, R0, 0x4, R2 ;  /* 0x0000000400e27825 */ /* 0x000fca00078e0202 */
[----:B------:R1:W-:Y:S01]  /*5f030*/  @P4 STG.E [R226.64], R236 ;  /* 0x000000ece2004986 */ /* 0x0003e2000c101904 */
[----:B------:R-:W-:-:S03]  /*5f040*/  ISETP.GE.AND P4, PT, R232, c[0x0][0x17c], PT ;  /* 0x00005f00e8007a0c */ /* 0x000fc60003f86270 */
[----:B------:R-:W3:Y:S04]  /*5f050*/  LDL.LU R232, [R1+0x2320] ;  /* 0x0023200001e87983 */ /* 0x000ee80000300800 */
[----:B------:R1:W-:Y:S04]  /*5f060*/  @P3 STG.E [R228.64], R241 ;  /* 0x000000f1e4003986 */ /* 0x0003e8000c101904 */
[----:B-1----:R-:W3:Y:S04]  /*5f070*/  LDL.LU R236, [R1+0x7f4] ;  /* 0x0007f40001ec7983 */ /* 0x002ee80000300800 */
[----:B------:R-:W3:Y:S01]  /*5f080*/  LDL.LU R241, [R1+0xf04] ;  /* 0x000f040001f17983 */ /* 0x000ee20000300800 */
[----:B------:R-:W-:-:S02]  /*5f090*/  ISETP.LT.AND P2, PT, R147, c[0x0][0x178], !P1 ;  /* 0x00005e0093007a0c */ /* 0x000fc40004f41270 */
[----:B------:R-:W-:Y:S02]  /*5f0a0*/  ISETP.LT.AND P0, PT, R251, c[0x0][0x178], !P1 ;  /* 0x00005e00fb007a0c */ /* 0x000fe40004f01270 */
[----:B------:R-:W-:Y:S01]  /*5f0b0*/  ISETP.LT.AND P6, PT, R250, c[0x0][0x178], !P1 ;  /* 0x00005e00fa007a0c */ /* 0x000fe20004fc1270 */
[----:B------:R-:W-:-:S04]  /*5f0c0*/  IMAD.WIDE R226, R0, 0x4, R222 ;  /* 0x0000000400e27825 */ /* 0x000fc800078e02de */
[C---:B------:R-:W-:Y:S01]  /*5f0d0*/  IMAD.WIDE R228, R0.reuse, 0x4, R220 ;  /* 0x0000000400e47825 */ /* 0x040fe200078e02dc */
[----:B--2---:R1:W-:Y:S04]  /*5f0e0*/  @P5 STG.E [R230.64], R240 ;  /* 0x000000f0e6005986 */ /* 0x0043e8000c101904 */
[----:B-1----:R-:W2:Y:S01]  /*5f0f0*/  LDL.LU R240, [R1+0xef4] ;  /* 0x000ef40001f07983 */ /* 0x002ea20000300800 */
[----:B------:R-:W-:-:S03]  /*5f100*/  IMAD.WIDE R230, R0, 0x4, R10 ;  /* 0x0000000400e67825 */ /* 0x000fc600078e020a */
[----:B------:R1:W-:Y:S04]  /*5f110*/  @P2 STG.E [R226.64], R244 ;  /* 0x000000f4e2002986 */ /* 0x0003e8000c101904 */
[----:B------:R-:W-:Y:S04]  /*5f120*/  @P0 STG.E [R228.64], R243 ;  /* 0x000000f3e4000986 */ /* 0x000fe8000c101904 */
[----:B------:R-:W2:Y:S04]  /*5f130*/  LDL.LU R245, [R1+0xed4] ;  /* 0x000ed40001f57983 */ /* 0x000ea80000300800 */
[----:B----4-:R4:W-:Y:S04]  /*5f140*/  @P6 STG.E [R230.64], R242 ;  /* 0x000000f2e6006986 */ /* 0x0109e8000c101904 */
[----:B-1----:R-:W2:Y:S04]  /*5f150*/  LDL.LU R244, [R1+0xeb4] ;  /* 0x000eb40001f47983 */ /* 0x002ea80000300800 */
[----:B----4-:R-:W4:Y:S01]  /*5f160*/  LDL.LU R242, [R1+0xe74] ;  /* 0x000e740001f27983 */ /* 0x010f220000300800 */
[----:B------:R-:W-:-:S02]  /*5f170*/  ISETP.LT.AND P3, PT, R249, c[0x0][0x178], !P1 ;  /* 0x00005e00f9007a0c */ /* 0x000fc40004f61270 */
[----:B------:R-:W-:Y:S02]  /*5f180*/  ISETP.LT.AND P1, PT, R248, c[0x0][0x178], !P1 ;  /* 0x00005e00f8007a0c */ /* 0x000fe40004f21270 */
[----:B------:R-:W-:Y:S02]  /*5f190*/  ISETP.LT.AND P2, PT, R139, c[0x0][0x178], !P4 ;  /* 0x00005e008b007a0c */ /* 0x000fe40006741270 */
[C---:B------:R-:W-:Y:S01]  /*5f1a0*/  IADD3 R234, R0.reuse, c[0x0][0x198], RZ ;  /* 0x0000660000ea7a10 */ /* 0x040fe20007ffe0ff */
[C---:B------:R-:W-:Y:S01]  /*5f1b0*/  IMAD.WIDE R226, R0.reuse, 0x4, R8 ;  /* 0x0000000400e27825 */ /* 0x040fe200078e0208 */
[----:B------:R-:W-:Y:S02]  /*5f1c0*/  ISETP.LT.AND P6, PT, R47, c[0x0][0x178], !P4 ;  /* 0x00005e002f007a0c */ /* 0x000fe400067c1270 */
[----:B------:R-:W-:Y:S01]  /*5f1d0*/  ISETP.LT.AND P5, PT, R123, c[0x0][0x178], !P4 ;  /* 0x00005e007b007a0c */ /* 0x000fe200067a1270 */
[----:B------:R-:W-:-:S04]  /*5f1e0*/  IMAD.WIDE R228, R0, 0x4, R6 ;  /* 0x0000000400e47825 */ /* 0x000fc800078e0206 */
[C---:B------:R-:W-:Y:S01]  /*5f1f0*/  IMAD.WIDE R230, R234.reuse, 0x4, R2 ;  /* 0x00000004eae67825 */ /* 0x040fe200078e0202 */
[----:B------:R1:W-:Y:S04]  /*5f200*/  @P3 STG.E [R226.64], R239 ;  /* 0x000000efe2003986 */ /* 0x0003e8000c101904 */
[----:B------:R3:W-:Y:S04]  /*5f210*/  @P1 STG.E [R228.64], R237 ;  /* 0x000000ede4001986 */ /* 0x0007e8000c101904 */
[----:B---3--:R3:W-:Y:S01]  /*5f220*/  @P2 STG.E [R230.64], R238 ;  /* 0x000000eee6002986 */ /* 0x0087e2000c101904 */
[----:B-1----:R-:W-:-:S04]  /*5f230*/  IMAD.WIDE R226, R234, 0x4, R224 ;  /* 0x00000004eae27825 */ /* 0x002fc800078e02e0 */
[----:B------:R-:W-:Y:S01]  /*5f240*/  IMAD.WIDE R228, R234, 0x4, R4 ;  /* 0x00000004eae47825 */ /* 0x000fe200078e0204 */
[----:B---3--:R-:W3:Y:S04]  /*5f250*/  LDL.LU R238, [R1+0x7e4] ;  /* 0x0007e40001ee7983 */ /* 0x008ee80000300800 */
[----:B------:R-:W3:Y:S04]  /*5f260*/  LDL.LU R237, [R1+0xa18] ;  /* 0x000a180001ed7983 */ /* 0x000ee80000300800 */
[----:B------:R1:W-:Y:S01]  /*5f270*/  @P6 STG.E [R226.64], R241 ;  /* 0x000000f1e2006986 */ /* 0x0003e2000c101904 */
[----:B------:R-:W-:-:S02]  /*5f280*/  ISETP.LT.AND P1, PT, R147, c[0x0][0x178], !P4 ;  /* 0x00005e0093007a0c */ /* 0x000fc40006721270 */
[----:B------:R-:W-:Y:S02]  /*5f290*/  ISETP.LT.AND P2, PT, R251, c[0x0][0x178], !P4 ;  /* 0x00005e00fb007a0c */ /* 0x000fe40006741270 */
[----:B------:R-:W-:Y:S02]  /*5f2a0*/  ISETP.LT.AND P6, PT, R250, c[0x0][0x178], !P4 ;  /* 0x00005e00fa007a0c */ /* 0x000fe400067c1270 */
[----:B------:R-:W-:Y:S01]  /*5f2b0*/  ISETP.LT.AND P3, PT, R249, c[0x0][0x178], !P4 ;  /* 0x00005e00f9007a0c */ /* 0x000fe20006761270 */
[----:B------:R-:W-:Y:S01]  /*5f2c0*/  IMAD.WIDE R230, R234, 0x4, R10 ;  /* 0x00000004eae67825 */ /* 0x000fe200078e020a */
[----:B------:R-:W-:-:S03]  /*5f2d0*/  ISETP.GE.AND P0, PT, R232, c[0x0][0x17c], PT ;  /* 0x00005f00e8007a0c */ /* 0x000fc60003f06270 */
[----:B-1----:R-:W-:-:S04]  /*5f2e0*/  IMAD.WIDE R226, R234, 0x4, R222 ;  /* 0x00000004eae27825 */ /* 0x002fc800078e02de */
[C---:B------:R-:W-:Y:S01]  /*5f2f0*/  IMAD.WIDE R232, R234.reuse, 0x4, R8 ;  /* 0x00000004eae87825 */ /* 0x040fe200078e0208 */
[----:B--2---:R1:W-:Y:S04]  /*5f300*/  @P5 STG.E [R228.64], R240 ;  /* 0x000000f0e4005986 */ /* 0x0043e8000c101904 */
[----:B-1----:R-:W2:Y:S04]  /*5f310*/  LDL.LU R240, [R1+0x898] ;  /* 0x0008980001f07983 */ /* 0x002ea80000300800 */
[----:B------:R-:W2:Y:S04]  /*5f320*/  LDL.LU R243, [R1+0x608] ;  /* 0x0006080001f37983 */ /* 0x000ea80000300800 */
[----:B------:R-:W2:Y:S04]  /*5f330*/  LDL.LU R239, [R1+0x5e8] ;  /* 0x0005e80001ef7983 */ /* 0x000ea80000300800 */
[----:B------:R-:W2:Y:S01]  /*5f340*/  LDL.LU R241, [R1+0x268] ;  /* 0x0002680001f17983 */ /* 0x000ea20000300800 */
[----:B------:R-:W-:-:S03]  /*5f350*/  IMAD.WIDE R228, R234, 0x4, R220 ;  /* 0x00000004eae47825 */ /* 0x000fc600078e02dc */
[----:B------:R-:W-:Y:S04]  /*5f360*/  @P1 STG.E [R226.64], R245 ;  /* 0x000000f5e2001986 */ /* 0x000fe8000c101904 */
[----:B------:R-:W-:Y:S04]  /*5f370*/  @P2 STG.E [R228.64], R244 ;  /* 0x000000f4e4002986 */ /* 0x000fe8000c101904 */
[----:B----4-:R1:W-:Y:S04]  /*5f380*/  @P6 STG.E [R230.64], R242 ;  /* 0x000000f2e6006986 */ /* 0x0103e8000c101904 */
[----:B------:R-:W4:Y:S04]  /*5f390*/  LDL.LU R0, [R1+0x2324] ;  /* 0x0023240001007983 */ /* 0x000f280000300800 */
[----:B------:R1:W-:Y:S04]  /*5f3a0*/  @P3 STG.E [R232.64], R236 ;  /* 0x000000ece8003986 */ /* 0x0003e8000c101904 */
[----:B-1----:R-:W4:Y:S04]  /*5f3b0*/  LDL.LU R242, [R1+0x238] ;  /* 0x0002380001f27983 */ /* 0x002f280000300800 */
[----:B------:R-:W4:Y:S01]  /*5f3c0*/  LDL.LU R236, [R1+0x48] ;  /* 0x0000480001ec7983 */ /* 0x000f220000300800 */
[----:B------:R-:W-:-:S02]  /*5f3d0*/  ISETP.LT.AND P4, PT, R248, c[0x0][0x178], !P4 ;  /* 0x00005e00f8007a0c */ /* 0x000fc40006781270 */
[----:B------:R-:W-:Y:S02]  /*5f3e0*/  ISETP.LT.AND P5, PT, R139, c[0x0][0x178], !P0 ;  /* 0x00005e008b007a0c */ /* 0x000fe400047a1270 */
[C---:B------:R-:W-:Y:S02]  /*5f3f0*/  IADD3 R235, R234.reuse, c[0x0][0x198], RZ ;  /* 0x00006600eaeb7a10 */ /* 0x040fe40007ffe0ff */
[----:B------:R-:W-:Y:S01]  /*5f400*/  ISETP.LT.AND P6, PT, R47, c[0x0][0x178], !P0 ;  /* 0x00005e002f007a0c */ /* 0x000fe200047c1270 */
[----:B------:R-:W-:Y:S01]  /*5f410*/  IMAD.WIDE R226, R234, 0x4, R6 ;  /* 0x00000004eae27825 */ /* 0x000fe200078e0206 */
[----:B------:R-:W-:Y:S02]  /*5f420*/  ISETP.LT.AND P1, PT, R123, c[0x0][0x178], !P0 ;  /* 0x00005e007b007a0c */ /* 0x000fe40004721270 */
[----:B------:R-:W-:Y:S01]  /*5f430*/  ISETP.LT.AND P3, PT, R147, c[0x0][0x178], !P0 ;  /* 0x00005e0093007a0c */ /* 0x000fe20004761270 */
[----:B------:R-:W-:Y:S01]  /*5f440*/  IMAD.WIDE R228, R235, 0x4, R2 ;  /* 0x00000004ebe47825 */ /* 0x000fe200078e0202 */
[----:B------:R-:W-:Y:S01]  /*5f450*/  ISETP.LT.AND P2, PT, R251, c[0x0][0x178], !P0 ;  /* 0x00005e00fb007a0c */ /* 0x000fe20004741270 */
[----:B---3--:R1:W-:Y:S02]  /*5f460*/  @P4 STG.E [R226.64], R238 ;  /* 0x000000eee2004986 */ /* 0x0083e4000c101904 */
[----:B------:R-:W-:-:S02]  /*5f470*/  IMAD.WIDE R230, R235, 0x4, R222 ;  /* 0x00000004ebe67825 */ /* 0x000fc400078e02de */
[----:B------:R3:W-:Y:S02]  /*5f480*/  @P5 STG.E [R228.64], R237 ;  /* 0x000000ede4005986 */ /* 0x0007e4000c101904 */
[C---:B------:R-:W-:Y:S02]  /*5f490*/  IMAD.WIDE R232, R235.reuse, 0x4, R220 ;  /* 0x00000004ebe87825 */ /* 0x040fe400078e02dc */
[----:B-1----:R-:W4:Y:S02]  /*5f4a0*/  LDL.LU R238, [R1+0x89c] ;  /* 0x00089c0001ee7983 */ /* 0x002f240000300800 */
[C---:B------:R-:W-:Y:S02]  /*5f4b0*/  IMAD.WIDE R226, R235.reuse, 0x4, R224 ;  /* 0x00000004ebe27825 */ /* 0x040fe400078e02e0 */
[----:B------:R-:W4:Y:S02]  /*5f4c0*/  LDL.LU R244, [R1+0x38] ;  /* 0x0000380001f47983 */ /* 0x000f240000300800 */
[----:B---3--:R-:W-:-:S02]  /*5f4d0*/  IMAD.WIDE R228, R235, 0x4, R4 ;  /* 0x00000004ebe47825 */ /* 0x008fc400078e0204 */
[----:B------:R-:W3:Y:S01]  /*5f4e0*/  LDL.LU R237, [R1+0xa1c] ;  /* 0x000a1c0001ed7983 */ /* 0x000ee20000300800 */
[----:B------:R-:W-:Y:S02]  /*5f4f0*/  ISETP.LT.AND P5, PT, R250, c[0x0][0x178], !P0 ;  /* 0x00005e00fa007a0c */ /* 0x000fe400047a1270 */
[----:B------:R-:W-:Y:S01]  /*5f500*/  ISETP.LT.AND P4, PT, R249, c[0x0][0x178], !P0 ;  /* 0x00005e00f9007a0c */ /* 0x000fe20004781270 */
[----:B--2---:R1:W-:Y:S04]  /*5f510*/  @P6 STG.E [R226.64], R240 ;  /* 0x000000f0e2006986 */ /* 0x0043e8000c101904 */
[----:B------:R-:W-:Y:S04]  /*5f520*/  @P1 STG.E [R228.64], R243 ;  /* 0x000000f3e4001986 */ /* 0x000fe8000c101904 */
[----:B------:R-:W-:Y:S04]  /*5f530*/  @P3 STG.E [R230.64], R239 ;  /* 0x000000efe6003986 */ /* 0x000fe8000c101904 */
[----:B-1----:R-:W2:Y:S04]  /*5f540*/  LDL.LU R240, [R1+0x3c] ;  /* 0x00003c0001f07983 */ /* 0x002ea80000300800 */
[----:B------:R-:W2:Y:S04]  /*5f550*/  LDL.LU R234, [R1+0x2328] ;  /* 0x0023280001ea7983 */ /* 0x000ea80000300800 */
[----:B------:R1:W-:Y:S04]  /*5f560*/  @P2 STG.E [R232.64], R241 ;  /* 0x000000f1e8002986 */ /* 0x0003e8000c101904 */
[----:B-1----:R-:W2:Y:S04]  /*5f570*/  LDL.LU R241, [R1+0x60c] ;  /* 0x00060c0001f17983 */ /* 0x002ea80000300800 */
[----:B------:R-:W2:Y:S04]  /*5f580*/  LDL.LU R243, [R1+0x5ec] ;  /* 0x0005ec0001f37983 */ /* 0x000ea80000300800 */
[----:B------:R-:W2:Y:S01]  /*5f590*/  LDL.LU R239, [R1+0x26c] ;  /* 0x00026c0001ef7983 */ /* 0x000ea20000300800 */
[----:B------:R-:W-:-:S04]  /*5f5a0*/  IMAD.WIDE R228, R235, 0x4, R10 ;  /* 0x00000004ebe47825 */ /* 0x000fc800078e020a */
[----:B------:R-:W-:Y:S01]  /*5f5b0*/  IMAD.WIDE R226, R235, 0x4, R8 ;  /* 0x00000004ebe27825 */ /* 0x000fe200078e0208 */
[----:B----4-:R1:W-:Y:S04]  /*5f5c0*/  @P5 STG.E [R228.64], R242 ;  /* 0x000000f2e4005986 */ /* 0x0103e8000c101904 */
[----:B------:R4:W-:Y:S04]  /*5f5d0*/  @P4 STG.E [R226.64], R236 ;  /* 0x000000ece2004986 */ /* 0x0009e8000c101904 */
[----:B-1----:R-:W2:Y:S04]  /*5f5e0*/  LDL.LU R242, [R1+0x23c] ;  /* 0x00023c0001f27983 */ /* 0x002ea80000300800 */
[----:B----4-:R-:W4:Y:S01]  /*5f5f0*/  LDL.LU R236, [R1+0x4c] ;  /* 0x00004c0001ec7983 */ /* 0x010f220000300800 */
[----:B------:R-:W-:-:S02]  /*5f600*/  ISETP.GE.AND P6, PT, R0, c[0x0][0x17c], PT ;  /* 0x00005f0000007a0c */ /* 0x000fc40003fc6270 */
[----:B------:R-:W-:Y:S02]  /*5f610*/  ISETP.LT.AND P0, PT, R248, c[0x0][0x178], !P0 ;  /* 0x00005e00f8007a0c */ /* 0x000fe40004701270 */
[----:B------:R-:W-:Y:S02]  /*5f620*/  ISETP.LT.AND P1, PT, R139, c[0x0][0x178], !P6 ;  /* 0x00005e008b007a0c */ /* 0x000fe40007721270 */
[----:B------:R-:W-:Y:S02]  /*5f630*/  ISETP.LT.AND P2, PT, R47, c[0x0][0x178], !P6 ;  /* 0x00005e002f007a0c */ /* 0x000fe40007741270 */
[C---:B------:R-:W-:Y:S01]  /*5f640*/  IADD3 R0, R235.reuse, c[0x0][0x198], RZ ;  /* 0x00006600eb007a10 */ /* 0x040fe20007ffe0ff */
[----:B------:R-:W-:Y:S01]  /*5f650*/  IMAD.WIDE R226, R235, 0x4, R6 ;  /* 0x00000004ebe27825 */ /* 0x000fe200078e0206 */
[----:B------:R-:W-:-:S03]  /*5f660*/  ISETP.LT.AND P4, PT, R123, c[0x0][0x178], !P6 ;  /* 0x00005e007b007a0c */ /* 0x000fc60007781270 */
[C---:B------:R-:W-:Y:S02]  /*5f670*/  IMAD.WIDE R228, R0.reuse, 0x4, R2 ;  /* 0x0000000400e47825 */ /* 0x040fe400078e0202 */
[----:B------:R1:W-:Y:S02]  /*5f680*/  @P0 STG.E [R226.64], R244 ;  /* 0x000000f4e2000986 */ /* 0x0003e4000c101904 */
[----:B------:R-:W-:Y:S02]  /*5f690*/  IMAD.WIDE R230, R0, 0x4, R224 ;  /* 0x0000000400e67825 */ /* 0x000fe400078e02e0 */
[----:B---3--:R3:W-:Y:S01]  /*5f6a0*/  @P1 STG.E [R228.64], R237 ;  /* 0x000000ede4001986 */ /* 0x0087e2000c101904 */
[----:B------:R-:W-:-:S03]  /*5f6b0*/  ISETP.LT.AND P3, PT, R147, c[0x0][0x178], !P6 ;  /* 0x00005e0093007a0c */ /* 0x000fc60007761270 */
[----:B------:R3:W-:Y:S01]  /*5f6c0*/  @P2 STG.E [R230.64], R238 ;  /* 0x000000eee6002986 */ /* 0x0007e2000c101904 */
[----:B-1----:R-:W-:-:S03]  /*5f6d0*/  IMAD.WIDE R226, R0, 0x4, R4 ;  /* 0x0000000400e27825 */ /* 0x002fc600078e0204 */
[----:B---3--:R-:W3:Y:S04]  /*5f6e0*/  LDL.LU R237, [R1+0xc28] ;  /* 0x000c280001ed7983 */ /* 0x008ee80000300800 */
[----:B------:R-:W3:Y:S01]  /*5f6f0*/  LDL.LU R232, [R1+0x232c] ;  /* 0x00232c0001e87983 */ /* 0x000ee20000300800 */
[----:B------:R-:W-:-:S03]  /*5f700*/  ISETP.LT.AND P5, PT, R251, c[0x0][0x178], !P6 ;  /* 0x00005e00fb007a0c */ /* 0x000fc600077a1270 */
[----:B------:R-:W3:Y:S01]  /*5f710*/  LDL.LU R238, [R1+0xb28] ;  /* 0x000b280001ee7983 */ /* 0x000ee20000300800 */
[----:B------:R-:W-:Y:S01]  /*5f720*/  IMAD.WIDE R228, R0, 0x4, R222 ;  /* 0x0000000400e47825 */ /* 0x000fe200078e02de */
[----:B------:R-:W-:-:S03]  /*5f730*/  ISETP.LT.AND P1, PT, R250, c[0x0][0x178], !P6 ;  /* 0x00005e00fa007a0c */ /* 0x000fc60007721270 */
[----:B------:R-:W-:Y:S01]  /*5f740*/  IMAD.WIDE R230, R0, 0x4, R220 ;  /* 0x0000000400e67825 */ /* 0x000fe200078e02dc */
[----:B------:R-:W-:Y:S02]  /*5f750*/  ISETP.LT.AND P2, PT, R249, c[0x0][0x178], !P6 ;  /* 0x00005e00f9007a0c */ /* 0x000fe40007741270 */
[----:B------:R-:W-:Y:S01]  /*5f760*/  ISETP.LT.AND P6, PT, R248, c[0x0][0x178], !P6 ;  /* 0x00005e00f8007a0c */ /* 0x000fe200077c1270 */
[----:B--2---:R1:W-:Y:S04]  /*5f770*/  @P4 STG.E [R226.64], R241 ;  /* 0x000000f1e2004986 */ /* 0x0043e8000c101904 */
[----:B-1----:R-:W2:Y:S04]  /*5f780*/  LDL.LU R241, [R1+0xa28] ;  /* 0x000a280001f17983 */ /* 0x002ea80000300800 */
[----:B------:R1:W-:Y:S04]  /*5f790*/  @P3 STG.E [R228.64], R243 ;  /* 0x000000f3e4003986 */ /* 0x0003e8000c101904 */
[----:B------:R-:W2:Y:S04]  /*5f7a0*/  LDL.LU R244, [R1+0x8a8] ;  /* 0x0008a80001f47983 */ /* 0x000ea80000300800 */
[----:B------:R4:W-:Y:S04]  /*5f7b0*/  @P5 STG.E [R230.64], R239 ;  /* 0x000000efe6005986 */ /* 0x0009e8000c101904 */
[----:B-1----:R-:W2:Y:S01]  /*5f7c0*/  LDL.LU R243, [R1+0x6c8] ;  /* 0x0006c80001f37983 */ /* 0x002ea20000300800 */
[----:B------:R-:W-:-:S03]  /*5f7d0*/  IMAD.WIDE R226, R0, 0x4, R10 ;  /* 0x0000000400e27825 */ /* 0x000fc600078e020a */
[----:B----4-:R-:W4:Y:S01]  /*5f7e0*/  LDL.LU R239, [R1+0x3e8] ;  /* 0x0003e80001ef7983 */ /* 0x010f220000300800 */
[----:B------:R-:W-:-:S04]  /*5f7f0*/  IMAD.WIDE R228, R0, 0x4, R8 ;  /* 0x0000000400e47825 */ /* 0x000fc800078e0208 */
[----:B------:R-:W-:Y:S01]  /*5f800*/  IMAD.WIDE R230, R0, 0x4, R6 ;  /* 0x0000000400e67825 */ /* 0x000fe200078e0206 */
[----:B------:R1:W-:Y:S04]  /*5f810*/  @P1 STG.E [R226.64], R242 ;  /* 0x000000f2e2001986 */ /* 0x0003e8000c101904 */
[----:B------:R1:W-:Y:S04]  /*5f820*/  @P2 STG.E [R228.64], R236 ;  /* 0x000000ece4002986 */ /* 0x0003e8000c101904 */
[----:B------:R1:W-:Y:S04]  /*5f830*/  @P6 STG.E [R230.64], R240 ;  /* 0x000000f0e6006986 */ /* 0x0003e8000c101904 */
[----:B-1----:R-:W4:Y:S04]  /*5f840*/  LDL.LU R242, [R1+0x288] ;  /* 0x0002880001f27983 */ /* 0x002f280000300800 */
[----:B------:R-:W4:Y:S04]  /*5f850*/  LDL.LU R236, [R1+0x218] ;  /* 0x0002180001ec7983 */ /* 0x000f280000300800 */
[----:B------:R-:W4:Y:S01]  /*5f860*/  LDL.LU R240, [R1+0xc2c] ;  /* 0x000c2c0001f07983 */ /* 0x000f220000300800 */
[----:B------:R-:W-:-:S04]  /*5f870*/  ISETP.GE.AND P0, PT, R234, c[0x0][0x17c], PT ;  /* 0x00005f00ea007a0c */ /* 0x000fc80003f06270 */
[----:B------:R-:W-:Y:S02]  /*5f880*/  ISETP.LT.AND P4, PT, R139, c[0x0][0x178], !P0 ;  /* 0x00005e008b007a0c */ /* 0x000fe40004781270 */
[----:B------:R-:W-:Y:S02]  /*5f890*/  ISETP.LT.AND P3, PT, R47, c[0x0][0x178], !P0 ;  /* 0x00005e002f007a0c */ /* 0x000fe40004761270 */
[----:B------:R-:W-:Y:S02]  /*5f8a0*/  IADD3 R0, R0, c[0x0][0x198], RZ ;  /* 0x0000660000007a10 */ /* 0x000fe40007ffe0ff */
[----:B------:R-:W-:-:S03]  /*5f8b0*/  ISETP.LT.AND P5, PT, R123, c[0x0][0x178], !P0 ;  /* 0x00005e007b007a0c */ /* 0x000fc600047a1270 */
[----:B------:R-:W-:-:S04]  /*5f8c0*/  IMAD.WIDE R226, R0, 0x4, R2 ;  /* 0x0000000400e27825 */ /* 0x000fc800078e0202 */
[----:B------:R-:W-:Y:S01]  /*5f8d0*/  IMAD.WIDE R228, R0, 0x4, R224 ;  /* 0x0000000400e47825 */ /* 0x000fe200078e02e0 */
[----:B---3--:R1:W-:Y:S01]  /*5f8e0*/  @P4 STG.E [R226.64], R237 ;  /* 0x000000ede2004986 */ /* 0x0083e2000c101904 */
[----:B------:R-:W-:Y:S02]  /*5f8f0*/  ISETP.GE.AND P4, PT, R232, c[0x0][0x17c], PT ;  /* 0x00005f00e8007a0c */ /* 0x000fe40003f86270 */
[----:B------:R-:W-:Y:S01]  /*5f900*/  IMAD.WIDE R230, R0, 0x4, R4 ;  /* 0x0000000400e67825 */ /* 0x000fe200078e0204 */
[----:B------:R-:W3:Y:S01]  /*5f910*/  LDL.LU R232, [R1+0x2330] ;  /* 0x0023300001e87983 */ /* 0x000ee20000300800 */
[----:B------:R-:W-:-:S03]  /*5f920*/  ISETP.LT.AND P2, PT, R147, c[0x0][0x178], !P0 ;  /* 0x00005e0093007a0c */ /* 0x000fc60004741270 */
[----:B------:R1:W-:Y:S01]  /*5f930*/  @P3 STG.E [R228.64], R238 ;  /* 0x000000eee4003986 */ /* 0x0003e2000c101904 */
[----:B------:R-:W-:-:S03]  /*5f940*/  ISETP.LT.AND P1, PT, R251, c[0x0][0x178], !P0 ;  /* 0x00005e00fb007a0c */ /* 0x000fc60004721270 */
[----:B-1----:R-:W3:Y:S01]  /*5f950*/  LDL.LU R237, [R1+0x28c] ;  /* 0x00028c0001ed7983 */ /* 0x002ee20000300800 */
[----:B------:R-:W-:-:S03]  /*5f960*/  ISETP.LT.AND P6, PT, R250, c[0x0][0x178], !P0 ;  /* 0x00005e00fa007a0c */ /* 0x000fc600047c1270 */
[----:B------:R-:W3:Y:S01]  /*5f970*/  LDL.LU R238, [R1+0xb2c] ;  /* 0x000b2c0001ee7983 */ /* 0x000ee20000300800 */
[----:B------:R-:W-:-:S04]  /*5f980*/  IMAD.WIDE R226, R0, 0x4, R222 ;  /* 0x0000000400e27825 */ /* 0x000fc800078e02de */
[----:B------:R-:W-:Y:S01]  /*5f990*/  IMAD.WIDE R228, R0, 0x4, R220 ;  /* 0x0000000400e47825 */ /* 0x000fe200078e02dc */
[----:B------:R-:W-:Y:S02]  /*5f9a0*/  ISETP.LT.AND P3, PT, R249, c[0x0][0x178], !P0 ;  /* 0x00005e00f9007a0c */ /* 0x000fe40004761270 */
[----:B------:R-:W-:Y:S02]  /*5f9b0*/  ISETP.LT.AND P0, PT, R248, c[0x0][0x178], !P0 ;  /* 0x00005e00f8007a0c */ /* 0x000fe40004701270 */
[C---:B------:R-:W-:Y:S01]  /*5f9c0*/  IADD3 R234, R0.reuse, c[0x0][0x198], RZ ;  /* 0x0000660000ea7a10 */ /* 0x040fe20007ffe0ff */
[----:B--2---:R1:W-:Y:S04]  /*5f9d0*/  @P5 STG.E [R230.64], R241 ;  /* 0x000000f1e6005986 */ /* 0x0043e8000c101904 */
[----:B-1----:R-:W2:Y:S01]  /*5f9e0*/  LDL.LU R241, [R1+0xa2c] ;  /* 0x000a2c0001f17983 */ /* 0x002ea20000300800 */
[----:B------:R-:W-:-:S03]  /*5f9f0*/  IMAD.WIDE R230, R0, 0x4, R10 ;  /* 0x0000000400e67825 */ /* 0x000fc600078e020a */
[----:B------:R1:W-:Y:S01]  /*5fa00*/  @P2 STG.E [R226.64], R244 ;  /* 0x000000f4e2002986 */ /* 0x0003e2000c101904 */
[----:B------:R-:W-:-:S03]  /*5fa10*/  ISETP.LT.AND P2, PT, R139, c[0x0][0x178], !P4 ;  /* 0x00005e008b007a0c */ /* 0x000fc60006741270 */
[----:B------:R-:W-:Y:S04]  /*5fa20*/  @P1 STG.E [R228.64], R243 ;  /* 0x000000f3e4001986 */ /* 0x000fe8000c101904 */
[----:B------:R-:W2:Y:S04]  /*5fa30*/  LDL.LU R245, [R1+0x8ac] ;  /* 0x0008ac0001f57983 */ /* 0x000ea80000300800 */
[----:B----4-:R4:W-:Y:S04]  /*5fa40*/  @P6 STG.E [R230.64], R239 ;  /* 0x000000efe6006986 */ /* 0x0109e8000c101904 */
[----:B-1----:R-:W2:Y:S01]  /*5fa50*/  LDL.LU R244, [R1+0x6cc] ;  /* 0x0006cc0001f47983 */ /* 0x002ea20000300800 */
[----:B------:R-:W-:-:S03]  /*5fa60*/  IMAD.WIDE R226, R0, 0x4, R8 ;  /* 0x0000000400e27825 */ /* 0x000fc600078e0208 */
[----:B----4-:R-:W4:Y:S01]  /*5fa70*/  LDL.LU R239, [R1+0x3ec] ;  /* 0x0003ec0001ef7983 */ /* 0x010f220000300800 */
[----:B------:R-:W-:-:S04]  /*5fa80*/  IMAD.WIDE R228, R0, 0x4, R6 ;  /* 0x0000000400e47825 */ /* 0x000fc800078e0206 */
[----:B------:R-:W-:Y:S01]  /*5fa90*/  IMAD.WIDE R230, R234, 0x4, R2 ;  /* 0x00000004eae67825 */ /* 0x000fe200078e0202 */
[----:B------:R-:W-:Y:S04]  /*5faa0*/  @P3 STG.E [R226.64], R242 ;  /* 0x000000f2e2003986 */ /* 0x000fe8000c101904 */
[----:B------:R-:W-:Y:S04]  /*5fab0*/  @P0 STG.E [R228.64], R236 ;  /* 0x000000ece4000986 */ /* 0x000fe8000c101904 */
[----:B------:R1:W-:Y:S04]  /*5fac0*/  @P2 STG.E [R230.64], R240 ;  /* 0x000000f0e6002986 */ /* 0x0003e8000c101904 */
[----:B-1----:R-:W4:Y:S04]  /*5fad0*/  LDL.LU R240, [R1+0x21c] ;  /* 0x00021c0001f07983 */ /* 0x002f280000300800 */
[----:B------:R-:W4:Y:S01]  /*5fae0*/  LDL.LU R236, [R1+0xee8] ;  /* 0x000ee80001ec7983 */ /* 0x000f220000300800 */
[----:B------:R-:W-:-:S02]  /*5faf0*/  ISETP.LT.AND P6, PT, R47, c[0x0][0x178], !P4 ;  /* 0x00005e002f007a0c */ /* 0x000fc400067c1270 */
[----:B------:R-:W-:Y:S01]  /*5fb00*/  ISETP.LT.AND P5, PT, R123, c[0x0][0x178], !P4 ;  /* 0x00005e007b007a0c */ /* 0x000fe200067a1270 */
[----:B------:R-:W-:Y:S01]  /*5fb10*/  IMAD.WIDE R226, R234, 0x4, R224 ;  /* 0x00000004eae27825 */ /* 0x000fe200078e02e0 */
[----:B------:R-:W-:-:S03]  /*5fb20*/  ISETP.LT.AND P0, PT, R147, c[0x0][0x178], !P4 ;  /* 0x00005e0093007a0c */ /* 0x000fc60006701270 */
[----:B------:R-:W-:Y:S01]  /*5fb30*/  IMAD.WIDE R228, R234, 0x4, R4 ;  /* 0x00000004eae47825 */ /* 0x000fe200078e0204 */
[----:B------:R-:W-:Y:S02]  /*5fb40*/  ISETP.LT.AND P2, PT, R251, c[0x0][0x178], !P4 ;  /* 0x00005e00fb007a0c */ /* 0x000fe40006741270 */
[----:B------:R-:W-:-:S03]  /*5fb50*/  ISETP.LT.AND P3, PT, R249, c[0x0][0x178], !P4 ;  /* 0x00005e00f9007a0c */ /* 0x000fc60006761270 */
[----:B---3--:R1:W-:Y:S01]  /*5fb60*/  @P6 STG.E [R226.64], R238 ;  /* 0x000000eee2006986 */ /* 0x0083e2000c101904 */
[----:B------:R-:W-:Y:S01]  /*5fb70*/  ISETP.LT.AND P6, PT, R250, c[0x0][0x178], !P4 ;  /* 0x00005e00fa007a0c */ /* 0x000fe200067c1270 */
[C---:B------:R-:W-:Y:S02]  /*5fb80*/  IMAD.WIDE R230, R234.reuse, 0x4, R10 ;  /* 0x00000004eae67825 */ /* 0x040fe400078e020a */
[----:B-1----:R-:W3:Y:S04]  /*5fb90*/  LDL.LU R238, [R1+0xec8] ;  /* 0x000ec80001ee7983 */ /* 0x002ee80000300800 */
[----:B------:R-:W3:Y:S04]  /*5fba0*/  LDL.LU R243, [R1+0xe98] ;  /* 0x000e980001f37983 */ /* 0x000ee80000300800 */
[----:B------:R-:W3:Y:S01]  /*5fbb0*/  LDL.LU R242, [R1+0xc18] ;  /* 0x000c180001f27983 */ /* 0x000ee20000300800 */
[----:B------:R-:W-:Y:S01]  /*5fbc0*/  IMAD.WIDE R226, R234, 0x4, R222 ;  /* 0x00000004eae27825 */ /* 0x000fe200078e02de */
[----:B------:R-:W-:-:S03]  /*5fbd0*/  ISETP.GE.AND P1, PT, R232, c[0x0][0x17c], PT ;  /* 0x00005f00e8007a0c */ /* 0x000fc60003f26270 */
[----:B------:R-:W-:Y:S01]  /*5fbe0*/  IMAD.WIDE R232, R234, 0x4, R8 ;  /* 0x00000004eae87825 */ /* 0x000fe200078e0208 */
        /* <DEDUP_REMOVED lines=10> */
[----:B------:R4:W-:Y:S01]  /*5fc90*/  @P3 STG.E [R232.64], R237 ;  /* 0x000000ede8003986 */ /* 0x0009e2000c101904 */
[----:B-1----:R-:W-:-:S03]  /*5fca0*/  IMAD.WIDE R226, R234, 0x4, R6 ;  /* 0x00000004eae27825 */ /* 0x002fc600078e0206 */
[----:B----4-:R-:W4:Y:S04]  /*5fcb0*/  LDL.LU R239, [R1+0x6d8] ;  /* 0x0006d80001ef7983 */ /* 0x010f280000300800 */
[----:B------:R-:W4:Y:S01]  /*5fcc0*/  LDL.LU R237, [R1+0x528] ;  /* 0x0005280001ed7983 */ /* 0x000f220000300800 */
        /* <DEDUP_REMOVED lines=8> */
[----:B------:R-:W-:Y:S02]  /*5fd50*/  ISETP.LT.AND P3, PT, R147, c[0x0][0x178], !P1 ;  /* 0x00005e0093007a0c */ /* 0x000fe40004f61270 */
[----:B------:R-:W-:Y:S01]  /*5fd60*/  ISETP.LT.AND P2, PT, R251, c[0x0][0x178], !P1 ;  /* 0x00005e00fb007a0c */ /* 0x000fe20004f41270 */
[----:B------:R-:W-:-:S04]  /*5fd70*/  IMAD.WIDE R226, R0, 0x4, R224 ;  /* 0x0000000400e27825 */ /* 0x000fc800078e02e0 */
[----:B------:R-:W-:-:S04]  /*5fd80*/  IMAD.WIDE R228, R0, 0x4, R4 ;  /* 0x0000000400e47825 */ /* 0x000fc800078e0204 */
[C---:B------:R-:W-:Y:S01]  /*5fd90*/  IMAD.WIDE R230, R0.reuse, 0x4, R222 ;  /* 0x0000000400e67825 */ /* 0x040fe200078e02de */
[----:B---3--:R1:W-:Y:S03]  /*5fda0*/  @P6 STG.E [R226.64], R238 ;  /* 0x000000eee2006986 */ /* 0x0083e6000c101904 */
[----:B------:R-:W-:Y:S01]  /*5fdb0*/  IMAD.WIDE R232, R0, 0x4, R220 ;  /* 0x0000000400e87825 */ /* 0x000fe200078e02dc */
[----:B------:R3:W-:Y:S01]  /*5fdc0*/  @P0 STG.E [R228.64], R243 ;  /* 0x000000f3e4000986 */ /* 0x0007e2000c101904 */
[----:B------:R-:W-:Y:S02]  /*5fdd0*/  ISETP.LT.AND P5, PT, R250, c[0x0][0x178], !P1 ;  /* 0x00005e00fa007a0c */ /* 0x000fe40004fa1270 */
[----:B------:R-:W-:Y:S01]  /*5fde0*/  ISETP.LT.AND P4, PT, R249, c[0x0][0x178], !P1 ;  /* 0x00005e00f9007a0c */ /* 0x000fe20004f81270 */
[----:B------:R3:W-:Y:S04]  /*5fdf0*/  @P3 STG.E [R230.64], R242 ;  /* 0x000000f2e6003986 */ /* 0x0007e8000c101904 */
[----:B-1----:R-:W4:Y:S04]  /*5fe00*/  LDL.LU R238, [R1+0x3dc] ;  /* 0x0003dc0001ee7983 */ /* 0x002f280000300800 */
[----:B------:R-:W4:Y:S04]  /*5fe10*/  LDL.LU R234, [R1+0x2338] ;  /* 0x0023380001ea7983 */ /* 0x000f280000300800 */
[----:B---3--:R-:W3:Y:S04]  /*5fe20*/  LDL.LU R243, [R1+0xe9c] ;  /* 0x000e9c0001f37983 */ /* 0x008ee80000300800 */
[----:B------:R-:W3:Y:S01]  /*5fe30*/  LDL.LU R242, [R1+0xc1c] ;  /* 0x000c1c0001f27983 */ /* 0x000ee20000300800 */
[----:B------:R-:W-:-:S04]  /*5fe40*/  IMAD.WIDE R226, R0, 0x4, R10 ;  /* 0x0000000400e27825 */ /* 0x000fc800078e020a */
[----:B------:R-:W-:Y:S01]  /*5fe50*/  IMAD.WIDE R228, R0, 0x4, R8 ;  /* 0x0000000400e47825 */ /* 0x000fe200078e0208 */
[----:B------:R-:W-:Y:S01]  /*5fe60*/  ISETP.LT.AND P1, PT, R248, c[0x0][0x178], !P1 ;  /* 0x00005e00f8007a0c */ /* 0x000fe20004f21270 */
[----:B--2---:R1:W-:Y:S04]  /*5fe70*/  @P2 STG.E [R232.64], R241 ;  /* 0x000000f1e8002986 */ /* 0x0043e8000c101904 */
[----:B-1----:R-:W2:Y:S01]  /*5fe80*/  LDL.LU R241, [R1+0xb1c] ;  /* 0x000b1c0001f17983 */ /* 0x002ea20000300800 */
[----:B------:R-:W-:-:S04]  /*5fe90*/  ISETP.GE.AND P6, PT, R235, c[0x0][0x17c], PT ;  /* 0x00005f00eb007a0c */ /* 0x000fc80003fc6270 */
[----:B------:R-:W-:Y:S02]  /*5fea0*/  ISETP.LT.AND P0, PT, R139, c[0x0][0x178], !P6 ;  /* 0x00005e008b007a0c */ /* 0x000fe40007701270 */
[----:B------:R-:W-:Y:S01]  /*5feb0*/  ISETP.LT.AND P2, PT, R47, c[0x0][0x178], !P6 ;  /* 0x00005e002f007a0c */ /* 0x000fe20007741270 */
[----:B----4-:R1:W-:Y:S04]  /*5fec0*/  @P5 STG.E [R226.64], R239 ;  /* 0x000000efe2005986 */ /* 0x0103e8000c101904 */
[----:B------:R4:W-:Y:S04]  /*5fed0*/  @P4 STG.E [R228.64], R237 ;  /* 0x000000ede4004986 */ /* 0x0009e8000c101904 */
[----:B-1----:R-:W2:Y:S01]  /*5fee0*/  LDL.LU R239, [R1+0x6dc] ;  /* 0x0006dc0001ef7983 */ /* 0x002ea20000300800 */
[----:B------:R-:W-:-:S03]  /*5fef0*/  IADD3 R226, R0, c[0x0][0x198], RZ ;  /* 0x0000660000e27a10 */ /* 0x000fc60007ffe0ff */
[----:B----4-:R-:W4:Y:S01]  /*5ff00*/  LDL.LU R237, [R1+0x52c] ;  /* 0x00052c0001ed7983 */ /* 0x010f220000300800 */
[----:B------:R-:W-:-:S04]  /*5ff10*/  IMAD.WIDE R228, R0, 0x4, R6 ;  /* 0x0000000400e47825 */ /* 0x000fc800078e0206 */
        /* <DEDUP_REMOVED lines=8> */
[----:B------:R-:W-:Y:S02]  /*5ffa0*/  ISETP.LT.AND P3, PT, R147, c[0x0][0x178], !P6 ;  /* 0x00005e0093007a0c */ /* 0x000fe40007761270 */
[----:B------:R-:W-:Y:S01]  /*5ffb0*/  ISETP.LT.AND P5, PT, R251, c[0x0][0x178], !P6 ;  /* 0x00005e00fb007a0c */ /* 0x000fe200077a1270 */
[C---:B------:R-:W-:Y:S01]  /*5ffc0*/  IMAD.WIDE R228, R226.reuse, 0x4, R4 ;  /* 0x00000004e2e47825 */ /* 0x040fe200078e0204 */
[----:B------:R-:W4:Y:S03]  /*5ffd0*/  LDL.LU R244, [R1+0xef8] ;  /* 0x000ef80001f47983 */ /* 0x000f260000300800 */
[----:B------:R-:W-:-:S04]  /*5ffe0*/  IMAD.WIDE R230, R226, 0x4, R222 ;  /* 0x00000004e2e67825 */ /* 0x000fc800078e02de */
[----:B------:R-:W-:Y:S01]  /*5fff0*/  IMAD.WIDE R232, R226, 0x4, R220 ;  /* 0x00000004e2e87825 */ /* 0x000fe200078e02dc */
[----:B------:R-:W-:Y:S01]  /*60000*/  ISETP.GE.AND P1, PT, R234, c[0x0][0x17c], PT ;  /* 0x00005f00ea007a0c */ /* 0x000fe20003f26270 */
[----:B---3--:R1:W-:Y:S01]  /*60010*/  @P4 STG.E [R228.64], R243 ;  /* 0x000000f3e4004986 */ /* 0x0083e2000c101904 */
[----:B------:R-:W-:-:S03]  /*60020*/  ISETP.LT.AND P2, PT, R250, c[0x0][0x178], !P6 ;  /* 0x00005e00fa007a0c */ /* 0x000fc60007741270 */
[----:B------:R-:W3:Y:S01]  /*60030*/  LDL.LU R234, [R1+0x233c] ;  /* 0x00233c0001ea7983 */ /* 0x000ee20000300800 */
[----:B------:R-:W-:-:S03]  /*60040*/  ISETP.LT.AND P0, PT, R249, c[0x0][0x178], !P6 ;  /* 0x00005e00f9007a0c */ /* 0x000fc60007701270 */
[----:B------:R1:W-:Y:S04]  /*60050*/  @P3 STG.E [R230.64], R242 ;  /* 0x000000f2e6003986 */ /* 0x0003e8000c101904 */
[----:B-1----:R-:W3:Y:S01]  /*60060*/  LDL.LU R243, [R1+0xed8] ;  /* 0x000ed80001f37983 */ /* 0x002ee20000300800 */
[----:B------:R-:W-:-:S03]  /*60070*/  IMAD.WIDE R228, R226, 0x4, R10 ;  /* 0x00000004e2e47825 */ /* 0x000fc600078e020a */
[----:B------:R-:W3:Y:S01]  /*60080*/  LDL.LU R242, [R1+0xeb8] ;  /* 0x000eb80001f27983 */ /* 0x000ee20000300800 */
[----:B------:R-:W-:Y:S01]  /*60090*/  ISETP.LT.AND P6, PT, R248, c[0x0][0x178], !P6 ;  /* 0x00005e00f8007a0c */ /* 0x000fe200077c1270 */
[C---:B------:R-:W-:Y:S01]  /*600a0*/  IMAD.WIDE R230, R226.reuse, 0x4, R8 ;  /* 0x00000004e2e67825 */ /* 0x040fe200078e0208 */
[----:B------:R-:W-:Y:S02]  /*600b0*/  ISETP.LT.AND P4, PT, R139, c[0x0][0x178], !P1 ;  /* 0x00005e008b007a0c */ /* 0x000fe40004f81270 */
[----:B------:R-:W-:Y:S02]  /*600c0*/  ISETP.LT.AND P3, PT, R47, c[0x0][0x178], !P1 ;  /* 0x00005e002f007a0c */ /* 0x000fe40004f61270 */
[C---:B------:R-:W-:Y:S01]  /*600d0*/  IADD3 R0, R226.reuse, c[0x0][0x198], RZ ;  /* 0x00006600e2007a10 */ /* 0x040fe20007ffe0ff */
[----:B--2---:R1:W-:Y:S04]  /*600e0*/  @P5 STG.E [R232.64], R241 ;  /* 0x000000f1e8005986 */ /* 0x0043e8000c101904 */
[----:B-1----:R-:W2:Y:S01]  /*600f0*/  LDL.LU R241, [R1+0xe78] ;  /* 0x000e780001f17983 */ /* 0x002ea20000300800 */
[----:B------:R-:W-:-:S04]  /*60100*/  IMAD.WIDE R232, R226, 0x4, R6 ;  /* 0x00000004e2e87825 */ /* 0x000fc800078e0206 */
[C---:B------:R-:W-:Y:S01]  /*60110*/  IMAD.WIDE R226, R0.reuse, 0x4, R2 ;  /* 0x0000000400e27825 */ /* 0x040fe200078e0202 */
[----:B------:R1:W-:Y:S04]  /*60120*/  @P2 STG.E [R228.64], R239 ;  /* 0x000000efe4002986 */ /* 0x0003e8000c101904 */
[----:B----4-:R4:W-:Y:S04]  /*60130*/  @P0 STG.E [R230.64], R237 ;  /* 0x000000ede6000986 */ /* 0x0109e8000c101904 */
[----:B-1----:R-:W2:Y:S04]  /*60140*/  LDL.LU R239, [R1+0x7f8] ;  /* 0x0007f80001ef7983 */ /* 0x002ea80000300800 */
[----:B----4-:R-:W4:Y:S01]  /*60150*/  LDL.LU R237, [R1+0x7e8] ;  /* 0x0007e80001ed7983 */ /* 0x010f220000300800 */
[----:B------:R-:W-:-:S03]  /*60160*/  IMAD.WIDE R228, R0, 0x4, R224 ;  /* 0x0000000400e47825 */ /* 0x000fc600078e02e0 */
[----:B------:R1:W-:Y:S04]  /*60170*/  @P6 STG.E [R232.64], R238 ;  /* 0x000000eee8006986 */ /* 0x0003e8000c101904 */
[----:B-1----:R-:W4:Y:S04]  /*60180*/  LDL.LU R238, [R1+0xf1c] ;  /* 0x000f1c0001ee7983 */ /* 0x002f280000300800 */
[----:B------:R-:W4:Y:S04]  /*60190*/  LDL.LU R232, [R1+0x2340] ;  /* 0x0023400001e87983 */ /* 0x000f280000300800 */
[----:B------:R1:W-:Y:S04]  /*601a0*/  @P4 STG.E [R226.64], R240 ;  /* 0x000000f0e2004986 */ /* 0x0003e8000c101904 */
[----:B------:R1:W-:Y:S04]  /*601b0*/  @P3 STG.E [R228.64], R236 ;  /* 0x000000ece4003986 */ /* 0x0003e8000c101904 */
[----:B-1----:R-:W4:Y:S04]  /*601c0*/  LDL.LU R240, [R1+0x7fc] ;  /* 0x0007fc0001f07983 */ /* 0x002f280000300800 */
[----:B------:R-:W4:Y:S01]  /*601d0*/  LDL.LU R236, [R1+0xf0c] ;  /* 0x000f0c0001ec7983 */ /* 0x000f220000300800 */
[----:B------:R-:W-:-:S02]  /*601e0*/  ISETP.LT.AND P5, PT, R123, c[0x0][0x178], !P1 ;  /* 0x00005e007b007a0c */ /* 0x000fc40004fa1270 */
[----:B------:R-:W-:Y:S02]  /*601f0*/  ISETP.LT.AND P2, PT, R147, c[0x0][0x178], !P1 ;  /* 0x00005e0093007a0c */ /* 0x000fe40004f41270 */
[----:B------:R-:W-:Y:S02]  /*60200*/  ISETP.LT.AND P0, PT, R251, c[0x0][0x178], !P1 ;  /* 0x00005e00fb007a0c */ /* 0x000fe40004f01270 */
[----:B------:R-:W-:Y:S01]  /*60210*/  ISETP.LT.AND P6, PT, R250, c[0x0][0x178], !P1 ;  /* 0x00005e00fa007a0c */ /* 0x000fe20004fc1270 */
[----:B------:R-:W-:-:S04]  /*60220*/  IMAD.WIDE R230, R0, 0x4, R4 ;  /* 0x0000000400e67825 */ /* 0x000fc800078e0204 */
[C---:B------:R-:W-:Y:S02]  /*60230*/  IMAD.WIDE R226, R0.reuse, 0x4, R222 ;  /* 0x0000000400e27825 */ /* 0x040fe400078e02de */
[----:B------:R1:W-:Y:S02]  /*60240*/  @P5 STG.E [R230.64], R244 ;  /* 0x000000f4e6005986 */ /* 0x0003e4000c101904 */
[----:B------:R-:W-:Y:S01]  /*60250*/  IMAD.WIDE R228, R0, 0x4, R220 ;  /* 0x0000000400e47825 */ /* 0x000fe200078e02dc */
[----:B------:R-:W-:Y:S01]  /*60260*/  ISETP.LT.AND P3, PT, R249, c[0x0][0x178], !P1 ;  /* 0x00005e00f9007a0c */ /* 0x000fe20004f61270 */
[----:B---3--:R3:W-:Y:S01]  /*60270*/  @P2 STG.E [R226.64], R243 ;  /* 0x000000f3e2002986 */ /* 0x0087e2000c101904 */
[----:B------:R-:W-:Y:S01]  /*60280*/  ISETP.LT.AND P1, PT, R248, c[0x0][0x178], !P1 ;  /* 0x00005e00f8007a0c */ /* 0x000fe20004f21270 */
[----:B-1----:R-:W-:Y:S02]  /*60290*/  IMAD.WIDE R230, R0, 0x4, R10 ;  /* 0x0000000400e67825 */ /* 0x002fe400078e020a */
[----:B------:R-:W4:Y:S04]  /*602a0*/  LDL.LU R244, [R1+0xefc] ;  /* 0x000efc0001f47983 */ /* 0x000f280000300800 */
[----:B------:R1:W-:Y:S04]  /*602b0*/  @P0 STG.E [R228.64], R242 ;  /* 0x000000f2e4000986 */ /* 0x0003e8000c101904 */
[----:B---3--:R-:W3:Y:S01]  /*602c0*/  LDL.LU R243, [R1+0xedc] ;  /* 0x000edc0001f37983 */ /* 0x008ee20000300800 */
[----:B------:R-:W-:-:S03]  /*602d0*/  ISETP.GE.AND P4, PT, R234, c[0x0][0x17c], PT ;  /* 0x00005f00ea007a0c */ /* 0x000fc60003f86270 */
[----:B-1----:R-:W3:Y:S01]  /*602e0*/  LDL.LU R242, [R1+0xebc] ;  /* 0x000ebc0001f27983 */ /* 0x002ee20000300800 */
[C---:B------:R-:W-:Y:S01]  /*602f0*/  IMAD.WIDE R226, R0.reuse, 0x4, R8 ;  /* 0x0000000400e27825 */ /* 0x040fe200078e0208 */
[----:B------:R-:W-:Y:S02]  /*60300*/  ISETP.LT.AND P2, PT, R139, c[0x0][0x178], !P4 ;  /* 0x00005e008b007a0c */ /* 0x000fe40006741270 */
[----:B------:R-:W-:-:S05]  /*60310*/  IADD3 R234, R0, c[0x0][0x198], RZ ;  /* 0x0000660000ea7a10 */ /* 0x000fca0007ffe0ff */
[----:B------:R-:W-:Y:S01]  /*60320*/  IMAD.WIDE R228, R234, 0x4, R2 ;  /* 0x00000004eae47825 */ /* 0x000fe200078e0202 */
[----:B--2---:R1:W-:Y:S04]  /*60330*/  @P6 STG.E [R230.64], R241 ;  /* 0x000000f1e6006986 */ /* 0x0043e8000c101904 */
[----:B-1----:R-:W2:Y:S01]  /*60340*/  LDL.LU R241, [R1+0xe7c] ;  /* 0x000e7c0001f17983 */ /* 0x002ea20000300800 */
[----:B------:R-:W-:Y:S01]  /*60350*/  IMAD.WIDE R230, R0, 0x4, R6 ;  /* 0x0000000400e67825 */ /* 0x000fe200078e0206 */
[----:B------:R-:W-:Y:S02]  /*60360*/  ISETP.LT.AND P6, PT, R47, c[0x0][0x178], !P4 ;  /* 0x00005e002f007a0c */ /* 0x000fe400067c1270 */
[----:B------:R1:W-:Y:S04]  /*60370*/  @P3 STG.E [R226.64], R239 ;  /* 0x000000efe2003986 */ /* 0x0003e8000c101904 */
[----:B----4-:R4:W-:Y:S04]  /*60380*/  @P1 STG.E [R230.64], R237 ;  /* 0x000000ede6001986 */ /* 0x0109e8000c101904 */
[----:B-1----:R-:W2:Y:S04]  /*60390*/  LDL.LU R239, [R1+0x7ec] ;  /* 0x0007ec0001ef7983 */ /* 0x002ea80000300800 */
[----:B----4-:R-:W4:Y:S01]  /*603a0*/  LDL.LU R237, [R1+0xa00] ;  /* 0x000a000001ed7983 */ /* 0x010f220000300800 */
[----:B------:R-:W-:-:S03]  /*603b0*/  IMAD.WIDE R226, R234, 0x4, R224 ;  /* 0x00000004eae27825 */ /* 0x000fc600078e02e0 */
[----:B------:R1:W-:Y:S04]  /*603c0*/  @P2 STG.E [R228.64], R238 ;  /* 0x000000eee4002986 */ /* 0x0003e8000c101904 */
[----:B-1----:R-:W4:Y:S04]  /*603d0*/  LDL.LU R238, [R1+0x5b0] ;  /* 0x0005b00001ee7983 */ /* 0x002f280000300800 */
[----:B------:R1:W-:Y:S04]  /*603e0*/  @P6 STG.E [R226.64], R236 ;  /* 0x000000ece2006986 */ /* 0x0003e8000c101904 */
[----:B-1----:R-:W4:Y:S01]  /*603f0*/  LDL.LU R236, [R1+0x2344] ;  /* 0x0023440001ec7983 */ /* 0x002f220000300800 */
[----:B------:R-:W-:-:S02]  /*60400*/  ISETP.LT.AND P5, PT, R123, c[0x0][0x178], !P4 ;  /* 0x00005e007b007a0c */ /* 0x000fc400067a1270 */
[----:B------:R-:W-:Y:S02]  /*60410*/  ISETP.LT.AND P1, PT, R147, c[0x0][0x178], !P4 ;  /* 0x00005e0093007a0c */ /* 0x000fe40006721270 */
[----:B------:R-:W-:Y:S02]  /*60420*/  ISETP.LT.AND P2, PT, R251, c[0x0][0x178], !P4 ;  /* 0x00005e00fb007a0c */ /* 0x000fe40006741270 */
[----:B------:R-:W-:Y:S01]  /*60430*/  ISETP.LT.AND P3, PT, R249, c[0x0][0x178], !P4 ;  /* 0x00005e00f9007a0c */ /* 0x000fe20006761270 */
[----:B------:R-:W-:Y:S01]  /*60440*/  IMAD.WIDE R228, R234, 0x4, R4 ;  /* 0x00000004eae47825 */ /* 0x000fe200078e0204 */
[----:B------:R-:W-:Y:S01]  /*60450*/  ISETP.LT.AND P6, PT, R250, c[0x0][0x178], !P4 ;  /* 0x00005e00fa007a0c */ /* 0x000fe200067c1270 */
[----:B------:R-:W4:Y:S01]  /*60460*/  LDL.LU R235, [R1+0x2348] ;  /* 0x0023480001eb7983 */ /* 0x000f220000300800 */
[----:B------:R-:W-:Y:S01]  /*60470*/  ISETP.GE.AND P0, PT, R232, c[0x0][0x17c], PT ;  /* 0x00005f00e8007a0c */ /* 0x000fe20003f06270 */
[C---:B------:R-:W-:Y:S02]  /*60480*/  IMAD.WIDE R230, R234.reuse, 0x4, R222 ;  /* 0x00000004eae67825 */ /* 0x040fe400078e02de */
[----:B------:R1:W-:Y:S02]  /*60490*/  @P5 STG.E [R228.64], R244 ;  /* 0x000000f4e4005986 */ /* 0x0003e4000c101904 */
[----:B------:R-:W-:-:S04]  /*604a0*/  IMAD.WIDE R232, R234, 0x4, R220 ;  /* 0x00000004eae87825 */ /* 0x000fc800078e02dc */
[----:B------:R-:W-:Y:S01]  /*604b0*/  IMAD.WIDE R226, R234, 0x4, R10 ;  /* 0x00000004eae27825 */ /* 0x000fe200078e020a */
[----:B------:R-:W-:Y:S01]  /*604c0*/  ISETP.LT.AND P4, PT, R248, c[0x0][0x178], !P4 ;  /* 0x00005e00f8007a0c */ /* 0x000fe20006781270 */
[----:B---3--:R3:W-:Y:S02]  /*604d0*/  @P1 STG.E [R230.64], R243 ;  /* 0x000000f3e6001986 */ /* 0x0087e4000c101904 */
[C---:B-1----:R-:W-:Y:S01]  /*604e0*/  IMAD.WIDE R228, R234.reuse, 0x4, R8 ;  /* 0x00000004eae47825 */ /* 0x042fe200078e0208 */
[----:B------:R-:W-:Y:S01]  /*604f0*/  ISETP.LT.AND P5, PT, R139, c[0x0][0x178], !P0 ;  /* 0x00005e008b007a0c */ /* 0x000fe200047a1270 */
[----:B------:R1:W-:Y:S01]  /*60500*/  @P2 STG.E [R232.64], R242 ;  /* 0x000000f2e8002986 */ /* 0x0003e2000c101904 */
[----:B------:R-:W-:Y:S02]  /*60510*/  IADD3 R0, R234, c[0x0][0x198], RZ ;  /* 0x00006600ea007a10 */ /* 0x000fe40007ffe0ff */
[----:B------:R-:W-:Y:S02]  /*60520*/  ISETP.LT.AND P1, PT, R123, c[0x0][0x178], !P0 ;  /* 0x00005e007b007a0c */ /* 0x000fe40004721270 */
[----:B------:R-:W-:Y:S01]  /*60530*/  ISETP.LT.AND P2, PT, R251, c[0x0][0x178], !P0 ;  /* 0x00005e00fb007a0c */ /* 0x000fe20004741270 */
[----:B---3--:R-:W-:-:S04]  /*60540*/  IMAD.WIDE R230, R0, 0x4, R222 ;  /* 0x0000000400e67825 */ /* 0x008fc800078e02de */
[----:B-1----:R-:W-:Y:S01]  /*60550*/  IMAD.WIDE R232, R0, 0x4, R220 ;  /* 0x0000000400e87825 */ /* 0x002fe200078e02dc */
[----:B--2---:R1:W-:Y:S04]  /*60560*/  @P6 STG.E [R226.64], R241 ;  /* 0x000000f1e2006986 */ /* 0x0043e8000c101904 */
[----:B------:R2:W-:Y:S01]  /*60570*/  @P3 STG.E [R228.64], R240 ;  /* 0x000000f0e4003986 */ /* 0x0005e2000c101904 */
[----:B------:R-:W-:-:S03]  /*60580*/  ISETP.LT.AND P6, PT, R47, c[0x0][0x178], !P0 ;  /* 0x00005e002f007a0c */ /* 0x000fc600047c1270 */
[----:B-1----:R-:W3:Y:S04]  /*60590*/  LDL.LU R241, [R1+0xa04] ;  /* 0x000a040001f17983 */ /* 0x002ee80000300800 */
[----:B--2---:R-:W2:Y:S01]  /*605a0*/  LDL.LU R240, [R1+0x5b4] ;  /* 0x0005b40001f07983 */ /* 0x004ea20000300800 */
[----:B------:R-:W-:-:S04]  /*605b0*/  IMAD.WIDE R226, R234, 0x4, R6 ;  /* 0x00000004eae27825 */ /* 0x000fc800078e0206 */
[----:B------:R-:W-:Y:S01]  /*605c0*/  IMAD.WIDE R228, R0, 0x4, R2 ;  /* 0x0000000400e47825 */ /* 0x000fe200078e0202 */
[----:B------:R-:W-:Y:S01]  /*605d0*/  ISETP.LT.AND P3, PT, R147, c[0x0][0x178], !P0 ;  /* 0x00005e0093007a0c */ /* 0x000fe20004761270 */
[----:B------:R1:W-:Y:S01]  /*605e0*/  @P4 STG.E [R226.64], R239 ;  /* 0x000000efe2004986 */ /* 0x0003e2000c101904 */
[----:B------:R-:W-:-:S03]  /*605f0*/  ISETP.LT.AND P4, PT, R249, c[0x0][0x178], !P0 ;  /* 0x00005e00f9007a0c */ /* 0x000fc60004781270 */
[----:B----4-:R4:W-:Y:S01]  /*60600*/  @P5 STG.E [R228.64], R237 ;  /* 0x000000ede4005986 */ /* 0x0109e2000c101904 */
[----:B------:R-:W-:Y:S01]  /*60610*/  ISETP.LT.AND P5, PT, R250, c[0x0][0x178], !P0 ;  /* 0x00005e00fa007a0c */ /* 0x000fe200047a1270 */
[----:B-1----:R-:W-:-:S04]  /*60620*/  IMAD.WIDE R226, R0, 0x4, R224 ;  /* 0x0000000400e27825 */ /* 0x002fc800078e02e0 */
[C---:B----4-:R-:W-:Y:S01]  /*60630*/  IMAD.WIDE R228, R0.reuse, 0x4, R4 ;  /* 0x0000000400e47825 */ /* 0x050fe200078e0204 */
[----:B------:R1:W-:Y:S04]  /*60640*/  @P6 STG.E [R226.64], R238 ;  /* 0x000000eee2006986 */ /* 0x0003e8000c101904 */
[----:B------:R4:W-:Y:S04]  /*60650*/  @P1 STG.E [R228.64], R28 ;  /* 0x0000001ce4001986 */ /* 0x0009e8000c101904 */
[----:B------:R-:W-:Y:S01]  /*60660*/  @P3 STG.E [R230.64], R40 ;  /* 0x00000028e6003986 */ /* 0x000fe2000c101904 */
[----:B-1----:R-:W-:-:S03]  /*60670*/  IMAD.WIDE R226, R0, 0x4, R10 ;  /* 0x0000000400e27825 */ /* 0x002fc600078e020a */
[----:B------:R-:W2:Y:S01]  /*60680*/  LDL.LU R238, [R1+0x9f0] ;  /* 0x0009f00001ee7983 */ /* 0x000ea20000300800 */
[----:B----4-:R-:W-:-:S03]  /*60690*/  IMAD.WIDE R228, R0, 0x4, R8 ;  /* 0x0000000400e47825 */ /* 0x010fc600078e0208 */
[----:B------:R-:W-:Y:S04]  /*606a0*/  @P2 STG.E [R232.64], R60 ;  /* 0x0000003ce8002986 */ /* 0x000fe8000c101904 */
[----:B------:R-:W-:Y:S01]  /*606b0*/  @P5 STG.E [R226.64], R76 ;  /* 0x0000004ce2005986 */ /* 0x000fe2000c101904 */
[----:B------:R-:W-:-:S03]  /*606c0*/  ISETP.GE.AND P6, PT, R236, c[0x0][0x17c], PT ;  /* 0x00005f00ec007a0c */ /* 0x000fc60003fc6270 */
[----:B------:R1:W-:Y:S04]  /*606d0*/  @P4 STG.E [R228.64], R100 ;  /* 0x00000064e4004986 */ /* 0x0003e8000c101904 */
[----:B-1----:R-:W4:Y:S04]  /*606e0*/  LDL.LU R100, [R1+0x234c] ;  /* 0x00234c0001647983 */ /* 0x002f280000300800 */
[----:B------:R-:W4:Y:S01]  /*606f0*/  LDL.LU R236, [R1+0x530] ;  /* 0x0005300001ec7983 */ /* 0x000f220000300800 */
[----:B------:R-:W-:Y:S02]  /*60700*/  ISETP.LT.AND P0, PT, R248, c[0x0][0x178], !P0 ;  /* 0x00005e00f8007a0c */ /* 0x000fe40004701270 */
[----:B------:R-:W-:-:S02]  /*60710*/  ISETP.LT.AND P1, PT, R139, c[0x0][0x178], !P6 ;  /* 0x00005e008b007a0c */ /* 0x000fc40007721270 */
[C---:B------:R-:W-:Y:S01]  /*60720*/  IADD3 R28, R0.reuse, c[0x0][0x198], RZ ;  /* 0x00006600001c7a10 */ /* 0x040fe20007ffe0ff */
[----:B------:R-:W-:Y:S01]  /*60730*/  IMAD.WIDE R226, R0, 0x4, R6 ;  /* 0x0000000400e27825 */ /* 0x000fe200078e0206 */
[----:B------:R-:W-:Y:S01]  /*60740*/  ISETP.LT.AND P2, PT, R47, c[0x0][0x178], !P6 ;  /* 0x00005e002f007a0c */ /* 0x000fe20007741270 */
[----:B------:R-:W4:Y:S02]  /*60750*/  LDL.LU R76, [R1+0x2350] ;  /* 0x00235000014c7983 */ /* 0x000f240000300800 */
[----:B------:R-:W-:Y:S01]  /*60760*/  IMAD.WIDE R228, R28, 0x4, R2 ;  /* 0x000000041ce47825 */ /* 0x000fe200078e0202 */
[----:B------:R-:W-:-:S03]  /*60770*/  ISETP.LT.AND P4, PT, R123, c[0x0][0x178], !P6 ;  /* 0x00005e007b007a0c */ /* 0x000fc60007781270 */
[C---:B------:R-:W-:Y:S01]  /*60780*/  IMAD.WIDE R230, R28.reuse, 0x4, R224 ;  /* 0x000000041ce67825 */ /* 0x040fe200078e02e0 */
[----:B------:R1:W-:Y:S01]  /*60790*/  @P0 STG.E [R226.64], R116 ;  /* 0x00000074e2000986 */ /* 0x0003e2000c101904 */
[----:B------:R-:W-:Y:S02]  /*607a0*/  ISETP.LT.AND P3, PT, R147, c[0x0][0x178], !P6 ;  /* 0x00005e0093007a0c */ /* 0x000fe40007761270 */
[----:B------:R-:W-:Y:S02]  /*607b0*/  ISETP.LT.AND P5, PT, R251, c[0x0][0x178], !P6 ;  /* 0x00005e00fb007a0c */ /* 0x000fe400077a1270 */
[----:B------:R-:W-:Y:S01]  /*607c0*/  ISETP.GE.AND P0, PT, R235, c[0x0][0x17c], PT ;  /* 0x00005f00eb007a0c */ /* 0x000fe20003f06270 */
[C---:B-1----:R-:W-:Y:S01]  /*607d0*/  IMAD.WIDE R226, R28.reuse, 0x4, R4 ;  /* 0x000000041ce27825 */ /* 0x042fe200078e0204 */
[----:B------:R-:W-:Y:S01]  /*607e0*/  IADD3 R0, R28, c[0x0][0x198], RZ ;  /* 0x000066001c007a10 */ /* 0x000fe20007ffe0ff */
[----:B---3--:R1:W-:Y:S04]  /*607f0*/  @P1 STG.E [R228.64], R241 ;  /* 0x000000f1e4001986 */ /* 0x0083e8000c101904 */
[----:B--2---:R2:W-:Y:S01]  /*60800*/  @P2 STG.E [R230.64], R240 ;  /* 0x000000f0e6002986 */ /* 0x0045e2000c101904 */
[----:B------:R-:W-:-:S03]  /*60810*/  ISETP.LT.AND P1, PT, R250, c[0x0][0x178], !P6 ;  /* 0x00005e00fa007a0c */ /* 0x000fc60007721270 */
[----:B-1----:R-:W3:Y:S04]  /*60820*/  LDL.LU R241, [R1+0x9f4] ;  /* 0x0009f40001f17983 */ /* 0x002ee80000300800 */
[----:B--2---:R-:W2:Y:S01]  /*60830*/  LDL.LU R240, [R1+0x534] ;  /* 0x0005340001f07983 */ /* 0x004ea20000300800 */
[----:B------:R-:W-:Y:S01]  /*60840*/  ISETP.LT.AND P2, PT, R249, c[0x0][0x178], !P6 ;  /* 0x00005e00f9007a0c */ /* 0x000fe20007741270 */
[----:B------:R-:W-:Y:S01]  /*60850*/  IMAD.WIDE R228, R28, 0x4, R222 ;  /* 0x000000041ce47825 */ /* 0x000fe200078e02de */
[----:B------:R-:W-:Y:S01]  /*60860*/  ISETP.LT.AND P6, PT, R248, c[0x0][0x178], !P6 ;  /* 0x00005e00f8007a0c */ /* 0x000fe200077c1270 */
[----:B------:R1:W-:Y:S01]  /*60870*/  @P4 STG.E [R226.64], R29 ;  /* 0x0000001de2004986 */ /* 0x0003e2000c101904 */
[----:B------:R-:W-:Y:S01]  /*60880*/  ISETP.LT.AND P4, PT, R139, c[0x0][0x178], !P0 ;  /* 0x00005e008b007a0c */ /* 0x000fe20004781270 */
[----:B------:R-:W-:-:S02]  /*60890*/  IMAD.WIDE R230, R28, 0x4, R220 ;  /* 0x000000041ce67825 */ /* 0x000fc400078e02dc */
[----:B------:R1:W-:Y:S01]  /*608a0*/  @P3 STG.E [R228.64], R41 ;  /* 0x00000029e4003986 */ /* 0x0003e2000c101904 */
[----:B------:R-:W-:-:S03]  /*608b0*/  ISETP.LT.AND P3, PT, R47, c[0x0][0x178], !P0 ;  /* 0x00005e002f007a0c */ /* 0x000fc60004761270 */
[----:B------:R1:W-:Y:S02]  /*608c0*/  @P5 STG.E [R230.64], R61 ;  /* 0x0000003de6005986 */ /* 0x0003e4000c101904 */
[----:B-1----:R-:W-:-:S04]  /*608d0*/  IMAD.WIDE R226, R28, 0x4, R6 ;  /* 0x000000041ce27825 */ /* 0x002fc800078e0206 */
[----:B------:R-:W-:-:S04]  /*608e0*/  IMAD.WIDE R40, R28, 0x4, R10 ;  /* 0x000000041c287825 */ /* 0x000fc800078e020a */
[----:B------:R-:W-:Y:S01]  /*608f0*/  IMAD.WIDE R60, R28, 0x4, R8 ;  /* 0x000000041c3c7825 */ /* 0x000fe200078e0208 */
[----:B------:R1:W-:Y:S03]  /*60900*/  @P1 STG.E [R40.64], R77 ;  /* 0x0000004d28001986 */ /* 0x0003e6000c101904 */
[C---:B------:R-:W-:Y:S01]  /*60910*/  IMAD.WIDE R28, R0.reuse, 0x4, R2 ;  /* 0x00000004001c7825 */ /* 0x040fe200078e0202 */
[----:B------:R-:W-:Y:S04]  /*60920*/  @P2 STG.E [R60.64], R101 ;  /* 0x000000653c002986 */ /* 0x000fe8000c101904 */
[----:B------:R-:W-:Y:S01]  /*60930*/  @P6 STG.E [R226.64], R117 ;  /* 0x00000075e2006986 */ /* 0x000fe2000c101904 */
[----:B-1----:R-:W-:-:S03]  /*60940*/  IMAD.WIDE R40, R0, 0x4, R224 ;  /* 0x0000000400287825 */ /* 0x002fc600078e02e0 */
[----:B------:R1:W-:Y:S04]  /*60950*/  @P4 STG.E [R28.64], R238 ;  /* 0x000000ee1c004986 */ /* 0x0003e8000c101904 */
[----:B-1----:R-:W2:Y:S04]  /*60960*/  LDL.LU R238, [R1+0x880] ;  /* 0x0008800001ee7983 */ /* 0x002ea80000300800 */
[----:B----4-:R1:W-:Y:S04]  /*60970*/  @P3 STG.E [R40.64], R236 ;  /* 0x000000ec28003986 */ /* 0x0103e8000c101904 */
[----:B-1----:R-:W2:Y:S01]  /*60980*/  LDL.LU R236, [R1+0x1f0] ;  /* 0x0001f00001ec7983 */ /* 0x002ea20000300800 */
[----:B------:R-:W-:-:S02]  /*60990*/  ISETP.LT.AND P5, PT, R123, c[0x0][0x178], !P0 ;  /* 0x00005e007b007a0c */ /* 0x000fc400047a1270 */
[----:B------:R-:W-:Y:S02]  /*609a0*/  ISETP.LT.AND P2, PT, R147, c[0x0][0x178], !P0 ;  /* 0x00005e0093007a0c */ /* 0x000fe40004741270 */
[----:B------:R-:W-:Y:S02]  /*609b0*/  ISETP.LT.AND P1, PT, R251, c[0x0][0x178], !P0 ;  /* 0x00005e00fb007a0c */ /* 0x000fe40004721270 */
[----:B------:R-:W-:Y:S01]  /*609c0*/  ISETP.LT.AND P6, PT, R250, c[0x0][0x178], !P0 ;  /* 0x00005e00fa007a0c */ /* 0x000fe200047c1270 */
[----:B------:R-:W-:Y:S01]  /*609d0*/  IMAD.WIDE R60, R0, 0x4, R4 ;  /* 0x00000004003c7825 */ /* 0x000fe200078e0204 */
[----:B------:R-:W-:-:S03]  /*609e0*/  ISETP.LT.AND P3, PT, R249, c[0x0][0x178], !P0 ;  /* 0x00005e00f9007a0c */ /* 0x000fc60004761270 */
[C---:B------:R-:W-:Y:S02]  /*609f0*/  IMAD.WIDE R28, R0.reuse, 0x4, R222 ;  /* 0x00000004001c7825 */ /* 0x040fe400078e02de */
[----:B------:R1:W-:Y:S02]  /*60a00*/  @P5 STG.E [R60.64], R24 ;  /* 0x000000183c005986 */ /* 0x0003e4000c101904 */
[----:B------:R-:W-:Y:S01]  /*60a10*/  IMAD.WIDE R40, R0, 0x4, R220 ;  /* 0x0000000400287825 */ /* 0x000fe200078e02dc */
[----:B------:R-:W-:Y:S01]  /*60a20*/  ISETP.GE.AND P4, PT, R100, c[0x0][0x17c], PT ;  /* 0x00005f0064007a0c */ /* 0x000fe20003f86270 */
[----:B------:R1:W-:Y:S01]  /*60a30*/  @P2 STG.E [R28.64], R36 ;  /* 0x000000241c002986 */ /* 0x0003e2000c101904 */
[----:B------:R-:W-:Y:S02]  /*60a40*/  ISETP.LT.AND P0, PT, R248, c[0x0][0x178], !P0 ;  /* 0x00005e00f8007a0c */ /* 0x000fe40004701270 */
[----:B------:R-:W-:Y:S01]  /*60a50*/  ISETP.LT.AND P2, PT, R139, c[0x0][0x178], !P4 ;  /* 0x00005e008b007a0c */ /* 0x000fe20006741270 */
[----:B------:R1:W-:Y:S02]  /*60a60*/  @P1 STG.E [R40.64], R56 ;  /* 0x0000003828001986 */ /* 0x0003e4000c101904 */
[C---:B-1----:R-:W-:Y:S01]  /*60a70*/  IMAD.WIDE R60, R0.reuse, 0x4, R10 ;  /* 0x00000004003c7825 */ /* 0x042fe200078e020a */
[----:B------:R-:W-:-:S04]  /*60a80*/  IADD3 R24, R0, c[0x0][0x198], RZ ;  /* 0x0000660000187a10 */ /* 0x000fc80007ffe0ff */
[----:B------:R1:W-:Y:S01]  /*60a90*/  @P6 STG.E [R60.64], R72 ;  /* 0x000000483c006986 */ /* 0x0003e2000c101904 */
[----:B------:R-:W-:Y:S01]  /*60aa0*/  ISETP.LT.AND P6, PT, R47, c[0x0][0x178], !P4 ;  /* 0x00005e002f007a0c */ /* 0x000fe200067c1270 */
[----:B------:R-:W-:Y:S01]  /*60ab0*/  IMAD.WIDE R28, R0, 0x4, R8 ;  /* 0x00000004001c7825 */ /* 0x000fe200078e0208 */
[----:B------:R-:W-:-:S03]  /*60ac0*/  ISETP.LT.AND P5, PT, R123, c[0x0][0x178], !P4 ;  /* 0x00005e007b007a0c */ /* 0x000fc600067a1270 */
[----:B------:R-:W-:Y:S01]  /*60ad0*/  IMAD.WIDE R40, R0, 0x4, R6 ;  /* 0x0000000400287825 */ /* 0x000fe200078e0206 */
[----:B-1----:R-:W2:Y:S03]  /*60ae0*/  LDL.LU R72, [R1+0x2354] ;  /* 0x0023540001487983 */ /* 0x002ea60000300800 */
[----:B------:R-:W-:Y:S01]  /*60af0*/  IMAD.WIDE R60, R24, 0x4, R2 ;  /* 0x00000004183c7825 */ /* 0x000fe200078e0202 */
[----:B------:R1:W-:Y:S04]  /*60b00*/  @P3 STG.E [R28.64], R96 ;  /* 0x000000601c003986 */ /* 0x0003e8000c101904 */
[----:B------:R1:W-:Y:S01]  /*60b10*/  @P0 STG.E [R40.64], R112 ;  /* 0x0000007028000986 */ /* 0x0003e2000c101904 */
[----:B------:R-:W-:-:S03]  /*60b20*/  ISETP.LT.AND P0, PT, R147, c[0x0][0x178], !P4 ;  /* 0x00005e0093007a0c */ /* 0x000fc60006701270 */
[----:B------:R-:W2:Y:S01]  /*60b30*/  LDL.LU R56, [R1+0x2358] ;  /* 0x0023580001387983 */ /* 0x000ea20000300800 */
[----:B-1----:R-:W-:Y:S01]  /*60b40*/  IMAD.WIDE R28, R24, 0x4, R224 ;  /* 0x00000004181c7825 */ /* 0x002fe200078e02e0 */
[----:B------:R-:W-:-:S03]  /*60b50*/  ISETP.LT.AND P3, PT, R249, c[0x0][0x178], !P4 ;  /* 0x00005e00f9007a0c */ /* 0x000fc60006761270 */
[----:B------:R-:W-:Y:S01]  /*60b60*/  IMAD.WIDE R40, R24, 0x4, R4 ;  /* 0x0000000418287825 */ /* 0x000fe200078e0204 */
[----:B------:R-:W-:-:S03]  /*60b70*/  ISETP.GE.AND P1, PT, R76, c[0x0][0x17c], PT ;  /* 0x00005f004c007a0c */ /* 0x000fc60003f26270 */
[C---:B------:R-:W-:Y:S01]  /*60b80*/  IMAD.WIDE R76, R24.reuse, 0x4, R8 ;  /* 0x00000004184c7825 */ /* 0x040fe200078e0208 */
[----:B------:R-:W-:Y:S01]  /*60b90*/  IADD3 R0, R24, c[0x0][0x198], RZ ;  /* 0x0000660018007a10 */ /* 0x000fe20007ffe0ff */
[----:B---3--:R1:W-:Y:S01]  /*60ba0*/  @P2 STG.E [R60.64], R241 ;  /* 0x000000f13c002986 */ /* 0x0083e2000c101904 */
[----:B------:R-:W-:-:S03]  /*60bb0*/  ISETP.LT.AND P2, PT, R251, c[0x0][0x178], !P4 ;  /* 0x00005e00fb007a0c */ /* 0x000fc60006741270 */
[----:B--2---:R2:W-:Y:S01]  /*60bc0*/  @P6 STG.E [R28.64], R240 ;  /* 0x000000f01c006986 */ /* 0x0045e2000c101904 */
[----:B------:R-:W-:-:S03]  /*60bd0*/  ISETP.LT.AND P6, PT, R250, c[0x0][0x178], !P4 ;  /* 0x00005e00fa007a0c */ /* 0x000fc600067c1270 */
[----:B------:R3:W-:Y:S04]  /*60be0*/  @P5 STG.E [R40.64], R25 ;  /* 0x0000001928005986 */ /* 0x0007e8000c101904 */
[----:B-1----:R-:W4:Y:S04]  /*60bf0*/  LDL.LU R241, [R1+0x884] ;  /* 0x0008840001f17983 */ /* 0x002f280000300800 */
[----:B--2---:R-:W2:Y:S01]  /*60c00*/  LDL.LU R240, [R1+0x1f4] ;  /* 0x0001f40001f07983 */ /* 0x004ea20000300800 */
[----:B------:R-:W-:Y:S01]  /*60c10*/  IMAD.WIDE R28, R24, 0x4, R222 ;  /* 0x00000004181c7825 */ /* 0x000fe200078e02de */
[----:B------:R-:W-:-:S03]  /*60c20*/  ISETP.LT.AND P4, PT, R248, c[0x0][0x178], !P4 ;  /* 0x00005e00f8007a0c */ /* 0x000fc60006781270 */
[----:B---3--:R-:W-:Y:S01]  /*60c30*/  IMAD.WIDE R40, R24, 0x4, R220 ;  /* 0x0000000418287825 */ /* 0x008fe200078e02dc */
[----:B------:R-:W-:-:S03]  /*60c40*/  ISETP.LT.AND P5, PT, R139, c[0x0][0x178], !P1 ;  /* 0x00005e008b007a0c */ /* 0x000fc60004fa1270 */
[----:B------:R-:W-:Y:S01]  /*60c50*/  IMAD.WIDE R60, R24, 0x4, R10 ;  /* 0x00000004183c7825 */ /* 0x000fe200078e020a */
[----:B------:R1:W-:Y:S01]  /*60c60*/  @P0 STG.E [R28.64], R37 ;  /* 0x000000251c000986 */ /* 0x0003e2000c101904 */
[----:B------:R-:W-:-:S03]  /*60c70*/  ISETP.LT.AND P0, PT, R123, c[0x0][0x178], !P1 ;  /* 0x00005e007b007a0c */ /* 0x000fc60004f01270 */
[----:B------:R3:W-:Y:S01]  /*60c80*/  @P2 STG.E [R40.64], R57 ;  /* 0x0000003928002986 */ /* 0x0007e2000c101904 */
[----:B------:R-:W-:-:S03]  /*60c90*/  IMAD.WIDE R24, R24, 0x4, R6 ;  /* 0x0000000418187825 */ /* 0x000fc600078e0206 */
[----:B------:R-:W-:Y:S01]  /*60ca0*/  @P6 STG.E [R60.64], R73 ;  /* 0x000000493c006986 */ /* 0x000fe2000c101904 */
[----:B------:R-:W-:-:S03]  /*60cb0*/  ISETP.LT.AND P6, PT, R47, c[0x0][0x178], !P1 ;  /* 0x00005e002f007a0c */ /* 0x000fc60004fc1270 */
[----:B------:R-:W-:Y:S01]  /*60cc0*/  @P3 STG.E [R76.64], R97 ;  /* 0x000000614c003986 */ /* 0x000fe2000c101904 */
[----:B------:R-:W-:Y:S01]  /*60cd0*/  ISETP.LT.AND P3, PT, R147, c[0x0][0x178], !P1 ;  /* 0x00005e0093007a0c */ /* 0x000fe20004f61270 */
[C---:B-1----:R-:W-:Y:S01]  /*60ce0*/  IMAD.WIDE R28, R0.reuse, 0x4, R2 ;  /* 0x00000004001c7825 */ /* 0x042fe200078e0202 */
[----:B------:R-:W-:Y:S01]  /*60cf0*/  ISETP.LT.AND P2, PT, R251, c[0x0][0x178], !P1 ;  /* 0x00005e00fb007a0c */ /* 0x000fe20004f41270 */
[----:B------:R1:W-:Y:S02]  /*60d00*/  @P4 STG.E [R24.64], R113 ;  /* 0x0000007118004986 */ /* 0x0003e4000c101904 */
[----:B------:R-:W-:-:S04]  /*60d10*/  IMAD.WIDE R36, R0, 0x4, R222 ;  /* 0x0000000400247825 */ /* 0x000fc800078e02de */
[C---:B---3--:R-:W-:Y:S01]  /*60d20*/  IMAD.WIDE R40, R0.reuse, 0x4, R220 ;  /* 0x0000000400287825 */ /* 0x048fe200078e02dc */
[----:B------:R3:W-:Y:S03]  /*60d30*/  @P5 STG.E [R28.64], R238 ;  /* 0x000000ee1c005986 */ /* 0x0007e6000c101904 */
[----:B-1----:R-:W-:-:S04]  /*60d40*/  IMAD.WIDE R24, R0, 0x4, R224 ;  /* 0x0000000400187825 */ /* 0x002fc800078e02e0 */
[----:B---3--:R-:W-:Y:S01]  /*60d50*/  IMAD.WIDE R28, R0, 0x4, R4 ;  /* 0x00000004001c7825 */ /* 0x008fe200078e0204 */
[----:B------:R-:W3:Y:S04]  /*60d60*/  LDL.LU R238, [R1+0x870] ;  /* 0x0008700001ee7983 */ /* 0x000ee80000300800 */
[----:B------:R-:W-:Y:S04]  /*60d70*/  @P6 STG.E [R24.64], R236 ;  /* 0x000000ec18006986 */ /* 0x000fe8000c101904 */
[----:B------:R-:W-:Y:S04]  /*60d80*/  @P0 STG.E [R28.64], R20 ;  /* 0x000000141c000986 */ /* 0x000fe8000c101904 */
[----:B------:R-:W-:Y:S04]  /*60d90*/  @P3 STG.E [R36.64], R32 ;  /* 0x0000002024003986 */ /* 0x000fe8000c101904 */
[----:B------:R1:W-:Y:S04]  /*60da0*/  @P2 STG.E [R40.64], R52 ;  /* 0x0000003428002986 */ /* 0x0003e8000c101904 */
[----:B-1----:R-:W3:Y:S04]  /*60db0*/  LDL.LU R41, [R1+0x2374] ;  /* 0x0023740001297983 */ /* 0x002ee80000300800 */
[----:B------:R-:W3:Y:S01]  /*60dc0*/  LDL.LU R236, [R1+0x1d0] ;  /* 0x0001d00001ec7983 */ /* 0x000ee20000300800 */
[----:B------:R-:W-:-:S02]  /*60dd0*/  ISETP.LT.AND P5, PT, R250, c[0x0][0x178], !P1 ;  /* 0x00005e00fa007a0c */ /* 0x000fc40004fa1270 */
[----:B------:R-:W-:Y:S01]  /*60de0*/  ISETP.LT.AND P4, PT, R249, c[0x0][0x178], !P1 ;  /* 0x00005e00f9007a0c */ /* 0x000fe20004f81270 */
[----:B------:R-:W-:Y:S01]  /*60df0*/  IMAD.WIDE R24, R0, 0x4, R10 ;  /* 0x0000000400187825 */ /* 0x000fe200078e020a */
[----:B------:R-:W-:Y:S01]  /*60e00*/  ISETP.LT.AND P1, PT, R248, c[0x0][0x178], !P1 ;  /* 0x00005e00f8007a0c */ /* 0x000fe20004f21270 */
[----:B------:R-:W3:Y:S02]  /*60e10*/  LDL.LU R40, [R1+0x237c] ;  /* 0x00237c0001287983 */ /* 0x000ee40000300800 */
[----:B------:R-:W-:Y:S01]  /*60e20*/  IMAD.WIDE R28, R0, 0x4, R8 ;  /* 0x00000004001c7825 */ /* 0x000fe200078e0208 */
[----:B------:R-:W-:-:S04]  /*60e30*/  ISETP.GE.AND P6, PT, R72, c[0x0][0x17c], PT ;  /* 0x00005f0048007a0c */ /* 0x000fc80003fc6270 */
[----:B------:R-:W-:Y:S02]  /*60e40*/  ISETP.LT.AND P0, PT, R139, c[0x0][0x178], !P6 ;  /* 0x00005e008b007a0c */ /* 0x000fe40007701270 */
[----:B------:R-:W-:Y:S02]  /*60e50*/  ISETP.LT.AND P2, PT, R47, c[0x0][0x178], !P6 ;  /* 0x00005e002f007a0c */ /* 0x000fe40007741270 */
[----:B------:R-:W-:Y:S01]  /*60e60*/  IADD3 R20, R0, c[0x0][0x198], RZ ;  /* 0x0000660000147a10 */ /* 0x000fe20007ffe0ff */
[----:B------:R1:W-:Y:S04]  /*60e70*/  @P5 STG.E [R24.64], R68 ;  /* 0x0000004418005986 */ /* 0x0003e8000c101904 */
[----:B------:R1:W-:Y:S01]  /*60e80*/  @P4 STG.E [R28.64], R84 ;  /* 0x000000541c004986 */ /* 0x0003e2000c101904 */
[----:B------:R-:W-:Y:S01]  /*60e90*/  ISETP.LT.AND P4, PT, R123, c[0x0][0x178], !P6 ;  /* 0x00005e007b007a0c */ /* 0x000fe20007781270 */
[----:B------:R-:W-:-:S04]  /*60ea0*/  IMAD.WIDE R36, R20, 0x4, R224 ;  /* 0x0000000414247825 */ /* 0x000fc800078e02e0 */
[----:B-1----:R-:W-:-:S04]  /*60eb0*/  IMAD.WIDE R24, R0, 0x4, R6 ;  /* 0x0000000400187825 */ /* 0x002fc800078e0206 */
[----:B------:R-:W-:Y:S01]  /*60ec0*/  IMAD.WIDE R28, R20, 0x4, R2 ;  /* 0x00000004141c7825 */ /* 0x000fe200078e0202 */
[----:B------:R1:W-:Y:S01]  /*60ed0*/  @P1 STG.E [R24.64], R108 ;  /* 0x0000006c18001986 */ /* 0x0003e2000c101904 */
[----:B------:R-:W-:Y:S02]  /*60ee0*/  ISETP.LT.AND P3, PT, R147, c[0x0][0x178], !P6 ;  /* 0x00005e0093007a0c */ /* 0x000fe40007761270 */
[----:B------:R-:W-:Y:S02]  /*60ef0*/  ISETP.LT.AND P5, PT, R251, c[0x0][0x178], !P6 ;  /* 0x00005e00fb007a0c */ /* 0x000fe400077a1270 */
[----:B------:R-:W-:Y:S01]  /*60f00*/  ISETP.GE.AND P1, PT, R56, c[0x0][0x17c], PT ;  /* 0x00005f0038007a0c */ /* 0x000fe20003f26270 */
[C---:B-1----:R-:W-:Y:S01]  /*60f10*/  IMAD.WIDE R24, R20.reuse, 0x4, R4 ;  /* 0x0000000414187825 */ /* 0x042fe200078e0204 */
[----:B------:R-:W-:Y:S01]  /*60f20*/  IADD3 R0, R20, c[0x0][0x198], RZ ;  /* 0x0000660014007a10 */ /* 0x000fe20007ffe0ff */
[----:B----4-:R1:W-:Y:S04]  /*60f30*/  @P0 STG.E [R28.64], R241 ;  /* 0x000000f11c000986 */ /* 0x0103e8000c101904 */
[----:B--2---:R2:W-:Y:S01]  /*60f40*/  @P2 STG.E [R36.64], R240 ;  /* 0x000000f024002986 */ /* 0x0045e2000c101904 */
[----:B------:R-:W-:-:S02]  /*60f50*/  ISETP.LT.AND P2, PT, R250, c[0x0][0x178], !P6 ;  /* 0x00005e00fa007a0c */ /* 0x000fc40007741270 */
[----:B------:R-:W-:Y:S01]  /*60f60*/  ISETP.LT.AND P0, PT, R249, c[0x0][0x178], !P6 ;  /* 0x00005e00f9007a0c */ /* 0x000fe20007701270 */
[----:B-1----:R-:W4:Y:S04]  /*60f70*/  LDL.LU R241, [R1+0x874] ;  /* 0x0008740001f17983 */ /* 0x002f280000300800 */
[----:B--2---:R-:W2:Y:S01]  /*60f80*/  LDL.LU R240, [R1+0x1d4] ;  /* 0x0001d40001f07983 */ /* 0x004ea20000300800 */
[----:B------:R-:W-:Y:S01]  /*60f90*/  ISETP.LT.AND P6, PT, R248, c[0x0][0x178], !P6 ;  /* 0x00005e00f8007a0c */ /* 0x000fe200077c1270 */
[C---:B------:R-:W-:Y:S02]  /*60fa0*/  IMAD.WIDE R28, R20.reuse, 0x4, R222 ;  /* 0x00000004141c7825 */ /* 0x040fe400078e02de */
[----:B------:R1:W-:Y:S01]  /*60fb0*/  @P4 STG.E [R24.64], R21 ;  /* 0x0000001518004986 */ /* 0x0003e2000c101904 */
[----:B------:R-:W-:Y:S01]  /*60fc0*/  ISETP.LT.AND P4, PT, R139, c[0x0][0x178], !P1 ;  /* 0x00005e008b007a0c */ /* 0x000fe20004f81270 */
[----:B------:R-:W-:-:S02]  /*60fd0*/  IMAD.WIDE R36, R20, 0x4, R220 ;  /* 0x0000000414247825 */ /* 0x000fc400078e02dc */
[----:B------:R1:W-:Y:S01]  /*60fe0*/  @P3 STG.E [R28.64], R33 ;  /* 0x000000211c003986 */ /* 0x0003e2000c101904 */
[----:B------:R-:W-:-:S03]  /*60ff0*/  ISETP.LT.AND P3, PT, R47, c[0x0][0x178], !P1 ;  /* 0x00005e002f007a0c */ /* 0x000fc60004f61270 */
[----:B------:R-:W-:Y:S01]  /*61000*/  @P5 STG.E [R36.64], R53 ;  /* 0x0000003524005986 */ /* 0x000fe2000c101904 */
[----:B-1----:R-:W-:-:S04]  /*61010*/  IMAD.WIDE R24, R20, 0x4, R10 ;  /* 0x0000000414187825 */ /* 0x002fc800078e020a */
[C---:B------:R-:W-:Y:S01]  /*61020*/  IMAD.WIDE R28, R20.reuse, 0x4, R8 ;  /* 0x00000004141c7825 */ /* 0x040fe200078e0208 */
[----:B------:R1:W-:Y:S03]  /*61030*/  @P2 STG.E [R24.64], R69 ;  /* 0x0000004518002986 */ /* 0x0003e6000c101904 */
[----:B------:R-:W-:Y:S01]  /*61040*/  IMAD.WIDE R32, R20, 0x4, R6 ;  /* 0x0000000414207825 */ /* 0x000fe200078e0206 */
[----:B------:R-:W-:Y:S03]  /*61050*/  @P0 STG.E [R28.64], R85 ;  /* 0x000000551c000986 */ /* 0x000fe6000c101904 */
[----:B------:R-:W-:Y:S01]  /*61060*/  IMAD.WIDE R20, R0, 0x4, R2 ;  /* 0x0000000400147825 */ /* 0x000fe200078e0202 */
[----:B------:R-:W-:Y:S01]  /*61070*/  @P6 STG.E [R32.64], R109 ;  /* 0x0000006d20006986 */ /* 0x000fe2000c101904 */
[----:B------:R-:W-:-:S02]  /*61080*/  ISETP.LT.AND P5, PT, R123, c[0x0][0x178], !P1 ;  /* 0x00005e007b007a0c */ /* 0x000fc40004fa1270 */
[C---:B-1----:R-:W-:Y:S01]  /*61090*/  IMAD.WIDE R24, R0.reuse, 0x4, R224 ;  /* 0x0000000400187825 */ /* 0x042fe200078e02e0 */
[----:B---3--:R1:W-:Y:S01]  /*610a0*/  @P4 STG.E [R20.64], R238 ;  /* 0x000000ee14004986 */ /* 0x0083e2000c101904 */
[----:B------:R-:W-:Y:S02]  /*610b0*/  ISETP.LT.AND P2, PT, R147, c[0x0][0x178], !P1 ;  /* 0x00005e0093007a0c */ /* 0x000fe40004f41270 */
[----:B------:R-:W-:Y:S01]  /*610c0*/  ISETP.LT.AND P0, PT, R251, c[0x0][0x178], !P1 ;  /* 0x00005e00fb007a0c */ /* 0x000fe20004f01270 */
[----:B-1----:R-:W4:Y:S01]  /*610d0*/  LDL.LU R238, [R1+0xa08] ;  /* 0x000a080001ee7983 */ /* 0x002f220000300800 */
[----:B------:R-:W-:-:S04]  /*610e0*/  IMAD.WIDE R28, R0, 0x4, R4 ;  /* 0x00000004001c7825 */ /* 0x000fc800078e0204 */
[C---:B------:R-:W-:Y:S01]  /*610f0*/  IMAD.WIDE R20, R0.reuse, 0x4, R222 ;  /* 0x0000000400147825 */ /* 0x040fe200078e02de */
[----:B------:R1:W-:Y:S04]  /*61100*/  @P3 STG.E [R24.64], R236 ;  /* 0x000000ec18003986 */ /* 0x0003e8000c101904 */
[----:B-1----:R-:W4:Y:S01]  /*61110*/  LDL.LU R236, [R1+0x5b8] ;  /* 0x0005b80001ec7983 */ /* 0x002f220000300800 */
[----:B------:R-:W-:-:S03]  /*61120*/  IMAD.WIDE R24, R0, 0x4, R220 ;  /* 0x0000000400187825 */ /* 0x000fc600078e02dc */
[----:B------:R-:W4:Y:S04]  /*61130*/  LDL.LU R32, [R1+0x239c] ;  /* 0x00239c0001207983 */ /* 0x000f280000300800 */
[----:B------:R1:W-:Y:S04]  /*61140*/  @P5 STG.E [R28.64], R16 ;  /* 0x000000101c005986 */ /* 0x0003e8000c101904 */
[----:B------:R1:W-:Y:S04]  /*61150*/  @P2 STG.E [R20.64], R12 ;  /* 0x0000000c14002986 */ /* 0x0003e8000c101904 */
[----:B------:R1:W-:Y:S02]  /*61160*/  @P0 STG.E [R24.64], R48 ;  /* 0x0000003018000986 */ /* 0x0003e4000c101904 */
[C---:B-1----:R-:W-:Y:S01]  /*61170*/  IMAD.WIDE R28, R0.reuse, 0x4, R10 ;  /* 0x00000004001c7825 */ /* 0x042fe200078e020a */
[----:B------:R-:W-:-:S03]  /*61180*/  IADD3 R12, R0, c[0x0][0x198], RZ ;  /* 0x00006600000c7a10 */ /* 0x000fc60007ffe0ff */
[----:B------:R-:W-:-:S04]  /*61190*/  IMAD.WIDE R20, R0, 0x4, R8 ;  /* 0x0000000400147825 */ /* 0x000fc800078e0208 */
[----:B------:R-:W-:Y:S02]  /*611a0*/  IMAD.WIDE R24, R0, 0x4, R6 ;  /* 0x0000000400187825 */ /* 0x000fe400078e0206 */
[----:B------:R-:W4:Y:S01]  /*611b0*/  LDL.LU R0, [R1+0x23a0] ;  /* 0x0023a00001007983 */ /* 0x000f220000300800 */
[----:B------:R-:W-:Y:S02]  /*611c0*/  ISETP.LT.AND P6, PT, R250, c[0x0][0x178], !P1 ;  /* 0x00005e00fa007a0c */ /* 0x000fe40004fc1270 */
[----:B------:R-:W-:Y:S02]  /*611d0*/  ISETP.LT.AND P3, PT, R249, c[0x0][0x178], !P1 ;  /* 0x00005e00f9007a0c */ /* 0x000fe40004f61270 */
[----:B------:R-:W-:Y:S02]  /*611e0*/  ISETP.GE.AND P4, PT, R41, c[0x0][0x17c], PT ;  /* 0x00005f0029007a0c */ /* 0x000fe40003f86270 */
[----:B------:R-:W-:Y:S02]  /*611f0*/  ISETP.LT.AND P1, PT, R248, c[0x0][0x178], !P1 ;  /* 0x00005e00f8007a0c */ /* 0x000fe40004f21270 */
[----:B------:R-:W-:-:S05]  /*61200*/  ISETP.LT.AND P2, PT, R139, c[0x0][0x178], !P4 ;  /* 0x00005e008b007a0c */ /* 0x000fca0006741270 */
[----:B------:R1:W-:Y:S01]  /*61210*/  @P6 STG.E [R28.64], R64 ;  /* 0x000000401c006986 */ /* 0x0003e2000c101904 */
[----:B------:R-:W-:Y:S02]  /*61220*/  ISETP.LT.AND P6, PT, R47, c[0x0][0x178], !P4 ;  /* 0x00005e002f007a0c */ /* 0x000fe400067c1270 */
[----:B------:R-:W-:Y:S01]  /*61230*/  ISETP.LT.AND P5, PT, R123, c[0x0][0x178], !P4 ;  /* 0x00005e007b007a0c */ /* 0x000fe200067a1270 */
[----:B------:R1:W-:Y:S04]  /*61240*/  @P3 STG.E [R20.64], R80 ;  /* 0x0000005014003986 */ /* 0x0003e8000c101904 */
[----:B------:R1:W-:Y:S02]  /*61250*/  @P1 STG.E [R24.64], R104 ;  /* 0x0000006818001986 */ /* 0x0003e4000c101904 */
[----:B-1----:R-:W-:-:S04]  /*61260*/  IMAD.WIDE R28, R12, 0x4, R2 ;  /* 0x000000040c1c7825 */ /* 0x002fc800078e0202 */
[----:B------:R-:W-:Y:S01]  /*61270*/  IMAD.WIDE R20, R12, 0x4, R224 ;  /* 0x000000040c147825 */ /* 0x000fe200078e02e0 */
[----:B------:R-:W-:-:S03]  /*61280*/  ISETP.LT.AND P1, PT, R147, c[0x0][0x178], !P4 ;  /* 0x00005e0093007a0c */ /* 0x000fc60006721270 */
[----:B------:R-:W-:Y:S01]  /*61290*/  IMAD.WIDE R24, R12, 0x4, R4 ;  /* 0x000000040c187825 */ /* 0x000fe200078e0204 */
[----:B------:R-:W-:Y:S02]  /*612a0*/  ISETP.GE.AND P0, PT, R40, c[0x0][0x17c], PT ;  /* 0x00005f0028007a0c */ /* 0x000fe40003f06270 */
[----:B------:R-:W-:Y:S02]  /*612b0*/  ISETP.LT.AND P3, PT, R249, c[0x0][0x178], !P4 ;  /* 0x00005e00f9007a0c */ /* 0x000fe40006761270 */
[----:B------:R-:W-:Y:S01]  /*612c0*/  IADD3 R33, R12, c[0x0][0x198], RZ ;  /* 0x000066000c217a10 */ /* 0x000fe20007ffe0ff */
[----:B----4-:R1:W-:Y:S01]  /*612d0*/  @P2 STG.E [R28.64], R241 ;  /* 0x000000f11c002986 */ /* 0x0103e2000c101904 */
[----:B------:R-:W-:-:S03]  /*612e0*/  ISETP.LT.AND P2, PT, R251, c[0x0][0x178], !P4 ;  /* 0x00005e00fb007a0c */ /* 0x000fc60006741270 */
[----:B--2---:R2:W-:Y:S01]  /*612f0*/  @P6 STG.E [R20.64], R240 ;  /* 0x000000f014006986 */ /* 0x0045e2000c101904 */
[----:B------:R-:W-:Y:S02]  /*61300*/  ISETP.LT.AND P6, PT, R250, c[0x0][0x178], !P4 ;  /* 0x00005e00fa007a0c */ /* 0x000fe400067c1270 */
[----:B------:R-:W-:Y:S01]  /*61310*/  ISETP.LT.AND P4, PT, R248, c[0x0][0x178], !P4 ;  /* 0x00005e00f8007a0c */ /* 0x000fe20006781270 */
[----:B------:R4:W-:Y:S01]  /*61320*/  @P5 STG.E [R24.64], R17 ;  /* 0x0000001118005986 */ /* 0x0009e2000c101904 */
[----:B------:R-:W-:-:S03]  /*61330*/  ISETP.LT.AND P5, PT, R139, c[0x0][0x178], !P0 ;  /* 0x00005e008b007a0c */ /* 0x000fc600047a1270 */
[----:B-1----:R-:W3:Y:S04]  /*61340*/  LDL.LU R241, [R1+0xa0c] ;  /* 0x000a0c0001f17983 */ /* 0x002ee80000300800 */
[----:B--2---:R-:W2:Y:S01]  /*61350*/  LDL.LU R240, [R1+0x5bc] ;  /* 0x0005bc0001f07983 */ /* 0x004ea20000300800 */
[----:B------:R-:W-:-:S04]  /*61360*/  IMAD.WIDE R20, R12, 0x4, R220 ;  /* 0x000000040c147825 */ /* 0x000fc800078e02dc */
[----:B----4-:R-:W-:-:S04]  /*61370*/  IMAD.WIDE R16, R12, 0x4, R222 ;  /* 0x000000040c107825 */ /* 0x010fc800078e02de */
[C---:B------:R-:W-:Y:S01]  /*61380*/  IMAD.WIDE R24, R12.reuse, 0x4, R10 ;  /* 0x000000040c187825 */ /* 0x040fe200078e020a */
[----:B------:R1:W-:Y:S03]  /*61390*/  @P1 STG.E [R16.64], R13 ;  /* 0x0000000d10001986 */ /* 0x0003e6000c101904 */
[C---:B------:R-:W-:Y:S01]  /*613a0*/  IMAD.WIDE R28, R12.reuse, 0x4, R8 ;  /* 0x000000040c1c7825 */ /* 0x040fe200078e0208 */
[----:B------:R4:W-:Y:S04]  /*613b0*/  @P2 STG.E [R20.64], R49 ;  /* 0x0000003114002986 */ /* 0x0009e8000c101904 */
[----:B------:R-:W-:Y:S01]  /*613c0*/  @P6 STG.E [R24.64], R65 ;  /* 0x0000004118006986 */ /* 0x000fe2000c101904 */
[----:B------:R-:W-:Y:S01]  /*613d0*/  ISETP.LT.AND P6, PT, R47, c[0x0][0x178], !P0 ;  /* 0x00005e002f007a0c */ /* 0x000fe200047c1270 */
[----:B-1----:R-:W-:-:S02]  /*613e0*/  IMAD.WIDE R12, R12, 0x4, R6 ;  /* 0x000000040c0c7825 */ /* 0x002fc400078e0206 */
[----:B------:R-:W-:Y:S02]  /*613f0*/  @P3 STG.E [R28.64], R81 ;  /* 0x000000511c003986 */ /* 0x000fe4000c101904 */
[----:B------:R-:W-:Y:S01]  /*61400*/  IMAD.WIDE R16, R33, 0x4, R2 ;  /* 0x0000000421107825 */ /* 0x000fe200078e0202 */
[----:B------:R-:W-:Y:S01]  /*61410*/  ISETP.LT.AND P1, PT, R123, c[0x0][0x178], !P0 ;  /* 0x00005e007b007a0c */ /* 0x000fe20004721270 */
[----:B------:R1:W-:Y:S01]  /*61420*/  @P4 STG.E [R12.64], R105 ;  /* 0x000000690c004986 */ /* 0x0003e2000c101904 */
[----:B------:R-:W-:Y:S02]  /*61430*/  ISETP.LT.AND P3, PT, R147, c[0x0][0x178], !P0 ;  /* 0x00005e0093007a0c */ /* 0x000fe40004761270 */
[----:B------:R-:W-:Y:S01]  /*61440*/  ISETP.LT.AND P2, PT, R251, c[0x0][0x178], !P0 ;  /* 0x00005e00fb007a0c */ /* 0x000fe20004741270 */
[----:B----4-:R-:W-:Y:S01]  /*61450*/  IMAD.WIDE R20, R33, 0x4, R222 ;  /* 0x0000000421147825 */ /* 0x010fe200078e02de */
[----:B------:R-:W-:Y:S01]  /*61460*/  ISETP.LT.AND P4, PT, R249, c[0x0][0x178], !P0 ;  /* 0x00005e00f9007a0c */ /* 0x000fe20004781270 */
[----:B------:R4:W-:Y:S01]  /*61470*/  @P5 STG.E [R16.64], R238 ;  /* 0x000000ee10005986 */ /* 0x0009e2000c101904 */
[----:B------:R-:W-:Y:S01]  /*61480*/  ISETP.LT.AND P5, PT, R250, c[0x0][0x178], !P0 ;  /* 0x00005e00fa007a0c */ /* 0x000fe200047a1270 */
[----:B-1----:R-:W-:Y:S01]  /*61490*/  IMAD.WIDE R12, R33, 0x4, R224 ;  /* 0x00000004210c7825 */ /* 0x002fe200078e02e0 */
[----:B------:R-:W-:-:S03]  /*614a0*/  ISETP.LT.AND P0, PT, R248, c[0x0][0x178], !P0 ;  /* 0x00005e00f8007a0c */ /* 0x000fc60004701270 */
[C---:B------:R-:W-:Y:S01]  /*614b0*/  IMAD.WIDE R24, R33.reuse, 0x4, R220 ;  /* 0x0000000421187825 */ /* 0x040fe200078e02dc */
[----:B----4-:R-:W3:Y:S03]  /*614c0*/  LDL.LU R238, [R1+0x9f8] ;  /* 0x0009f80001ee7983 */ /* 0x010ee60000300800 */
[----:B------:R-:W-:Y:S01]  /*614d0*/  IMAD.WIDE R16, R33, 0x4, R4 ;  /* 0x0000000421107825 */ /* 0x000fe200078e0204 */
[----:B------:R1:W-:Y:S04]  /*614e0*/  @P6 STG.E [R12.64], R236 ;  /* 0x000000ec0c006986 */ /* 0x0003e8000c101904 */
[----:B------:R1:W-:Y:S01]  /*614f0*/  @P1 STG.E [R16.64], R30 ;  /* 0x0000001e10001986 */ /* 0x0003e2000c101904 */
[----:B------:R-:W-:-:S03]  /*61500*/  ISETP.GE.AND P6, PT, R32, c[0x0][0x17c], PT ;  /* 0x00005f0020007a0c */ /* 0x000fc60003fc6270 */
[----:B------:R-:W-:Y:S01]  /*61510*/  @P3 STG.E [R20.64], R42 ;  /* 0x0000002a14003986 */ /* 0x000fe2000c101904 */
[----:B-1----:R-:W-:-:S03]  /*61520*/  IMAD.WIDE R12, R33, 0x4, R10 ;  /* 0x00000004210c7825 */ /* 0x002fc600078e020a */
[----:B------:R-:W-:Y:S01]  /*61530*/  @P2 STG.E [R24.64], R62 ;  /* 0x0000003e18002986 */ /* 0x000fe2000c101904 */
[----:B------:R-:W-:-:S03]  /*61540*/  IMAD.WIDE R16, R33, 0x4, R8 ;  /* 0x0000000421107825 */ /* 0x000fc600078e0208 */
[----:B------:R1:W-:Y:S04]  /*61550*/  @P5 STG.E [R12.64], R78 ;  /* 0x0000004e0c005986 */ /* 0x0003e8000c101904 */
[----:B------:R-:W3:Y:S04]  /*61560*/  LDL.LU R32, [R1+0x23b0] ;  /* 0x0023b00001207983 */ /* 0x000ee80000300800 */
[----:B------:R-:W3:Y:S01]  /*61570*/  LDL.LU R236, [R1+0x538] ;  /* 0x0005380001ec7983 */ /* 0x000ee20000300800 */
[----:B-1----:R-:W-:-:S03]  /*61580*/  IMAD.WIDE R12, R33, 0x4, R6 ;  /* 0x00000004210c7825 */ /* 0x002fc600078e0206 */
[----:B------:R1:W-:Y:S04]  /*61590*/  @P4 STG.E [R16.64], R102 ;  /* 0x0000006610004986 */ /* 0x0003e8000c101904 */
[----:B------:R1:W-:Y:S01]  /*615a0*/  @P0 STG.E [R12.64], R118 ;  /* 0x000000760c000986 */ /* 0x0003e2000c101904 */
[----:B------:R-:W-:-:S03]  /*615b0*/  ISETP.GE.AND P0, PT, R0, c[0x0][0x17c], PT ;  /* 0x00005f0000007a0c */ /* 0x000fc60003f06270 */
[----:B------:R-:W3:Y:S01]  /*615c0*/  LDL.LU R0, [R1+0x2398] ;  /* 0x0023980001007983 */ /* 0x000ee20000300800 */
[----:B------:R-:W-:Y:S02]  /*615d0*/  ISETP.LT.AND P1, PT, R139, c[0x0][0x178], !P6 ;  /* 0x00005e008b007a0c */ /* 0x000fe40007721270 */
[----:B------:R-:W-:Y:S02]  /*615e0*/  ISETP.LT.AND P2, PT, R47, c[0x0][0x178], !P6 ;  /* 0x00005e002f007a0c */ /* 0x000fe40007741270 */
[----:B------:R-:W-:Y:S02]  /*615f0*/  IADD3 R29, R33, c[0x0][0x198], RZ ;  /* 0x00006600211d7a10 */ /* 0x000fe40007ffe0ff */
[----:B------:R-:W-:-:S03]  /*61600*/  ISETP.LT.AND P4, PT, R123, c[0x0][0x178], !P6 ;  /* 0x00005e007b007a0c */ /* 0x000fc60007781270 */
[----:B-1----:R-:W-:Y:S01]  /*61610*/  IMAD.WIDE R16, R29, 0x4, R2 ;  /* 0x000000041d107825 */ /* 0x002fe200078e0202 */
[----:B------:R-:W-:-:S03]  /*61620*/  ISETP.LT.AND P3, PT, R147, c[0x0][0x178], !P6 ;  /* 0x00005e0093007a0c */ /* 0x000fc60007761270 */
[----:B------:R-:W-:Y:S01]  /*61630*/  IMAD.WIDE R20, R29, 0x4, R224 ;  /* 0x000000041d147825 */ /* 0x000fe200078e02e0 */
[----:B------:R-:W-:-:S03]  /*61640*/  ISETP.LT.AND P5, PT, R251, c[0x0][0x178], !P6 ;  /* 0x00005e00fb007a0c */ /* 0x000fc600077a1270 */
[C---:B------:R-:W-:Y:S01]  /*61650*/  IMAD.WIDE R12, R29.reuse, 0x4, R4 ;  /* 0x000000041d0c7825 */ /* 0x040fe200078e0204 */
[----:B------:R-:W-:-:S05]  /*61660*/  IADD3 R33, R29, c[0x0][0x198], RZ ;  /* 0x000066001d217a10 */ /* 0x000fca0007ffe0ff */
[----:B------:R-:W-:Y:S01]  /*61670*/  IMAD.WIDE R24, R33, 0x4, R2 ;  /* 0x0000000421187825 */ /* 0x000fe200078e0202 */
[----:B---3--:R1:W-:Y:S01]  /*61680*/  @P1 STG.E [R16.64], R241 ;  /* 0x000000f110001986 */ /* 0x0083e2000c101904 */
[----:B------:R-:W-:-:S03]  /*61690*/  ISETP.LT.AND P1, PT, R250, c[0x0][0x178], !P6 ;  /* 0x00005e00fa007a0c */ /* 0x000fc60007721270 */
[----:B--2---:R2:W-:Y:S01]  /*616a0*/  @P2 STG.E [R20.64], R240 ;  /* 0x000000f014002986 */ /* 0x0045e2000c101904 */
[----:B------:R-:W-:Y:S02]  /*616b0*/  ISETP.LT.AND P2, PT, R249, c[0x0][0x178], !P6 ;  /* 0x00005e00f9007a0c */ /* 0x000fe40007741270 */
[----:B------:R-:W-:Y:S01]  /*616c0*/  ISETP.LT.AND P6, PT, R248, c[0x0][0x178], !P6 ;  /* 0x00005e00f8007a0c */ /* 0x000fe200077c1270 */
[----:B------:R3:W-:Y:S04]  /*616d0*/  @P4 STG.E [R12.64], R31 ;  /* 0x0000001f0c004986 */ /* 0x0007e8000c101904 */
[----:B-1----:R-:W4:Y:S04]  /*616e0*/  LDL.LU R241, [R1+0x9fc] ;  /* 0x0009fc0001f17983 */ /* 0x002f280000300800 */
[----:B--2---:R-:W2:Y:S01]  /*616f0*/  LDL.LU R240, [R1+0x53c] ;  /* 0x00053c0001f07983 */ /* 0x004ea20000300800 */
[----:B------:R-:W-:Y:S01]  /*61700*/  IMAD.WIDE R16, R29, 0x4, R222 ;  /* 0x000000041d107825 */ /* 0x000fe200078e02de */
[----:B------:R-:W-:-:S03]  /*61710*/  ISETP.LT.AND P4, PT, R139, c[0x0][0x178], !P0 ;  /* 0x00005e008b007a0c */ /* 0x000fc60004781270 */
[C---:B------:R-:W-:Y:S01]  /*61720*/  IMAD.WIDE R20, R29.reuse, 0x4, R220 ;  /* 0x000000041d147825 */ /* 0x040fe200078e02dc */
[----:B------:R1:W-:Y:S03]  /*61730*/  @P3 STG.E [R16.64], R43 ;  /* 0x0000002b10003986 */ /* 0x0003e6000c101904 */
[----:B---3--:R-:W-:Y:S01]  /*61740*/  IMAD.WIDE R12, R29, 0x4, R10 ;  /* 0x000000041d0c7825 */ /* 0x008fe200078e020a */
[----:B------:R3:W-:Y:S01]  /*61750*/  @P5 STG.E [R20.64], R63 ;  /* 0x0000003f14005986 */ /* 0x0007e2000c101904 */
[----:B------:R-:W-:-:S03]  /*61760*/  ISETP.LT.AND P3, PT, R47, c[0x0][0x178], !P0 ;  /* 0x00005e002f007a0c */ /* 0x000fc60004761270 */
[----:B------:R-:W-:Y:S01]  /*61770*/  @P1 STG.E [R12.64], R79 ;  /* 0x0000004f0c001986 */ /* 0x000fe2000c101904 */
[----:B-1----:R-:W-:-:S04]  /*61780*/  IMAD.WIDE R16, R29, 0x4, R8 ;  /* 0x000000041d107825 */ /* 0x002fc800078e0208 */
[----:B---3--:R-:W-:Y:S01]  /*61790*/  IMAD.WIDE R20, R29, 0x4, R6 ;  /* 0x000000041d147825 */ /* 0x008fe200078e0206 */
[----:B------:R-:W-:Y:S01]  /*617a0*/  @P2 STG.E [R16.64], R103 ;  /* 0x0000006710002986 */ /* 0x000fe2000c101904 */
[----:B------:R-:W-:-:S03]  /*617b0*/  ISETP.LT.AND P5, PT, R123, c[0x0][0x178], !P0 ;  /* 0x00005e007b007a0c */ /* 0x000fc600047a1270 */
[----:B------:R-:W-:Y:S01]  /*617c0*/  @P6 STG.E [R20.64], R119 ;  /* 0x0000007714006986 */ /* 0x000fe2000c101904 */
[----:B------:R-:W-:Y:S02]  /*617d0*/  ISETP.LT.AND P2, PT, R147, c[0x0][0x178], !P0 ;  /* 0x00005e0093007a0c */ /* 0x000fe40004741270 */
[----:B------:R-:W-:Y:S01]  /*617e0*/  ISETP.LT.AND P1, PT, R251, c[0x0][0x178], !P0 ;  /* 0x00005e00fb007a0c */ /* 0x000fe20004721270 */
[C---:B------:R-:W-:Y:S01]  /*617f0*/  IMAD.WIDE R28, R33.reuse, 0x4, R224 ;  /* 0x00000004211c7825 */ /* 0x040fe200078e02e0 */
[----:B------:R1:W-:Y:S03]  /*61800*/  @P4 STG.E [R24.64], R238 ;  /* 0x000000ee18004986 */ /* 0x0003e6000c101904 */
[C---:B------:R-:W-:Y:S01]  /*61810*/  IMAD.WIDE R30, R33.reuse, 0x4, R4 ;  /* 0x00000004211e7825 */ /* 0x040fe200078e0204 */
[----:B-1----:R-:W4:Y:S03]  /*61820*/  LDL.LU R238, [R1+0x888] ;  /* 0x0008880001ee7983 */ /* 0x002f260000300800 */
[----:B------:R-:W-:-:S04]  /*61830*/  IMAD.WIDE R12, R33, 0x4, R222 ;  /* 0x00000004210c7825 */ /* 0x000fc800078e02de */
[----:B------:R-:W-:Y:S01]  /*61840*/  IMAD.WIDE R16, R33, 0x4, R220 ;  /* 0x0000000421107825 */ /* 0x000fe200078e02dc */
[----:B------:R1:W-:Y:S01]  /*61850*/  @P3 STG.E [R28.64], R236 ;  /* 0x000000ec1c003986 */ /* 0x0003e2000c101904 */
[----:B------:R-:W-:-:S03]  /*61860*/  ISETP.GE.AND P4, PT, R32, c[0x0][0x17c], PT ;  /* 0x00005f0020007a0c */ /* 0x000fc60003f86270 */
[----:B------:R1:W-:Y:S04]  /*61870*/  @P5 STG.E [R30.64], R26 ;  /* 0x0000001a1e005986 */ /* 0x0003e8000c101904 */
[----:B------:R1:W-:Y:S04]  /*61880*/  @P2 STG.E [R12.64], R38 ;  /* 0x000000260c002986 */ /* 0x0003e8000c101904 */
[----:B-1----:R-:W4:Y:S04]  /*61890*/  LDL.LU R236, [R1+0x1f8] ;  /* 0x0001f80001ec7983 */ /* 0x002f280000300800 */
[----:B------:R1:W-:Y:S01]  /*618a0*/  @P1 STG.E [R16.64], R58 ;  /* 0x0000003a10001986 */ /* 0x0003e2000c101904 */
[----:B------:R-:W-:-:S03]  /*618b0*/  ISETP.GE.AND P1, PT, R0, c[0x0][0x17c], PT ;  /* 0x00005f0000007a0c */ /* 0x000fc60003f26270 */
[----:B------:R-:W4:Y:S04]  /*618c0*/  LDL.LU R32, [R1+0x2394] ;  /* 0x0023940001207983 */ /* 0x000f280000300800 */
[----:B------:R-:W4:Y:S01]  /*618d0*/  LDL.LU R0, [R1+0x2390] ;  /* 0x0023900001007983 */ /* 0x000f220000300800 */
[----:B------:R-:W-:Y:S01]  /*618e0*/  ISETP.LT.AND P6, PT, R250, c[0x0][0x178], !P0 ;  /* 0x00005e00fa007a0c */ /* 0x000fe200047c1270 */
[----:B------:R-:W-:Y:S01]  /*618f0*/  IMAD.WIDE R20, R33, 0x4, R10 ;  /* 0x0000000421147825 */ /* 0x000fe200078e020a */
[----:B------:R-:W-:Y:S02]  /*61900*/  ISETP.LT.AND P3, PT, R249, c[0x0][0x178], !P0 ;  /* 0x00005e00f9007a0c */ /* 0x000fe40004761270 */
[----:B------:R-:W-:Y:S02]  /*61910*/  ISETP.LT.AND P0, PT, R248, c[0x0][0x178], !P0 ;  /* 0x00005e00f8007a0c */ /* 0x000fe40004701270 */
[----:B------:R-:W-:-:S02]  /*61920*/  ISETP.LT.AND P2, PT, R139, c[0x0][0x178], !P4 ;  /* 0x00005e008b007a0c */ /* 0x000fc40006741270 */
[----:B------:R-:W-:-:S05]  /*61930*/  IADD3 R37, R33, c[0x0][0x198], RZ ;  /* 0x0000660021257a10 */ /* 0x000fca0007ffe0ff */
[----:B------:R1:W-:Y:S01]  /*61940*/  @P6 STG.E [R20.64], R74 ;  /* 0x0000004a14006986 */ /* 0x0003e2000c101904 */
[----:B------:R-:W-:Y:S01]  /*61950*/  ISETP.LT.AND P6, PT, R47, c[0x0][0x178], !P4 ;  /* 0x00005e002f007a0c */ /* 0x000fe200067c1270 */
[----:B------:R-:W-:Y:S01]  /*61960*/  IMAD.WIDE R24, R33, 0x4, R8 ;  /* 0x0000000421187825 */ /* 0x000fe200078e0208 */
[----:B------:R-:W-:-:S03]  /*61970*/  ISETP.LT.AND P5, PT, R123, c[0x0][0x178], !P4 ;  /* 0x00005e007b007a0c */ /* 0x000fc600067a1270 */
[----:B------:R-:W-:Y:S01]  /*61980*/  IMAD.WIDE R28, R33, 0x4, R6 ;  /* 0x00000004211c7825 */ /* 0x000fe200078e0206 */
[----:B------:R1:W-:Y:S03]  /*61990*/  @P3 STG.E [R24.64], R98 ;  /* 0x0000006218003986 */ /* 0x0003e6000c101904 */
[C---:B------:R-:W-:Y:S01]  /*619a0*/  IMAD.WIDE R30, R37.reuse, 0x4, R2 ;  /* 0x00000004251e7825 */ /* 0x040fe200078e0202 */
[----:B------:R1:W-:Y:S03]  /*619b0*/  @P0 STG.E [R28.64], R114 ;  /* 0x000000721c000986 */ /* 0x0003e6000c101904 */
[----:B------:R-:W-:Y:S01]  /*619c0*/  IMAD.WIDE R12, R37, 0x4, R224 ;  /* 0x00000004250c7825 */ /* 0x000fe200078e02e0 */
[----:B------:R-:W-:-:S03]  /*619d0*/  ISETP.LT.AND P0, PT, R147, c[0x0][0x178], !P4 ;  /* 0x00005e0093007a0c */ /* 0x000fc60006701270 */
[----:B-1----:R-:W-:Y:S01]  /*619e0*/  IMAD.WIDE R16, R37, 0x4, R4 ;  /* 0x0000000425107825 */ /* 0x002fe200078e0204 */
[----:B------:R-:W-:Y:S02]  /*619f0*/  ISETP.LT.AND P3, PT, R249, c[0x0][0x178], !P4 ;  /* 0x00005e00f9007a0c */ /* 0x000fe40006761270 */
[C---:B------:R-:W-:Y:S01]  /*61a00*/  IADD3 R33, R37.reuse, c[0x0][0x198], RZ ;  /* 0x0000660025217a10 */ /* 0x040fe20007ffe0ff */
[----:B------:R-:W-:-:S04]  /*61a10*/  IMAD.WIDE R20, R37, 0x4, R222 ;  /* 0x0000000425147825 */ /* 0x000fc800078e02de */
[----:B------:R-:W-:-:S04]  /*61a20*/  IMAD.WIDE R24, R37, 0x4, R220 ;  /* 0x0000000425187825 */ /* 0x000fc800078e02dc */
[----:B------:R-:W-:Y:S01]  /*61a30*/  IMAD.WIDE R28, R37, 0x4, R10 ;  /* 0x00000004251c7825 */ /* 0x000fe200078e020a */
        /* <DEDUP_REMOVED lines=9> */
[----:B------:R-:W-:-:S03]  /*61ad0*/  IMAD.WIDE R30, R37, 0x4, R8 ;  /* 0x00000004251e7825 */ /* 0x000fc600078e0208 */
[----:B------:R1:W-:Y:S01]  /*61ae0*/  @P0 STG.E [R20.64], R39 ;  /* 0x0000002714000986 */ /* 0x0003e2000c101904 */
[----:B------:R-:W-:-:S03]  /*61af0*/  IMAD.WIDE R12, R37, 0x4, R6 ;  /* 0x00000004250c7825 */ /* 0x000fc600078e0206 */
[----:B------:R1:W-:Y:S01]  /*61b00*/  @P2 STG.E [R24.64], R59 ;  /* 0x0000003b18002986 */ /* 0x0003e2000c101904 */
[----:B----4-:R-:W-:Y:S01]  /*61b10*/  IMAD.WIDE R16, R33, 0x4, R2 ;  /* 0x0000000421107825 */ /* 0x010fe200078e0202 */
[----:B------:R-:W-:Y:S02]  /*61b20*/  ISETP.LT.AND P0, PT, R123, c[0x0][0x178], !P1 ;  /* 0x00005e007b007a0c */ /* 0x000fe40004f01270 */
[----:B------:R4:W-:Y:S01]  /*61b30*/  @P6 STG.E [R28.64], R75 ;  /* 0x0000004b1c006986 */ /* 0x0009e2000c101904 */
[----:B------:R-:W-:-:S03]  /*61b40*/  ISETP.LT.AND P6, PT, R47, c[0x0][0x178], !P1 ;  /* 0x00005e002f007a0c */ /* 0x000fc60004fc1270 */
[----:B------:R-:W-:Y:S01]  /*61b50*/  @P3 STG.E [R30.64], R99 ;  /* 0x000000631e003986 */ /* 0x000fe2000c101904 */
[----:B------:R-:W-:Y:S02]  /*61b60*/  ISETP.LT.AND P3, PT, R147, c[0x0][0x178], !P1 ;  /* 0x00005e0093007a0c */ /* 0x000fe40004f61270 */
[----:B------:R-:W-:Y:S01]  /*61b70*/  ISETP.LT.AND P2, PT, R251, c[0x0][0x178], !P1 ;  /* 0x00005e00fb007a0c */ /* 0x000fe20004f41270 */
[----:B------:R4:W-:Y:S01]  /*61b80*/  @P4 STG.E [R12.64], R115 ;  /* 0x000000730c004986 */ /* 0x0009e2000c101904 */
[----:B------:R-:W-:Y:S01]  /*61b90*/  ISETP.LT.AND P4, PT, R249, c[0x0][0x178], !P1 ;  /* 0x00005e00f9007a0c */ /* 0x000fe20004f81270 */
[----:B-1----:R-:W-:-:S04]  /*61ba0*/  IMAD.WIDE R20, R33, 0x4, R224 ;  /* 0x0000000421147825 */ /* 0x002fc800078e02e0 */
[----:B------:R-:W-:-:S04]  /*61bb0*/  IMAD.WIDE R24, R33, 0x4, R4 ;  /* 0x0000000421187825 */ /* 0x000fc800078e0204 */
[C---:B------:R-:W-:Y:S01]  /*61bc0*/  IMAD.WIDE R26, R33.reuse, 0x4, R222 ;  /* 0x00000004211a7825 */ /* 0x040fe200078e02de */
[----:B------:R1:W-:Y:S01]  /*61bd0*/  @P5 STG.E [R16.64], R238 ;  /* 0x000000ee10005986 */ /* 0x0003e2000c101904 */
[----:B------:R-:W-:Y:S02]  /*61be0*/  ISETP.LT.AND P5, PT, R250, c[0x0][0x178], !P1 ;  /* 0x00005e00fa007a0c */ /* 0x000fe40004fa1270 */
[----:B------:R-:W-:Y:S01]  /*61bf0*/  ISETP.LT.AND P1, PT, R248, c[0x0][0x178], !P1 ;  /* 0x00005e00f8007a0c */ /* 0x000fe20004f21270 */
[----:B----4-:R-:W-:-:S04]  /*61c00*/  IMAD.WIDE R28, R33, 0x4, R220 ;  /* 0x00000004211c7825 */ /* 0x010fc800078e02dc */
[----:B------:R-:W-:-:S04]  /*61c10*/  IMAD.WIDE R12, R33, 0x4, R10 ;  /* 0x00000004210c7825 */ /* 0x000fc800078e020a */
[C---:B-1----:R-:W-:Y:S01]  /*61c20*/  IMAD.WIDE R16, R33.reuse, 0x4, R8 ;  /* 0x0000000421107825 */ /* 0x042fe200078e0208 */
[----:B------:R-:W4:Y:S04]  /*61c30*/  LDL.LU R238, [R1+0x878] ;  /* 0x0008780001ee7983 */ /* 0x000f280000300800 */
[----:B------:R-:W4:Y:S04]  /*61c40*/  LDL.LU R30, [R1+0x238c] ;  /* 0x00238c00011e7983 */ /* 0x000f280000300800 */
[----:B------:R1:W-:Y:S04]  /*61c50*/  @P6 STG.E [R20.64], R236 ;  /* 0x000000ec14006986 */ /* 0x0003e8000c101904 */
[----:B------:R1:W-:Y:S04]  /*61c60*/  @P0 STG.E [R24.64], R22 ;  /* 0x0000001618000986 */ /* 0x0003e8000c101904 */
[----:B------:R1:W-:Y:S02]  /*61c70*/  @P3 STG.E [R26.64], R34 ;  /* 0x000000221a003986 */ /* 0x0003e4000c101904 */
[----:B-1----:R-:W-:-:S02]  /*61c80*/  IMAD.WIDE R20, R33, 0x4, R6 ;  /* 0x0000000421147825 */ /* 0x002fc400078e0206 */
[----:B------:R-:W-:Y:S04]  /*61c90*/  @P2 STG.E [R28.64], R54 ;  /* 0x000000361c002986 */ /* 0x000fe8000c101904 */
[----:B------:R1:W-:Y:S04]  /*61ca0*/  @P5 STG.E [R12.64], R70 ;  /* 0x000000460c005986 */ /* 0x0003e8000c101904 */
[----:B------:R-:W4:Y:S04]  /*61cb0*/  LDL.LU R236, [R1+0x1d8] ;  /* 0x0001d80001ec7983 */ /* 0x000f280000300800 */
[----:B------:R1:W-:Y:S04]  /*61cc0*/  @P4 STG.E [R16.64], R86 ;  /* 0x0000005610004986 */ /* 0x0003e8000c101904 */
[----:B------:R1:W-:Y:S01]  /*61cd0*/  @P1 STG.E [R20.64], R110 ;  /* 0x0000006e14001986 */ /* 0x0003e2000c101904 */
[----:B------:R-:W-:-:S03]  /*61ce0*/  ISETP.GE.AND P1, PT, R0, c[0x0][0x17c], PT ;  /* 0x00005f0000007a0c */ /* 0x000fc60003f26270 */
[----:B------:R-:W4:Y:S01]  /*61cf0*/  LDL.LU R0, [R1+0x2388] ;  /* 0x0023880001007983 */ /* 0x000f220000300800 */
[----:B------:R-:W-:-:S04]  /*61d00*/  ISETP.GE.AND P6, PT, R32, c[0x0][0x17c], PT ;  /* 0x00005f0020007a0c */ /* 0x000fc80003fc6270 */
[----:B------:R-:W-:Y:S02]  /*61d10*/  ISETP.LT.AND P0, PT, R139, c[0x0][0x178], !P6 ;  /* 0x00005e008b007a0c */ /* 0x000fe40007701270 */
[----:B------:R-:W-:Y:S02]  /*61d20*/  ISETP.LT.AND P2, PT, R47, c[0x0][0x178], !P6 ;  /* 0x00005e002f007a0c */ /* 0x000fe40007741270 */
[----:B------:R-:W-:-:S05]  /*61d30*/  IADD3 R31, R33, c[0x0][0x198], RZ ;  /* 0x00006600211f7a10 */ /* 0x000fca0007ffe0ff */
[----:B------:R-:W-:Y:S01]  /*61d40*/  IMAD.WIDE R24, R31, 0x4, R2 ;  /* 0x000000041f187825 */ /* 0x000fe200078e0202 */
[----:B------:R-:W-:-:S03]  /*61d50*/  ISETP.LT.AND P4, PT, R123, c[0x0][0x178], !P6 ;  /* 0x00005e007b007a0c */ /* 0x000fc60007781270 */
[----:B------:R-:W-:Y:S01]  /*61d60*/  IMAD.WIDE R26, R31, 0x4, R224 ;  /* 0x000000041f1a7825 */ /* 0x000fe200078e02e0 */
[----:B------:R-:W-:Y:S02]  /*61d70*/  ISETP.LT.AND P3, PT, R147, c[0x0][0x178], !P6 ;  /* 0x00005e0093007a0c */ /* 0x000fe40007761270 */
[----:B------:R-:W-:Y:S01]  /*61d80*/  ISETP.LT.AND P5, PT, R251, c[0x0][0x178], !P6 ;  /* 0x00005e00fb007a0c */ /* 0x000fe200077a1270 */
[----:B-1----:R-:W-:-:S04]  /*61d90*/  IMAD.WIDE R12, R31, 0x4, R4 ;  /* 0x000000041f0c7825 */ /* 0x002fc800078e0204 */
[----:B------:R-:W-:-:S04]  /*61da0*/  IMAD.WIDE R16, R31, 0x4, R222 ;  /* 0x000000041f107825 */ /* 0x000fc800078e02de */
[----:B------:R-:W-:-:S04]  /*61db0*/  IMAD.WIDE R28, R31, 0x4, R220 ;  /* 0x000000041f1c7825 */ /* 0x000fc800078e02dc */
[----:B------:R-:W-:Y:S01]  /*61dc0*/  IMAD.WIDE R20, R31, 0x4, R10 ;  /* 0x000000041f147825 */ /* 0x000fe200078e020a */
[----:B---3--:R1:W-:Y:S01]  /*61dd0*/  @P0 STG.E [R24.64], R241 ;  /* 0x000000f118000986 */ /* 0x0083e2000c101904 */
[----:B------:R-:W-:-:S03]  /*61de0*/  ISETP.LT.AND P0, PT, R249, c[0x0][0x178], !P6 ;  /* 0x00005e00f9007a0c */ /* 0x000fc60007701270 */
[----:B--2---:R2:W-:Y:S01]  /*61df0*/  @P2 STG.E [R26.64], R240 ;  /* 0x000000f01a002986 */ /* 0x0045e2000c101904 */
[----:B------:R-:W-:-:S03]  /*61e00*/  ISETP.LT.AND P2, PT, R250, c[0x0][0x178], !P6 ;  /* 0x00005e00fa007a0c */ /* 0x000fc60007741270 */
[----:B-1----:R-:W3:Y:S04]  /*61e10*/  LDL.LU R241, [R1+0x87c] ;  /* 0x00087c0001f17983 */ /* 0x002ee80000300800 */
[----:B--2---:R-:W3:Y:S01]  /*61e20*/  LDL.LU R240, [R1+0x1dc] ;  /* 0x0001dc0001f07983 */ /* 0x004ee20000300800 */
[----:B------:R-:W-:Y:S01]  /*61e30*/  IMAD.WIDE R24, R31, 0x4, R8 ;  /* 0x000000041f187825 */ /* 0x000fe200078e0208 */
[----:B------:R-:W-:Y:S02]  /*61e40*/  ISETP.LT.AND P6, PT, R248, c[0x0][0x178], !P6 ;  /* 0x00005e00f8007a0c */ /* 0x000fe400077c1270 */
[----:B------:R1:W-:Y:S01]  /*61e50*/  @P4 STG.E [R12.64], R23 ;  /* 0x000000170c004986 */ /* 0x0003e2000c101904 */
[----:B------:R-:W-:Y:S01]  /*61e60*/  ISETP.LT.AND P4, PT, R139, c[0x0][0x178], !P1 ;  /* 0x00005e008b007a0c */ /* 0x000fe20004f81270 */
[----:B------:R-:W-:-:S02]  /*61e70*/  IMAD.WIDE R26, R31, 0x4, R6 ;  /* 0x000000041f1a7825 */ /* 0x000fc400078e0206 */
[----:B------:R1:W-:Y:S01]  /*61e80*/  @P3 STG.E [R16.64], R35 ;  /* 0x0000002310003986 */ /* 0x0003e2000c101904 */
[----:B------:R-:W-:-:S03]  /*61e90*/  ISETP.LT.AND P3, PT, R47, c[0x0][0x178], !P1 ;  /* 0x00005e002f007a0c */ /* 0x000fc60004f61270 */
[----:B------:R-:W-:Y:S01]  /*61ea0*/  @P5 STG.E [R28.64], R55 ;  /* 0x000000371c005986 */ /* 0x000fe2000c101904 */
[----:B------:R-:W-:Y:S02]  /*61eb0*/  ISETP.LT.AND P5, PT, R123, c[0x0][0x178], !P1 ;  /* 0x00005e007b007a0c */ /* 0x000fe40004fa1270 */
[----:B------:R-:W-:Y:S01]  /*61ec0*/  IADD3 R31, R31, c[0x0][0x198], RZ ;  /* 0x000066001f1f7a10 */ /* 0x000fe20007ffe0ff */
[----:B------:R1:W-:Y:S01]  /*61ed0*/  @P2 STG.E [R20.64], R71 ;  /* 0x0000004714002986 */ /* 0x0003e2000c101904 */
[----:B------:R-:W-:-:S03]  /*61ee0*/  ISETP.LT.AND P2, PT, R147, c[0x0][0x178], !P1 ;  /* 0x00005e0093007a0c */ /* 0x000fc60004f41270 */
[----:B------:R4:W-:Y:S01]  /*61ef0*/  @P0 STG.E [R24.64], R87 ;  /* 0x0000005718000986 */ /* 0x0009e2000c101904 */
[----:B------:R-:W-:Y:S01]  /*61f00*/  ISETP.LT.AND P0, PT, R251, c[0x0][0x178], !P1 ;  /* 0x00005e00fb007a0c */ /* 0x000fe20004f01270 */
[----:B-1----:R-:W-:-:S04]  /*61f10*/  IMAD.WIDE R12, R31, 0x4, R2 ;  /* 0x000000041f0c7825 */ /* 0x002fc800078e0202 */
[C---:B------:R-:W-:Y:S01]  /*61f20*/  IMAD.WIDE R16, R31.reuse, 0x4, R224 ;  /* 0x000000041f107825 */ /* 0x040fe200078e02e0 */
[----:B------:R1:W-:Y:S03]  /*61f30*/  @P6 STG.E [R26.64], R111 ;  /* 0x0000006f1a006986 */ /* 0x0003e6000c101904 */
[----:B------:R-:W-:-:S04]  /*61f40*/  IMAD.WIDE R22, R31, 0x4, R4 ;  /* 0x000000041f167825 */ /* 0x000fc800078e0204 */
[----:B------:R-:W-:-:S04]  /*61f50*/  IMAD.WIDE R20, R31, 0x4, R222 ;  /* 0x000000041f147825 */ /* 0x000fc800078e02de */
[----:B----4-:R-:W-:Y:S01]  /*61f60*/  IMAD.WIDE R24, R31, 0x4, R220 ;  /* 0x000000041f187825 */ /* 0x010fe200078e02dc */
[----:B------:R4:W-:Y:S04]  /*61f70*/  @P4 STG.E [R12.64], R238 ;  /* 0x000000ee0c004986 */ /* 0x0009e8000c101904 */
[----:B------:R1:W-:Y:S04]  /*61f80*/  @P3 STG.E [R16.64], R236 ;  /* 0x000000ec10003986 */ /* 0x0003e8000c101904 */
[----:B------:R1:W-:Y:S04]  /*61f90*/  @P5 STG.E [R22.64], R18 ;  /* 0x0000001216005986 */ /* 0x0003e8000c101904 */
[----:B------:R4:W-:Y:S04]  /*61fa0*/  @P2 STG.E [R20.64], R14 ;  /* 0x0000000e14002986 */ /* 0x0009e8000c101904 */
[----:B------:R4:W-:Y:S01]  /*61fb0*/  @P0 STG.E [R24.64], R50 ;  /* 0x0000003218000986 */ /* 0x0009e2000c101904 */
[----:B------:R-:W-:-:S03]  /*61fc0*/  ISETP.GE.AND P0, PT, R0, c[0x0][0x17c], PT ;  /* 0x00005f0000007a0c */ /* 0x000fc60003f06270 */
[----:B------:R-:W2:Y:S01]  /*61fd0*/  LDL.LU R0, [R1+0x23bc] ;  /* 0x0023bc0001007983 */ /* 0x000ea20000300800 */
[----:B------:R-:W-:Y:S01]  /*61fe0*/  ISETP.LT.AND P6, PT, R250, c[0x0][0x178], !P1 ;  /* 0x00005e00fa007a0c */ /* 0x000fe20004fc1270 */
[----:B-1----:R-:W-:Y:S01]  /*61ff0*/  IMAD.WIDE R26, R31, 0x4, R10 ;  /* 0x000000041f1a7825 */ /* 0x002fe200078e020a */
[----:B------:R-:W-:Y:S02]  /*62000*/  ISETP.GE.AND P4, PT, R30, c[0x0][0x17c], PT ;  /* 0x00005f001e007a0c */ /* 0x000fe40003f86270 */
[----:B------:R-:W-:Y:S02]  /*62010*/  ISETP.LT.AND P3, PT, R249, c[0x0][0x178], !P1 ;  /* 0x00005e00f9007a0c */ /* 0x000fe40004f61270 */
[C---:B------:R-:W-:Y:S01]  /*62020*/  IADD3 R33, R31.reuse, c[0x0][0x198], RZ ;  /* 0x000066001f217a10 */ /* 0x040fe20007ffe0ff */
[----:B----4-:R-:W-:Y:S01]  /*62030*/  IMAD.WIDE R12, R31, 0x4, R8 ;  /* 0x000000041f0c7825 */ /* 0x010fe200078e0208 */
[----:B------:R-:W-:Y:S01]  /*62040*/  ISETP.LT.AND P1, PT, R248, c[0x0][0x178], !P1 ;  /* 0x00005e00f8007a0c */ /* 0x000fe20004f21270 */
[----:B------:R-:W4:Y:S01]  /*62050*/  LDL.LU R30, [R1+0x23b8] ;  /* 0x0023b800011e7983 */ /* 0x000f220000300800 */
[----:B------:R-:W-:-:S03]  /*62060*/  ISETP.LT.AND P2, PT, R139, c[0x0][0x178], !P4 ;  /* 0x00005e008b007a0c */ /* 0x000fc60006741270 */
[----:B------:R-:W-:Y:S01]  /*62070*/  @P6 STG.E [R26.64], R66 ;  /* 0x000000421a006986 */ /* 0x000fe2000c101904 */
[----:B------:R-:W-:Y:S01]  /*62080*/  ISETP.LT.AND P6, PT, R47, c[0x0][0x178], !P4 ;  /* 0x00005e002f007a0c */ /* 0x000fe200067c1270 */
[----:B------:R-:W-:-:S04]  /*62090*/  IMAD.WIDE R16, R31, 0x4, R6 ;  /* 0x000000041f107825 */ /* 0x000fc800078e0206 */
[C---:B------:R-:W-:Y:S01]  /*620a0*/  IMAD.WIDE R22, R33.reuse, 0x4, R2 ;  /* 0x0000000421167825 */ /* 0x040fe200078e0202 */
[----:B------:R1:W-:Y:S03]  /*620b0*/  @P3 STG.E [R12.64], R82 ;  /* 0x000000520c003986 */ /* 0x0003e6000c101904 */
[----:B------:R-:W-:Y:S01]  /*620c0*/  IMAD.WIDE R20, R33, 0x4, R224 ;  /* 0x0000000421147825 */ /* 0x000fe200078e02e0 */
[----:B------:R-:W-:Y:S01]  /*620d0*/  ISETP.LT.AND P5, PT, R123, c[0x0][0x178], !P4 ;  /* 0x00005e007b007a0c */ /* 0x000fe200067a1270 */
[----:B------:R-:W-:Y:S01]  /*620e0*/  @P1 STG.E [R16.64], R106 ;  /* 0x0000006a10001986 */ /* 0x000fe2000c101904 */
[----:B------:R-:W-:Y:S01]  /*620f0*/  ISETP.LT.AND P1, PT, R147, c[0x0][0x178], !P4 ;  /* 0x00005e0093007a0c */ /* 0x000fe20006721270 */
[----:B------:R-:W-:-:S04]  /*62100*/  IMAD.WIDE R24, R33, 0x4, R4 ;  /* 0x0000000421187825 */ /* 0x000fc800078e0204 */
[----:B-1----:R-:W-:Y:S01]  /*62110*/  IMAD.WIDE R12, R33, 0x4, R222 ;  /* 0x00000004210c7825 */ /* 0x002fe200078e02de */
[----:B------:R-:W-:-:S03]  /*62120*/  ISETP.LT.AND P3, PT, R249, c[0x0][0x178], !P4 ;  /* 0x00005e00f9007a0c */ /* 0x000fc60006761270 */
[C---:B------:R-:W-:Y:S01]  /*62130*/  IMAD.WIDE R26, R33.reuse, 0x4, R10 ;  /* 0x00000004211a7825 */ /* 0x040fe200078e020a */
[----:B------:R-:W-:-:S03]  /*62140*/  IADD3 R31, R33, c[0x0][0x198], RZ ;  /* 0x00006600211f7a10 */ /* 0x000fc60007ffe0ff */
[----:B------:R-:W-:Y:S01]  /*62150*/  IMAD.WIDE R28, R33, 0x4, R8 ;  /* 0x00000004211c7825 */ /* 0x000fe200078e0208 */
[----:B---3--:R1:W-:Y:S01]  /*62160*/  @P2 STG.E [R22.64], R241 ;  /* 0x000000f116002986 */ /* 0x0083e2000c101904 */
[----:B------:R-:W-:-:S03]  /*62170*/  ISETP.LT.AND P2, PT, R251, c[0x0][0x178], !P4 ;  /* 0x00005e00fb007a0c */ /* 0x000fc60006741270 */
[----:B------:R3:W-:Y:S01]  /*62180*/  @P6 STG.E [R20.64], R240 ;  /* 0x000000f014006986 */ /* 0x0007e2000c101904 */
[----:B------:R-:W-:-:S03]  /*62190*/  ISETP.LT.AND P6, PT, R250, c[0x0][0x178], !P4 ;  /* 0x00005e00fa007a0c */ /* 0x000fc600067c1270 */
[----:B------:R3:W-:Y:S01]  /*621a0*/  @P5 STG.E [R24.64], R19 ;  /* 0x0000001318005986 */ /* 0x0007e2000c101904 */
[----:B-1----:R-:W-:-:S03]  /*621b0*/  IMAD.WIDE R22, R33, 0x4, R220 ;  /* 0x0000000421167825 */ /* 0x002fc600078e02dc */
[----:B------:R1:W-:Y:S01]  /*621c0*/  @P1 STG.E [R12.64], R15 ;  /* 0x0000000f0c001986 */ /* 0x0003e2000c101904 */
[----:B------:R-:W-:Y:S02]  /*621d0*/  ISETP.LT.AND P4, PT, R248, c[0x0][0x178], !P4 ;  /* 0x00005e00f8007a0c */ /* 0x000fe40006781270 */
[----:B------:R-:W-:Y:S01]  /*621e0*/  ISETP.LT.AND P5, PT, R139, c[0x0][0x178], !P0 ;  /* 0x00005e008b007a0c */ /* 0x000fe200047a1270 */
[----:B------:R1:W-:Y:S04]  /*621f0*/  @P2 STG.E [R22.64], R51 ;  /* 0x0000003316002986 */ /* 0x0003e8000c101904 */
[----:B------:R2:W-:Y:S01]  /*62200*/  @P6 STG.E [R26.64], R67 ;  /* 0x000000431a006986 */ /* 0x0005e2000c101904 */
[----:B------:R-:W-:Y:S01]  /*62210*/  ISETP.LT.AND P6, PT, R47, c[0x0][0x178], !P0 ;  /* 0x00005e002f007a0c */ /* 0x000fe200047c1270 */
[----:B---3--:R-:W-:-:S04]  /*62220*/  IMAD.WIDE R20, R33, 0x4, R6 ;  /* 0x0000000421147825 */ /* 0x008fc800078e0206 */
[C---:B------:R-:W-:Y:S01]  /*62230*/  IMAD.WIDE R24, R31.reuse, 0x4, R2 ;  /* 0x000000041f187825 */ /* 0x040fe200078e0202 */
[----:B------:R-:W-:Y:S03]  /*62240*/  @P3 STG.E [R28.64], R83 ;  /* 0x000000531c003986 */ /* 0x000fe6000c101904 */
[----:B-1----:R-:W-:Y:S01]  /*62250*/  IMAD.WIDE R12, R31, 0x4, R224 ;  /* 0x000000041f0c7825 */ /* 0x002fe200078e02e0 */
[----:B------:R1:W-:Y:S04]  /*62260*/  @P4 STG.E [R20.64], R107 ;  /* 0x0000006b14004986 */ /* 0x0003e8000c101904 */
[----:B------:R3:W-:Y:S04]  /*62270*/  @P5 STG.E [R24.64], R132 ;  /* 0x0000008418005986 */ /* 0x0007e8000c101904 */
[----:B------:R-:W-:Y:S01]  /*62280*/  @P6 STG.E [R12.64], R156 ;  /* 0x0000009c0c006986 */ /* 0x000fe2000c101904 */
[----:B--2---:R-:W-:-:S03]  /*62290*/  ISETP.GE.AND P6, PT, R0, c[0x0][0x17c], PT ;  /* 0x00005f0000007a0c */ /* 0x004fc60003fc6270 */
[----:B------:R-:W2:Y:S04]  /*622a0*/  LDL.LU R0, [R1+0x23ac] ;  /* 0x0023ac0001007983 */ /* 0x000ea80000300800 */
[----:B------:R-:W1:Y:S02]  /*622b0*/  S2R R240, SR_TID.X ;  /* 0x0000000000f07919 */ /* 0x000e640000002100 */
[C---:B-1----:R-:W-:Y:S01]  /*622c0*/  LOP3.LUT R241, R240.reuse, 0x1f, RZ, 0xc0, !PT ;  /* 0x0000001ff0f17812 */ /* 0x042fe200078ec0ff */
[----:B------:R-:W-:-:S05]  /*622d0*/  IMAD.SHL.U32 R240, R240, 0x100, RZ ;  /* 0x00000100f0f07824 */ /* 0x000fca00078e00ff */
[----:B------:R-:W-:-:S04]  /*622e0*/  LOP3.LUT R240, R240, 0x600, RZ, 0xc0, !PT ;  /* 0x00000600f0f07812 */ /* 0x000fc800078ec0ff */
[----:B------:R-:W-:-:S05]  /*622f0*/  LEA R240, R241, R240, 0x4 ;  /* 0x000000f0f1f07211 */ /* 0x000fca00078e20ff */
[----:B------:R-:W1:Y:S01]  /*62300*/  LDS.128 R16, [R240] ;  /* 0x00000000f0107984 */ /* 0x000e620000000c00 */
[----:B------:R-:W-:Y:S02]  /*62310*/  ISETP.LT.AND P1, PT, R123, c[0x0][0x178], !P0 ;  /* 0x00005e007b007a0c */ /* 0x000fe40004721270 */
[----:B------:R-:W-:Y:S02]  /*62320*/  ISETP.LT.AND P3, PT, R147, c[0x0][0x178], !P0 ;  /* 0x00005e0093007a0c */ /* 0x000fe40004761270 */
[----:B------:R-:W-:Y:S01]  /*62330*/  ISETP.LT.AND P2, PT, R251, c[0x0][0x178], !P0 ;  /* 0x00005e00fb007a0c */ /* 0x000fe20004741270 */
[----:B------:R-:W-:Y:S01]  /*62340*/  IMAD.WIDE R14, R31, 0x4, R4 ;  /* 0x000000041f0e7825 */ /* 0x000fe200078e0204 */
[----:B------:R-:W-:-:S03]  /*62350*/  ISETP.LT.AND P5, PT, R250, c[0x0][0x178], !P0 ;  /* 0x00005e00fa007a0c */ /* 0x000fc600047a1270 */
[----:B------:R-:W-:Y:S01]  /*62360*/  IMAD.WIDE R22, R31, 0x4, R222 ;  /* 0x000000041f167825 */ /* 0x000fe200078e02de */
[----:B------:R-:W-:-:S03]  /*62370*/  ISETP.LT.AND P4, PT, R249, c[0x0][0x178], !P0 ;  /* 0x00005e00f9007a0c */ /* 0x000fc60004781270 */
[----:B------:R-:W-:Y:S01]  /*62380*/  IMAD.WIDE R26, R31, 0x4, R220 ;  /* 0x000000041f1a7825 */ /* 0x000fe200078e02dc */
[----:B------:R-:W-:Y:S01]  /*62390*/  @P1 STG.E [R14.64], R160 ;  /* 0x000000a00e001986 */ /* 0x000fe2000c101904 */
[----:B------:R-:W-:Y:S02]  /*623a0*/  ISETP.LT.AND P0, PT, R248, c[0x0][0x178], !P0 ;  /* 0x00005e00f8007a0c */ /* 0x000fe40004701270 */
[----:B------:R-:W-:Y:S01]  /*623b0*/  ISETP.LT.AND P1, PT, R139, c[0x0][0x178], !P6 ;  /* 0x00005e008b007a0c */ /* 0x000fe20007721270 */
[----:B------:R4:W-:Y:S01]  /*623c0*/  @P3 STG.E [R22.64], R172 ;  /* 0x000000ac16003986 */ /* 0x0009e2000c101904 */
[----:B------:R-:W-:-:S03]  /*623d0*/  IADD3 R33, R31, c[0x0][0x198], RZ ;  /* 0x000066001f217a10 */ /* 0x000fc60007ffe0ff */
[----:B------:R4:W-:Y:S01]  /*623e0*/  @P2 STG.E [R26.64], R188 ;  /* 0x000000bc1a002986 */ /* 0x0009e2000c101904 */
[----:B------:R-:W-:Y:S01]  /*623f0*/  ISETP.LT.AND P2, PT, R47, c[0x0][0x178], !P6 ;  /* 0x00005e002f007a0c */ /* 0x000fe20007741270 */
[----:B------:R-:W-:-:S04]  /*62400*/  IMAD.WIDE R20, R31, 0x4, R10 ;  /* 0x000000041f147825 */ /* 0x000fc800078e020a */
[C---:B---3--:R-:W-:Y:S01]  /*62410*/  IMAD.WIDE R24, R31.reuse, 0x4, R8 ;  /* 0x000000041f187825 */ /* 0x048fe200078e0208 */
[----:B------:R3:W-:Y:S03]  /*62420*/  @P5 STG.E [R20.64], R204 ;  /* 0x000000cc14005986 */ /* 0x0007e6000c101904 */
[----:B----4-:R-:W-:Y:S01]  /*62430*/  IMAD.WIDE R22, R31, 0x4, R6 ;  /* 0x000000041f167825 */ /* 0x010fe200078e0206 */
[----:B------:R4:W-:Y:S03]  /*62440*/  @P4 STG.E [R24.64], R140 ;  /* 0x0000008c18004986 */ /* 0x0009e6000c101904 */
[----:B------:R-:W-:Y:S01]  /*62450*/  IMAD.WIDE R26, R33, 0x4, R2 ;  /* 0x00000004211a7825 */ /* 0x000fe200078e0202 */
[----:B------:R-:W-:-:S03]  /*62460*/  ISETP.LT.AND P4, PT, R123, c[0x0][0x178], !P6 ;  /* 0x00005e007b007a0c */ /* 0x000fc60007781270 */
[----:B------:R-:W-:Y:S01]  /*62470*/  IMAD.WIDE R28, R33, 0x4, R224 ;  /* 0x00000004211c7825 */ /* 0x000fe200078e02e0 */
[----:B-1----:R1:W-:Y:S01]  /*62480*/  @P0 STG.E [R22.64], R16 ;  /* 0x0000001016000986 */ /* 0x0023e2000c101904 */
[----:B------:R-:W-:Y:S02]  /*62490*/  ISETP.LT.AND P3, PT, R147, c[0x0][0x178], !P6 ;  /* 0x00005e0093007a0c */ /* 0x000fe40007761270 */
[----:B------:R-:W-:Y:S01]  /*624a0*/  ISETP.LT.AND P5, PT, R251, c[0x0][0x178], !P6 ;  /* 0x00005e00fb007a0c */ /* 0x000fe200077a1270 */
[----:B------:R1:W-:Y:S01]  /*624b0*/  @P1 STG.E [R26.64], R133 ;  /* 0x000000851a001986 */ /* 0x0003e2000c101904 */
[----:B------:R-:W-:-:S03]  /*624c0*/  ISETP.LT.AND P1, PT, R249, c[0x0][0x178], !P6 ;  /* 0x00005e00f9007a0c */ /* 0x000fc60007721270 */
[----:B------:R-:W-:Y:S01]  /*624d0*/  @P2 STG.E [R28.64], R157 ;  /* 0x0000009d1c002986 */ /* 0x000fe2000c101904 */
[----:B------:R-:W-:Y:S01]  /*624e0*/  ISETP.LT.AND P2, PT, R250, c[0x0][0x178], !P6 ;  /* 0x00005e00fa007a0c */ /* 0x000fe20007741270 */
[----:B---3--:R-:W-:Y:S01]  /*624f0*/  IMAD.WIDE R20, R33, 0x4, R4 ;  /* 0x0000000421147825 */ /* 0x008fe200078e0204 */
[----:B------:R-:W-:-:S03]  /*62500*/  ISETP.GE.AND P0, PT, R30, c[0x0][0x17c], PT ;  /* 0x00005f001e007a0c */ /* 0x000fc60003f06270 */
[C---:B----4-:R-:W-:Y:S01]  /*62510*/  IMAD.WIDE R24, R33.reuse, 0x4, R222 ;  /* 0x0000000421187825 */ /* 0x050fe200078e02de */
[----:B------:R3:W-:Y:S03]  /*62520*/  @P4 STG.E [R20.64], R161 ;  /* 0x000000a114004986 */ /* 0x0007e6000c101904 */
[C---:B------:R-:W-:Y:S01]  /*62530*/  IMAD.WIDE R30, R33.reuse, 0x4, R220 ;  /* 0x00000004211e7825 */ /* 0x040fe200078e02dc */
[----:B------:R4:W-:Y:S03]  /*62540*/  @P3 STG.E [R24.64], R173 ;  /* 0x000000ad18003986 */ /* 0x0009e6000c101904 */
[C---:B-1----:R-:W-:Y:S01]  /*62550*/  IMAD.WIDE R22, R33.reuse, 0x4, R10 ;  /* 0x0000000421167825 */ /* 0x042fe200078e020a */
[----:B------:R1:W-:Y:S03]  /*62560*/  @P5 STG.E [R30.64], R189 ;  /* 0x000000bd1e005986 */ /* 0x0003e6000c101904 */
[----:B------:R-:W-:Y:S01]  /*62570*/  IMAD.WIDE R26, R33, 0x4, R8 ;  /* 0x00000004211a7825 */ /* 0x000fe200078e0208 */
[----:B------:R1:W-:Y:S04]  /*62580*/  @P2 STG.E [R22.64], R205 ;  /* 0x000000cd16002986 */ /* 0x0003e8000c101904 */
[----:B------:R-:W-:Y:S01]  /*62590*/  @P1 STG.E [R26.64], R141 ;  /* 0x0000008d1a001986 */ /* 0x000fe2000c101904 */
[----:B--2---:R-:W-:-:S03]  /*625a0*/  ISETP.GE.AND P1, PT, R0, c[0x0][0x17c], PT ;  /* 0x00005f0000007a0c */ /* 0x004fc60003f26270 */
[----:B------:R-:W2:Y:S04]  /*625b0*/  LDL.LU R0, [R1+0x23a8] ;  /* 0x0023a80001007983 */ /* 0x000ea80000300800 */
[----:B------:R-:W1:Y:S01]  /*625c0*/  S2R R240, SR_TID.X ;  /* 0x0000000000f07919 */ /* 0x000e620000002100 */
[----:B------:R-:W-:Y:S02]  /*625d0*/  ISETP.LT.AND P6, PT, R248, c[0x0][0x178], !P6 ;  /* 0x00005e00f8007a0c */ /* 0x000fe400077c1270 */
[----:B------:R-:W-:Y:S02]  /*625e0*/  ISETP.LT.AND P3, PT, R139, c[0x0][0x178], !P0 ;  /* 0x00005e008b007a0c */ /* 0x000fe40004761270 */
[C---:B------:R-:W-:Y:S01]  /*625f0*/  IADD3 R35, R33.reuse, c[0x0][0x198], RZ ;  /* 0x0000660021237a10 */ /* 0x040fe20007ffe0ff */
[----:B---3--:R-:W-:Y:S01]  /*62600*/  IMAD.WIDE R20, R33, 0x4, R6 ;  /* 0x0000000421147825 */ /* 0x008fe200078e0206 */
[----:B------:R-:W-:Y:S01]  /*62610*/  ISETP.LT.AND P4, PT, R47, c[0x0][0x178], !P0 ;  /* 0x00005e002f007a0c */ /* 0x000fe20004781270 */
[----:B------:R-:W3:Y:S01]  /*62620*/  LDL.LU R36, [R1+0x23a4] ;  /* 0x0023a40001247983 */ /* 0x000ee20000300800 */
[C---:B-1----:R-:W-:Y:S01]  /*62630*/  LOP3.LUT R241, R240.reuse, 0x1f, RZ, 0xc0, !PT ;  /* 0x0000001ff0f17812 */ /* 0x042fe200078ec0ff */
[----:B------:R-:W-:Y:S01]  /*62640*/  IMAD.SHL.U32 R240, R240, 0x100, RZ ;  /* 0x00000100f0f07824 */ /* 0x000fe200078e00ff */
[----:B------:R-:W-:Y:S01]  /*62650*/  ISETP.LT.AND P2, PT, R123, c[0x0][0x178], !P0 ;  /* 0x00005e007b007a0c */ /* 0x000fe20004741270 */
[----:B----4-:R-:W-:-:S02]  /*62660*/  IMAD.WIDE R24, R35, 0x4, R2 ;  /* 0x0000000423187825 */ /* 0x010fc400078e0202 */
[----:B------:R1:W-:Y:S01]  /*62670*/  @P6 STG.E [R20.64], R17 ;  /* 0x0000001114006986 */ /* 0x0003e2000c101904 */
[----:B------:R-:W-:Y:S01]  /*62680*/  LOP3.LUT R240, R240, 0x600, RZ, 0xc0, !PT ;  /* 0x00000600f0f07812 */ /* 0x000fe200078ec0ff */
[----:B------:R-:W-:Y:S01]  /*62690*/  IMAD.WIDE R28, R35, 0x4, R224 ;  /* 0x00000004231c7825 */ /* 0x000fe200078e02e0 */
[----:B------:R-:W-:Y:S01]  /*626a0*/  ISETP.LT.AND P5, PT, R147, c[0x0][0x178], !P0 ;  /* 0x00005e0093007a0c */ /* 0x000fe200047a1270 */
[----:B------:R-:W4:Y:S02]  /*626b0*/  LDL.LU R34, [R1+0x2384] ;  /* 0x0023840001227983 */ /* 0x000f240000300800 */
[----:B------:R-:W-:-:S05]  /*626c0*/  IMAD R240, R241, 0x10, R240 ;  /* 0x00000010f1f07824 */ /* 0x000fca00078e02f0 */
[----:B------:R-:W-:-:S05]  /*626d0*/  LOP3.LUT R240, R240, 0x20, RZ, 0x3c, !PT ;  /* 0x00000020f0f07812 */ /* 0x000fca00078e3cff */
[----:B------:R-:W1:Y:S01]  /*626e0*/  LDS.128 R12, [R240] ;  /* 0x00000000f00c7984 */ /* 0x000e620000000c00 */
[----:B------:R-:W-:-:S03]  /*626f0*/  IMAD.WIDE R30, R35, 0x4, R4 ;  /* 0x00000004231e7825 */ /* 0x000fc600078e0204 */
[----:B------:R1:W-:Y:S01]  /*62700*/  @P3 STG.E [R24.64], R128 ;  /* 0x0000008018003986 */ /* 0x0003e2000c101904 */
[----:B------:R-:W-:-:S03]  /*62710*/  ISETP.LT.AND P3, PT, R251, c[0x0][0x178], !P0 ;  /* 0x00005e00fb007a0c */ /* 0x000fc60004761270 */
[----:B------:R1:W-:Y:S01]  /*62720*/  @P4 STG.E [R28.64], R152 ;  /* 0x000000981c004986 */ /* 0x0003e2000c101904 */
[----:B------:R-:W-:-:S03]  /*62730*/  ISETP.LT.AND P4, PT, R250, c[0x0][0x178], !P0 ;  /* 0x00005e00fa007a0c */ /* 0x000fc60004781270 */
[----:B------:R1:W-:Y:S01]  /*62740*/  @P2 STG.E [R30.64], R92 ;  /* 0x0000005c1e002986 */ /* 0x0003e2000c101904 */
[----:B------:R-:W-:Y:S02]  /*62750*/  ISETP.LT.AND P2, PT, R249, c[0x0][0x178], !P0 ;  /* 0x00005e00f9007a0c */ /* 0x000fe40004741270 */
[----:B------:R-:W-:Y:S01]  /*62760*/  ISETP.LT.AND P0, PT, R248, c[0x0][0x178], !P0 ;  /* 0x00005e00f8007a0c */ /* 0x000fe20004701270 */
[----:B------:R-:W-:-:S04]  /*62770*/  IMAD.WIDE R22, R35, 0x4, R222 ;  /* 0x0000000423167825 */ /* 0x000fc800078e02de */
[C---:B-1----:R-:W-:Y:S01]  /*62780*/  IMAD.WIDE R16, R35.reuse, 0x4, R220 ;  /* 0x0000000423107825 */ /* 0x042fe200078e02dc */
[----:B------:R-:W-:Y:S03]  /*62790*/  @P5 STG.E [R22.64], R168 ;  /* 0x000000a816005986 */ /* 0x000fe6000c101904 */
[C---:B------:R-:W-:Y:S01]  /*627a0*/  IMAD.WIDE R20, R35.reuse, 0x4, R10 ;  /* 0x0000000423147825 */ /* 0x040fe200078e020a */
[----:B------:R1:W-:Y:S03]  /*627b0*/  @P3 STG.E [R16.64], R184 ;  /* 0x000000b810003986 */ /* 0x0003e6000c101904 */
[C---:B------:R-:W-:Y:S01]  /*627c0*/  IMAD.WIDE R24, R35.reuse, 0x4, R8 ;  /* 0x0000000423187825 */ /* 0x040fe200078e0208 */
[----:B------:R-:W-:Y:S03]  /*627d0*/  @P4 STG.E [R20.64], R200 ;  /* 0x000000c814004986 */ /* 0x000fe6000c101904 */
[----:B------:R-:W-:Y:S01]  /*627e0*/  IMAD.WIDE R26, R35, 0x4, R6 ;  /* 0x00000004231a7825 */ /* 0x000fe200078e0206 */
[----:B------:R1:W-:Y:S04]  /*627f0*/  @P2 STG.E [R24.64], R208 ;  /* 0x000000d018002986 */ /* 0x0003e8000c101904 */
[----:B------:R1:W-:Y:S01]  /*62800*/  @P0 STG.E [R26.64], R12 ;  /* 0x0000000c1a000986 */ /* 0x0003e2000c101904 */
[----:B--2---:R-:W-:-:S03]  /*62810*/  ISETP.GE.AND P0, PT, R0, c[0x0][0x17c], PT ;  /* 0x00005f0000007a0c */ /* 0x004fc60003f06270 */
[----:B------:R-:W2:Y:S04]  /*62820*/  LDL.LU R0, [R1+0x2380] ;  /* 0x0023800001007983 */ /* 0x000ea80000300800 */
[----:B------:R-:W1:Y:S01]  /*62830*/  S2R R240, SR_TID.X ;  /* 0x0000000000f07919 */ /* 0x000e620000002100 */
[----:B------:R-:W-:Y:S02]  /*62840*/  ISETP.LT.AND P6, PT, R139, c[0x0][0x178], !P1 ;  /* 0x00005e008b007a0c */ /* 0x000fe40004fc1270 */
[----:B------:R-:W-:-:S05]  /*62850*/  IADD3 R37, R35, c[0x0][0x198], RZ ;  /* 0x0000660023257a10 */ /* 0x000fca0007ffe0ff */
[----:B------:R-:W-:Y:S01]  /*62860*/  IMAD.WIDE R28, R37, 0x4, R2 ;  /* 0x00000004251c7825 */ /* 0x000fe200078e0202 */
[----:B------:R-:W-:Y:S02]  /*62870*/  ISETP.LT.AND P5, PT, R47, c[0x0][0x178], !P1 ;  /* 0x00005e002f007a0c */ /* 0x000fe40004fa1270 */
[C---:B-1----:R-:W-:Y:S02]  /*62880*/  LOP3.LUT R241, R240.reuse, 0x1f, RZ, 0xc0, !PT ;  /* 0x0000001ff0f17812 */ /* 0x042fe400078ec0ff */
[----:B------:R-:W-:-:S04]  /*62890*/  SHF.L.U32 R240, R240, 0x8, RZ ;  /* 0x00000008f0f07819 */ /* 0x000fc800000006ff */
[----:B------:R-:W-:-:S05]  /*628a0*/  LOP3.LUT R240, R240, 0x600, RZ, 0xc0, !PT ;  /* 0x00000600f0f07812 */ /* 0x000fca00078ec0ff */
[----:B------:R-:W-:Y:S01]  /*628b0*/  IMAD R240, R241, 0x10, R240 ;  /* 0x00000010f1f07824 */ /* 0x000fe200078e02f0 */
[----:B------:R-:W-:Y:S01]  /*628c0*/  ISETP.LT.AND P2, PT, R123, c[0x0][0x178], !P1 ;  /* 0x00005e007b007a0c */ /* 0x000fe20004f41270 */
[----:B------:R1:W-:Y:S01]  /*628d0*/  @P6 STG.E [R28.64], R129 ;  /* 0x000000811c006986 */ /* 0x0003e2000c101904 */
[----:B------:R-:W-:Y:S02]  /*628e0*/  ISETP.LT.AND P6, PT, R147, c[0x0][0x178], !P1 ;  /* 0x00005e0093007a0c */ /* 0x000fe40004fc1270 */
[----:B------:R-:W-:Y:S02]  /*628f0*/  LOP3.LUT R240, R240, 0x40, RZ, 0x3c, !PT ;  /* 0x00000040f0f07812 */ /* 0x000fe400078e3cff */
[----:B------:R-:W-:Y:S01]  /*62900*/  ISETP.LT.AND P4, PT, R251, c[0x0][0x178], !P1 ;  /* 0x00005e00fb007a0c */ /* 0x000fe20004f81270 */
[C---:B------:R-:W-:Y:S02]  /*62910*/  IMAD.WIDE R30, R37.reuse, 0x4, R224 ;  /* 0x00000004251e7825 */ /* 0x040fe400078e02e0 */
[----:B------:R-:W3:Y:S02]  /*62920*/  LDS.128 R20, [R240] ;  /* 0x00000000f0147984 */ /* 0x000ee40000000c00 */
[----:B------:R-:W-:-:S04]  /*62930*/  IMAD.WIDE R16, R37, 0x4, R4 ;  /* 0x0000000425107825 */ /* 0x000fc800078e0204 */
[C---:B------:R-:W-:Y:S01]  /*62940*/  IMAD.WIDE R24, R37.reuse, 0x4, R222 ;  /* 0x0000000425187825 */ /* 0x040fe200078e02de */
[----:B------:R1:W-:Y:S03]  /*62950*/  @P5 STG.E [R30.64], R153 ;  /* 0x000000991e005986 */ /* 0x0003e6000c101904 */
[----:B------:R-:W-:Y:S01]  /*62960*/  IMAD.WIDE R26, R37, 0x4, R220 ;  /* 0x00000004251a7825 */ /* 0x000fe200078e02dc */
[----:B------:R-:W-:Y:S01]  /*62970*/  ISETP.LT.AND P3, PT, R250, c[0x0][0x178], !P1 ;  /* 0x00005e00fa007a0c */ /* 0x000fe20004f61270 */
[----:B------:R4:W-:Y:S01]  /*62980*/  @P2 STG.E [R16.64], R93 ;  /* 0x0000005d10002986 */ /* 0x0009e2000c101904 */
[----:B------:R-:W-:Y:S02]  /*62990*/  ISETP.LT.AND P5, PT, R249, c[0x0][0x178], !P1 ;  /* 0x00005e00f9007a0c */ /* 0x000fe40004fa1270 */
[----:B------:R-:W-:Y:S01]  /*629a0*/  ISETP.LT.AND P1, PT, R248, c[0x0][0x178], !P1 ;  /* 0x00005e00f8007a0c */ /* 0x000fe20004f21270 */
[----:B------:R3:W-:Y:S01]  /*629b0*/  @P6 STG.E [R24.64], R169 ;  /* 0x000000a918006986 */ /* 0x0007e2000c101904 */
[----:B------:R-:W-:-:S03]  /*629c0*/  ISETP.LT.AND P2, PT, R47, c[0x0][0x178], !P0 ;  /* 0x00005e002f007a0c */ /* 0x000fc60004741270 */
[----:B------:R3:W-:Y:S01]  /*629d0*/  @P4 STG.E [R26.64], R185 ;  /* 0x000000b91a004986 */ /* 0x0007e2000c101904 */
[----:B------:R-:W-:Y:S01]  /*629e0*/  ISETP.LT.AND P4, PT, R139, c[0x0][0x178], !P0 ;  /* 0x00005e008b007a0c */ /* 0x000fe20004781270 */
[----:B-1----:R-:W-:-:S04]  /*629f0*/  IMAD.WIDE R28, R37, 0x4, R10 ;  /* 0x00000004251c7825 */ /* 0x002fc800078e020a */
[----:B------:R-:W-:-:S04]  /*62a00*/  IMAD.WIDE R30, R37, 0x4, R8 ;  /* 0x00000004251e7825 */ /* 0x000fc800078e0208 */
[C---:B------:R-:W-:Y:S01]  /*62a10*/  IMAD.WIDE R32, R37.reuse, 0x4, R6 ;  /* 0x0000000425207825 */ /* 0x040fe200078e0206 */
[----:B------:R-:W-:Y:S01]  /*62a20*/  IADD3 R37, R37, c[0x0][0x198], RZ ;  /* 0x0000660025257a10 */ /* 0x000fe20007ffe0ff */
[----:B------:R1:W-:Y:S01]  /*62a30*/  @P3 STG.E [R28.64], R201 ;  /* 0x000000c91c003986 */ /* 0x0003e2000c101904 */
[----:B------:R-:W-:-:S03]  /*62a40*/  ISETP.LT.AND P3, PT, R123, c[0x0][0x178], !P0 ;  /* 0x00005e007b007a0c */ /* 0x000fc60004761270 */
[C---:B----4-:R-:W-:Y:S01]  /*62a50*/  IMAD.WIDE R16, R37.reuse, 0x4, R2 ;  /* 0x0000000425107825 */ /* 0x050fe200078e0202 */
[----:B------:R-:W-:Y:S03]  /*62a60*/  @P5 STG.E [R30.64], R209 ;  /* 0x000000d11e005986 */ /* 0x000fe6000c101904 */
[----:B---3--:R-:W-:Y:S01]  /*62a70*/  IMAD.WIDE R24, R37, 0x4, R224 ;  /* 0x0000000425187825 */ /* 0x008fe200078e02e0 */
[----:B------:R3:W-:Y:S01]  /*62a80*/  @P1 STG.E [R32.64], R13 ;  /* 0x0000000d20001986 */ /* 0x0007e2000c101904 */
[----:B------:R-:W-:Y:S02]  /*62a90*/  ISETP.LT.AND P6, PT, R147, c[0x0][0x178], !P0 ;  /* 0x00005e0093007a0c */ /* 0x000fe400047c1270 */
[----:B------:R-:W-:Y:S01]  /*62aa0*/  ISETP.LT.AND P1, PT, R251, c[0x0][0x178], !P0 ;  /* 0x00005e00fb007a0c */ /* 0x000fe20004721270 */
[----:B------:R4:W-:Y:S01]  /*62ab0*/  @P4 STG.E [R16.64], R124 ;  /* 0x0000007c10004986 */ /* 0x0009e2000c101904 */
[----:B------:R-:W-:-:S03]  /*62ac0*/  ISETP.LT.AND P5, PT, R250, c[0x0][0x178], !P0 ;  /* 0x00005e00fa007a0c */ /* 0x000fc600047a1270 */
[----:B------:R3:W-:Y:S01]  /*62ad0*/  @P2 STG.E [R24.64], R148 ;  /* 0x0000009418002986 */ /* 0x0007e2000c101904 */
[----:B------:R-:W-:Y:S02]  /*62ae0*/  ISETP.LT.AND P2, PT, R249, c[0x0][0x178], !P0 ;  /* 0x00005e00f9007a0c */ /* 0x000fe40004741270 */
[----:B------:R-:W-:Y:S01]  /*62af0*/  ISETP.LT.AND P0, PT, R248, c[0x0][0x178], !P0 ;  /* 0x00005e00f8007a0c */ /* 0x000fe20004701270 */
[----:B------:R-:W-:-:S04]  /*62b00*/  IMAD.WIDE R26, R37, 0x4, R4 ;  /* 0x00000004251a7825 */ /* 0x000fc800078e0204 */
[C---:B-1----:R-:W-:Y:S01]  /*62b10*/  IMAD.WIDE R28, R37.reuse, 0x4, R222 ;  /* 0x00000004251c7825 */ /* 0x042fe200078e02de */
[----:B------:R1:W-:Y:S03]  /*62b20*/  @P3 STG.E [R26.64], R88 ;  /* 0x000000581a003986 */ /* 0x0003e6000c101904 */
[C---:B---3--:R-:W-:Y:S01]  /*62b30*/  IMAD.WIDE R12, R37.reuse, 0x4, R220 ;  /* 0x00000004250c7825 */ /* 0x048fe200078e02dc */
[----:B------:R-:W-:Y:S03]  /*62b40*/  @P6 STG.E [R28.64], R164 ;  /* 0x000000a41c006986 */ /* 0x000fe6000c101904 */
[C---:B------:R-:W-:Y:S01]  /*62b50*/  IMAD.WIDE R30, R37.reuse, 0x4, R10 ;  /* 0x00000004251e7825 */ /* 0x040fe200078e020a */
[----:B------:R3:W-:Y:S03]  /*62b60*/  @P1 STG.E [R12.64], R180 ;  /* 0x000000b40c001986 */ /* 0x0007e6000c101904 */
[C---:B----4-:R-:W-:Y:S01]  /*62b70*/  IMAD.WIDE R16, R37.reuse, 0x4, R8 ;  /* 0x0000000425107825 */ /* 0x050fe200078e0208 */
[----:B------:R4:W-:Y:S03]  /*62b80*/  @P5 STG.E [R30.64], R196 ;  /* 0x000000c41e005986 */ /* 0x0009e6000c101904 */
[----:B------:R-:W-:Y:S01]  /*62b90*/  IMAD.WIDE R24, R37, 0x4, R6 ;  /* 0x0000000425187825 */ /* 0x000fe200078e0206 */
[----:B------:R1:W-:Y:S01]  /*62ba0*/  @P2 STG.E [R16.64], R212 ;  /* 0x000000d410002986 */ /* 0x0003e2000c101904 */
[----:B------:R-:W-:-:S03]  /*62bb0*/  ISETP.GE.AND P4, PT, R36, c[0x0][0x17c], PT ;  /* 0x00005f0024007a0c */ /* 0x000fc60003f86270 */
[----:B------:R-:W-:Y:S04]  /*62bc0*/  @P0 STG.E [R24.64], R20 ;  /* 0x0000001418000986 */ /* 0x000fe8000c101904 */
[----:B------:R-:W4:Y:S01]  /*62bd0*/  LDL.LU R36, [R1+0x2378] ;  /* 0x0023780001247983 */ /* 0x000f220000300800 */
[----:B--2---:R-:W-:-:S03]  /*62be0*/  ISETP.GE.AND P0, PT, R0, c[0x0][0x17c], PT ;  /* 0x00005f0000007a0c */ /* 0x004fc60003f06270 */
[----:B------:R-:W2:Y:S01]  /*62bf0*/  LDL.LU R0, [R1+0x2370] ;  /* 0x0023700001007983 */ /* 0x000ea20000300800 */
[----:B------:R-:W-:Y:S02]  /*62c00*/  ISETP.LT.AND P3, PT, R139, c[0x0][0x178], !P4 ;  /* 0x00005e008b007a0c */ /* 0x000fe40006761270 */
[----:B------:R-:W-:Y:S02]  /*62c10*/  ISETP.LT.AND P6, PT, R47, c[0x0][0x178], !P4 ;  /* 0x00005e002f007a0c */ /* 0x000fe400067c1270 */
[----:B------:R-:W-:Y:S02]  /*62c20*/  IADD3 R35, R37, c[0x0][0x198], RZ ;  /* 0x0000660025237a10 */ /* 0x000fe40007ffe0ff */
[----:B------:R-:W-:-:S03]  /*62c30*/  ISETP.LT.AND P1, PT, R123, c[0x0][0x178], !P4 ;  /* 0x00005e007b007a0c */ /* 0x000fc60006721270 */
[----:B-1----:R-:W-:-:S04]  /*62c40*/  IMAD.WIDE R26, R35, 0x4, R2 ;  /* 0x00000004231a7825 */ /* 0x002fc800078e0202 */
[----:B---3--:R-:W-:Y:S01]  /*62c50*/  IMAD.WIDE R12, R35, 0x4, R224 ;  /* 0x00000004230c7825 */ /* 0x008fe200078e02e0 */
[----:B------:R-:W-:Y:S01]  /*62c60*/  ISETP.LT.AND P5, PT, R147, c[0x0][0x178], !P4 ;  /* 0x00005e0093007a0c */ /* 0x000fe200067a1270 */
[----:B------:R-:W-:Y:S02]  /*62c70*/  @P3 STG.E [R26.64], R125 ;  /* 0x0000007d1a003986 */ /* 0x000fe4000c101904 */
[----:B------:R-:W-:Y:S01]  /*62c80*/  IMAD.WIDE R28, R35, 0x4, R4 ;  /* 0x00000004231c7825 */ /* 0x000fe200078e0204 */
[----:B------:R-:W-:Y:S01]  /*62c90*/  ISETP.LT.AND P3, PT, R251, c[0x0][0x178], !P4 ;  /* 0x00005e00fb007a0c */ /* 0x000fe20006761270 */
[----:B------:R1:W-:Y:S01]  /*62ca0*/  @P6 STG.E [R12.64], R149 ;  /* 0x000000950c006986 */ /* 0x0003e2000c101904 */
[----:B------:R-:W-:-:S03]  /*62cb0*/  ISETP.LT.AND P6, PT, R250, c[0x0][0x178], !P4 ;  /* 0x00005e00fa007a0c */ /* 0x000fc600067c1270 */
[----:B------:R3:W-:Y:S01]  /*62cc0*/  @P1 STG.E [R28.64], R89 ;  /* 0x000000591c001986 */ /* 0x0007e2000c101904 */
[----:B------:R-:W-:-:S03]  /*62cd0*/  ISETP.LT.AND P1, PT, R249, c[0x0][0x178], !P4 ;  /* 0x00005e00f9007a0c */ /* 0x000fc60006721270 */
[----:B------:R-:W4:Y:S02]  /*62ce0*/  LDS.128 R24, [R252] ;  /* 0x00000000fc187984 */ /* 0x000f240000000c00 */
[----:B----4-:R-:W-:Y:S01]  /*62cf0*/  IMAD.WIDE R30, R35, 0x4, R222 ;  /* 0x00000004231e7825 */ /* 0x010fe200078e02de */
[----:B------:R-:W-:-:S03]  /*62d00*/  ISETP.GE.AND P2, PT, R34, c[0x0][0x17c], PT ;  /* 0x00005f0022007a0c */ /* 0x000fc60003f46270 */
[C---:B------:R-:W-:Y:S01]  /*62d10*/  IMAD.WIDE R16, R35.reuse, 0x4, R220 ;  /* 0x0000000423107825 */ /* 0x040fe200078e02dc */
[----:B------:R4:W-:Y:S03]  /*62d20*/  @P5 STG.E [R30.64], R165 ;  /* 0x000000a51e005986 */ /* 0x0009e6000c101904 */
[C---:B------:R-:W-:Y:S01]  /*62d30*/  IMAD.WIDE R32, R35.reuse, 0x4, R10 ;  /* 0x0000000423207825 */ /* 0x040fe200078e020a */
[----:B------:R-:W-:Y:S01]  /*62d40*/  ISETP.LT.AND P4, PT, R248, c[0x0][0x178], !P4 ;  /* 0x00005e00f8007a0c */ /* 0x000fe20006781270 */
[----:B------:R3:W-:Y:S02]  /*62d50*/  @P3 STG.E [R16.64], R181 ;  /* 0x000000b510003986 */ /* 0x0007e4000c101904 */
[----:B-1----:R-:W-:Y:S01]  /*62d60*/  IMAD.WIDE R12, R35, 0x4, R8 ;  /* 0x00000004230c7825 */ /* 0x002fe200078e0208 */
[----:B------:R-:W-:Y:S01]  /*62d70*/  ISETP.LT.AND P5, PT, R139, c[0x0][0x178], !P2 ;  /* 0x00005e008b007a0c */ /* 0x000fe200057a1270 */
[----:B------:R1:W-:Y:S01]  /*62d80*/  @P6 STG.E [R32.64], R197 ;  /* 0x000000c520006986 */ /* 0x0003e2000c101904 */
[----:B------:R-:W-:-:S02]  /*62d90*/  ISETP.LT.AND P3, PT, R47, c[0x0][0x178], !P2 ;  /* 0x00005e002f007a0c */ /* 0x000fc40005761270 */
[----:B------:R-:W-:Y:S01]  /*62da0*/  ISETP.LT.AND P6, PT, R123, c[0x0][0x178], !P2 ;  /* 0x00005e007b007a0c */ /* 0x000fe200057c1270 */
[----:B------:R1:W-:Y:S01]  /*62db0*/  @P1 STG.E [R12.64], R213 ;  /* 0x000000d50c001986 */ /* 0x0003e2000c101904 */
[----:B------:R-:W-:Y:S02]  /*62dc0*/  IADD3 R37, R35, c[0x0][0x198], RZ ;  /* 0x0000660023257a10 */ /* 0x000fe40007ffe0ff */
[----:B------:R-:W-:Y:S01]  /*62dd0*/  ISETP.LT.AND P1, PT, R147, c[0x0][0x178], !P2 ;  /* 0x00005e0093007a0c */ /* 0x000fe20005721270 */
[----:B---3--:R-:W-:-:S04]  /*62de0*/  IMAD.WIDE R28, R35, 0x4, R6 ;  /* 0x00000004231c7825 */ /* 0x008fc800078e0206 */
[C---:B----4-:R-:W-:Y:S01]  /*62df0*/  IMAD.WIDE R30, R37.reuse, 0x4, R2 ;  /* 0x00000004251e7825 */ /* 0x050fe200078e0202 */
[----:B------:R-:W-:Y:S03]  /*62e00*/  @P4 STG.E [R28.64], R21 ;  /* 0x000000151c004986 */ /* 0x000fe6000c101904 */
[C---:B------:R-:W-:Y:S01]  /*62e10*/  IMAD.WIDE R34, R37.reuse, 0x4, R224 ;  /* 0x0000000425227825 */ /* 0x040fe200078e02e0 */
[----:B------:R-:W-:Y:S03]  /*62e20*/  @P5 STG.E [R30.64], R120 ;  /* 0x000000781e005986 */ /* 0x000fe6000c101904 */
[----:B------:R-:W-:Y:S01]  /*62e30*/  IMAD.WIDE R16, R37, 0x4, R4 ;  /* 0x0000000425107825 */ /* 0x000fe200078e0204 */
        /* <DEDUP_REMOVED lines=8> */
[----:B------:R-:W-:Y:S01]  /*62ec0*/  ISETP.LT.AND P1, PT, R139, c[0x0][0x178], !P0 ;  /* 0x00005e008b007a0c */ /* 0x000fe20004721270 */
[C---:B------:R-:W-:Y:S01]  /*62ed0*/  IMAD.WIDE R12, R37.reuse, 0x4, R220 ;  /* 0x00000004250c7825 */ /* 0x040fe200078e02dc */
[C---:B---3--:R-:W-:Y:S01]  /*62ee0*/  IADD3 R35, R37.reuse, c[0x0][0x198], RZ ;  /* 0x0000660025237a10 */ /* 0x048fe20007ffe0ff */
[----:B------:R-:W3:Y:S02]  /*62ef0*/  LDL.LU R34, [R1+0x236c] ;  /* 0x00236c0001227983 */ /* 0x000ee40000300800 */
[----:B------:R-:W-:-:S04]  /*62f00*/  IMAD.WIDE R20, R37, 0x4, R10 ;  /* 0x0000000425147825 */ /* 0x000fc800078e020a */
[C---:B------:R-:W-:Y:S01]  /*62f10*/  IMAD.WIDE R28, R37.reuse, 0x4, R8 ;  /* 0x00000004251c7825 */ /* 0x040fe200078e0208 */
[----:B------:R2:W-:Y:S03]  /*62f20*/  @P4 STG.E [R12.64], R176 ;  /* 0x000000b00c004986 */ /* 0x0005e6000c101904 */
[----:B-1----:R-:W-:Y:S01]  /*62f30*/  IMAD.WIDE R16, R37, 0x4, R6 ;  /* 0x0000000425107825 */ /* 0x002fe200078e0206 */
[----:B------:R1:W-:Y:S03]  /*62f40*/  @P5 STG.E [R20.64], R192 ;  /* 0x000000c014005986 */ /* 0x0003e6000c101904 */
[----:B------:R-:W-:Y:S01]  /*62f50*/  IMAD.WIDE R30, R35, 0x4, R2 ;  /* 0x00000004231e7825 */ /* 0x000fe200078e0202 */
[----:B------:R1:W-:Y:S04]  /*62f60*/  @P6 STG.E [R28.64], R216 ;  /* 0x000000d81c006986 */ /* 0x0003e8000c101904 */
[----:B------:R1:W-:Y:S04]  /*62f70*/  @P2 STG.E [R16.64], R24 ;  /* 0x0000001810002986 */ /* 0x0003e8000c101904 */
[----:B------:R1:W-:Y:S01]  /*62f80*/  @P1 STG.E [R30.64], R121 ;  /* 0x000000791e001986 */ /* 0x0003e2000c101904 */
[----:B--2---:R-:W-:-:S03]  /*62f90*/  ISETP.GE.AND P1, PT, R0, c[0x0][0x17c], PT ;  /* 0x00005f0000007a0c */ /* 0x004fc60003f26270 */
[----:B------:R-:W2:Y:S01]  /*62fa0*/  LDL.LU R0, [R1+0x2368] ;  /* 0x0023680001007983 */ /* 0x000ea20000300800 */
[----:B------:R-:W-:Y:S01]  /*62fb0*/  ISETP.LT.AND P4, PT, R47, c[0x0][0x178], !P0 ;  /* 0x00005e002f007a0c */ /* 0x000fe20004781270 */
[----:B----4-:R-:W-:Y:S01]  /*62fc0*/  IMAD.WIDE R32, R35, 0x4, R224 ;  /* 0x0000000423207825 */ /* 0x010fe200078e02e0 */
[----:B------:R-:W-:Y:S02]  /*62fd0*/  ISETP.LT.AND P5, PT, R123, c[0x0][0x178], !P0 ;  /* 0x00005e007b007a0c */ /* 0x000fe400047a1270 */
[----:B------:R-:W-:Y:S02]  /*62fe0*/  ISETP.LT.AND P6, PT, R147, c[0x0][0x178], !P0 ;  /* 0x00005e0093007a0c */ /* 0x000fe400047c1270 */
[----:B------:R-:W-:Y:S01]  /*62ff0*/  ISETP.LT.AND P2, PT, R251, c[0x0][0x178], !P0 ;  /* 0x00005e00fb007a0c */ /* 0x000fe20004741270 */
[----:B------:R-:W-:-:S06]  /*63000*/  IMAD.WIDE R12, R35, 0x4, R4 ;  /* 0x00000004230c7825 */ /* 0x000fcc00078e0204 */
[----:B------:R-:W-:Y:S01]  /*63010*/  @P4 STG.E [R32.64], R145 ;  /* 0x0000009120004986 */ /* 0x000fe2000c101904 */
[----:B------:R-:W-:Y:S01]  /*63020*/  ISETP.LT.AND P4, PT, R250, c[0x0][0x178], !P0 ;  /* 0x00005e00fa007a0c */ /* 0x000fe20004781270 */
[C---:B-1----:R-:W-:Y:S01]  /*63030*/  IMAD.WIDE R20, R35.reuse, 0x4, R222 ;  /* 0x0000000423147825 */ /* 0x042fe200078e02de */
[----:B------:R-:W-:Y:S01]  /*63040*/  ISETP.GE.AND P3, PT, R36, c[0x0][0x17c], PT ;  /* 0x00005f0024007a0c */ /* 0x000fe20003f66270 */
[----:B------:R1:W-:Y:S02]  /*63050*/  @P5 STG.E [R12.64], R45 ;  /* 0x0000002d0c005986 */ /* 0x0003e4000c101904 */
[----:B------:R-:W-:Y:S01]  /*63060*/  IMAD.WIDE R28, R35, 0x4, R220 ;  /* 0x00000004231c7825 */ /* 0x000fe200078e02dc */
[----:B------:R-:W-:-:S03]  /*63070*/  ISETP.LT.AND P5, PT, R249, c[0x0][0x178], !P0 ;  /* 0x00005e00f9007a0c */ /* 0x000fc600047a1270 */
[----:B------:R-:W-:Y:S01]  /*63080*/  IMAD.WIDE R16, R35, 0x4, R10 ;  /* 0x0000000423107825 */ /* 0x000fe200078e020a */
[----:B------:R4:W-:Y:S01]  /*63090*/  @P6 STG.E [R20.64], R137 ;  /* 0x0000008914006986 */ /* 0x0009e2000c101904 */
[----:B------:R-:W-:Y:S02]  /*630a0*/  ISETP.LT.AND P0, PT, R248, c[0x0][0x178], !P0 ;  /* 0x00005e00f8007a0c */ /* 0x000fe40004701270 */
[----:B------:R-:W-:Y:S01]  /*630b0*/  ISETP.LT.AND P6, PT, R139, c[0x0][0x178], !P3 ;  /* 0x00005e008b007a0c */ /* 0x000fe20005fc1270 */
[----:B------:R1:W-:Y:S01]  /*630c0*/  @P2 STG.E [R28.64], R177 ;  /* 0x000000b11c002986 */ /* 0x0003e2000c101904 */
[----:B------:R-:W-:-:S03]  /*630d0*/  ISETP.LT.AND P2, PT, R47, c[0x0][0x178], !P3 ;  /* 0x00005e002f007a0c */ /* 0x000fc60005f41270 */
[----:B------:R4:W-:Y:S01]  /*630e0*/  @P4 STG.E [R16.64], R193 ;  /* 0x000000c110004986 */ /* 0x0009e2000c101904 */
[----:B------:R-:W-:Y:S02]  /*630f0*/  ISETP.LT.AND P4, PT, R123, c[0x0][0x178], !P3 ;  /* 0x00005e007b007a0c */ /* 0x000fe40005f81270 */
[C---:B------:R-:W-:Y:S01]  /*63100*/  IADD3 R37, R35.reuse, c[0x0][0x198], RZ ;  /* 0x0000660023257a10 */ /* 0x040fe20007ffe0ff */
[----:B------:R-:W-:-:S04]  /*63110*/  IMAD.WIDE R30, R35, 0x4, R8 ;  /* 0x00000004231e7825 */ /* 0x000fc800078e0208 */
[----:B-1----:R-:W-:Y:S01]  /*63120*/  IMAD.WIDE R12, R35, 0x4, R6 ;  /* 0x00000004230c7825 */ /* 0x002fe200078e0206 */
[----:B------:R1:W-:Y:S03]  /*63130*/  @P5 STG.E [R30.64], R217 ;  /* 0x000000d91e005986 */ /* 0x0003e6000c101904 */
[C---:B----4-:R-:W-:Y:S01]  /*63140*/  IMAD.WIDE R20, R37.reuse, 0x4, R2 ;  /* 0x0000000425147825 */ /* 0x050fe200078e0202 */
[----:B------:R4:W-:Y:S03]  /*63150*/  @P0 STG.E [R12.64], R25 ;  /* 0x000000190c000986 */ /* 0x0009e6000c101904 */
[----:B------:R-:W-:Y:S01]  /*63160*/  IMAD.WIDE R32, R37, 0x4, R224 ;  /* 0x0000000425207825 */ /* 0x000fe200078e02e0 */
[----:B------:R-:W-:-:S03]  /*63170*/  ISETP.LT.AND P5, PT, R147, c[0x0][0x178], !P3 ;  /* 0x00005e0093007a0c */ /* 0x000fc60005fa1270 */
[----:B------:R-:W-:Y:S01]  /*63180*/  IMAD.WIDE R28, R37, 0x4, R4 ;  /* 0x00000004251c7825 */ /* 0x000fe200078e0204 */
[----:B------:R1:W-:Y:S01]  /*63190*/  @P6 STG.E [R20.64], R134 ;  /* 0x0000008614006986 */ /* 0x0003e2000c101904 */
[----:B------:R-:W-:-:S03]  /*631a0*/  ISETP.LT.AND P6, PT, R251, c[0x0][0x178], !P3 ;  /* 0x00005e00fb007a0c */ /* 0x000fc60005fc1270 */
[----:B------:R1:W-:Y:S01]  /*631b0*/  @P2 STG.E [R32.64], R158 ;  /* 0x0000009e20002986 */ /* 0x0003e2000c101904 */
[----:B------:R-:W-:-:S03]  /*631c0*/  ISETP.LT.AND P2, PT, R250, c[0x0][0x178], !P3 ;  /* 0x00005e00fa007a0c */ /* 0x000fc60005f41270 */
[----:B------:R-:W-:Y:S01]  /*631d0*/  @P4 STG.E [R28.64], R162 ;  /* 0x000000a21c004986 */ /* 0x000fe2000c101904 */
[----:B------:R-:W-:Y:S02]  /*631e0*/  ISETP.LT.AND P4, PT, R249, c[0x0][0x178], !P3 ;  /* 0x00005e00f9007a0c */ /* 0x000fe40005f81270 */
[----:B------:R-:W-:Y:S01]  /*631f0*/  ISETP.LT.AND P3, PT, R248, c[0x0][0x178], !P3 ;  /* 0x00005e00f8007a0c */ /* 0x000fe20005f61270 */
[----:B------:R-:W-:-:S04]  /*63200*/  IMAD.WIDE R16, R37, 0x4, R222 ;  /* 0x0000000425107825 */ /* 0x000fc800078e02de */
[C---:B-1----:R-:W-:Y:S01]  /*63210*/  IMAD.WIDE R30, R37.reuse, 0x4, R220 ;  /* 0x00000004251e7825 */ /* 0x042fe200078e02dc */
[----:B------:R1:W-:Y:S03]  /*63220*/  @P5 STG.E [R16.64], R174 ;  /* 0x000000ae10005986 */ /* 0x0003e6000c101904 */
[C---:B----4-:R-:W-:Y:S01]  /*63230*/  IMAD.WIDE R12, R37.reuse, 0x4, R10 ;  /* 0x00000004250c7825 */ /* 0x050fe200078e020a */
[----:B------:R4:W-:Y:S03]  /*63240*/  @P6 STG.E [R30.64], R190 ;  /* 0x000000be1e006986 */ /* 0x0009e6000c101904 */
[C---:B------:R-:W-:Y:S01]  /*63250*/  IMAD.WIDE R20, R37.reuse, 0x4, R8 ;  /* 0x0000000425147825 */ /* 0x040fe200078e0208 */
[----:B------:R1:W-:Y:S03]  /*63260*/  @P2 STG.E [R12.64], R206 ;  /* 0x000000ce0c002986 */ /* 0x0003e6000c101904 */
[----:B------:R-:W-:Y:S01]  /*63270*/  IMAD.WIDE R24, R37, 0x4, R6 ;  /* 0x0000000425187825 */ /* 0x000fe200078e0206 */
[----:B------:R1:W-:Y:S04]  /*63280*/  @P4 STG.E [R20.64], R142 ;  /* 0x0000008e14004986 */ /* 0x0003e8000c101904 */
[----:B------:R-:W-:Y:S04]  /*63290*/  @P3 STG.E [R24.64], R18 ;  /* 0x0000001218003986 */ /* 0x000fe8000c101904 */
[----:B------:R-:W3:Y:S01]  /*632a0*/  LDL.LU R32, [R1+0x2364] ;  /* 0x0023640001207983 */ /* 0x000ee20000300800 */
[----:B--2---:R-:W-:-:S03]  /*632b0*/  ISETP.GE.AND P3, PT, R0, c[0x0][0x17c], PT ;  /* 0x00005f0000007a0c */ /* 0x004fc60003f66270 */
[----:B------:R-:W2:Y:S01]  /*632c0*/  LDL.LU R0, [R1+0x2360] ;  /* 0x0023600001007983 */ /* 0x000ea20000300800 */
[----:B------:R-:W-:Y:S02]  /*632d0*/  ISETP.LT.AND P5, PT, R139, c[0x0][0x178], !P1 ;  /* 0x00005e008b007a0c */ /* 0x000fe40004fa1270 */
[----:B------:R-:W-:Y:S02]  /*632e0*/  ISETP.LT.AND P6, PT, R47, c[0x0][0x178], !P1 ;  /* 0x00005e002f007a0c */ /* 0x000fe40004fc1270 */
[----:B------:R-:W-:Y:S02]  /*632f0*/  IADD3 R33, R37, c[0x0][0x198], RZ ;  /* 0x0000660025217a10 */ /* 0x000fe40007ffe0ff */
[----:B------:R-:W-:-:S03]  /*63300*/  ISETP.LT.AND P2, PT, R123, c[0x0][0x178], !P1 ;  /* 0x00005e007b007a0c */ /* 0x000fc60004f41270 */
[----:B-1----:R-:W-:Y:S01]  /*63310*/  IMAD.WIDE R16, R33, 0x4, R2 ;  /* 0x0000000421107825 */ /* 0x002fe200078e0202 */
[----:B------:R-:W-:-:S03]  /*63320*/  ISETP.LT.AND P4, PT, R147, c[0x0][0x178], !P1 ;  /* 0x00005e0093007a0c */ /* 0x000fc60004f81270 */
[----:B------:R-:W-:Y:S01]  /*63330*/  IMAD.WIDE R28, R33, 0x4, R224 ;  /* 0x00000004211c7825 */ /* 0x000fe200078e02e0 */
[----:B------:R1:W-:Y:S01]  /*63340*/  @P5 STG.E [R16.64], R135 ;  /* 0x0000008710005986 */ /* 0x0003e2000c101904 */
[----:B------:R-:W-:-:S03]  /*63350*/  ISETP.LT.AND P5, PT, R251, c[0x0][0x178], !P1 ;  /* 0x00005e00fb007a0c */ /* 0x000fc60004fa1270 */
[----:B------:R1:W-:Y:S01]  /*63360*/  @P6 STG.E [R28.64], R159 ;  /* 0x0000009f1c006986 */ /* 0x0003e2000c101904 */
[----:B------:R-:W-:Y:S01]  /*63370*/  ISETP.LT.AND P6, PT, R250, c[0x0][0x178], !P1 ;  /* 0x00005e00fa007a0c */ /* 0x000fe20004fc1270 */
[----:B----4-:R-:W-:Y:S01]  /*63380*/  IMAD.WIDE R30, R33, 0x4, R4 ;  /* 0x00000004211e7825 */ /* 0x010fe200078e0204 */
[----:B---3--:R-:W-:-:S03]  /*63390*/  ISETP.GE.AND P0, PT, R34, c[0x0][0x17c], PT ;  /* 0x00005f0022007a0c */ /* 0x008fc60003f06270 */
        /* <DEDUP_REMOVED lines=10> */
[----:B------:R-:W-:Y:S01]  /*63440*/  @P6 STG.E [R16.64], R207 ;  /* 0x000000cf10006986 */ /* 0x000fe2000c101904 */
[----:B------:R-:W-:Y:S02]  /*63450*/  IADD3 R35, R33, c[0x0][0x198], RZ ;  /* 0x0000660021237a10 */ /* 0x000fe40007ffe0ff */
[----:B------:R-:W-:Y:S01]  /*63460*/  ISETP.LT.AND P6, PT, R123, c[0x0][0x178], !P0 ;  /* 0x00005e007b007a0c */ /* 0x000fe200047c1270 */
[----:B------:R-:W-:-:S04]  /*63470*/  IMAD.WIDE R24, R33, 0x4, R8 ;  /* 0x0000000421187825 */ /* 0x000fc800078e0208 */
[----:B------:R-:W-:Y:S01]  /*63480*/  IMAD.WIDE R28, R33, 0x4, R6 ;  /* 0x00000004211c7825 */ /* 0x000fe200078e0206 */
[----:B------:R-:W-:Y:S03]  /*63490*/  @P2 STG.E [R24.64], R143 ;  /* 0x0000008f18002986 */ /* 0x000fe6000c101904 */
[C---:B---3--:R-:W-:Y:S01]  /*634a0*/  IMAD.WIDE R12, R35.reuse, 0x4, R2 ;  /* 0x00000004230c7825 */ /* 0x048fe200078e0202 */
[----:B------:R-:W-:Y:S03]  /*634b0*/  @P1 STG.E [R28.64], R19 ;  /* 0x000000131c001986 */ /* 0x000fe6000c101904 */
[C---:B------:R-:W-:Y:S01]  /*634c0*/  IMAD.WIDE R30, R35.reuse, 0x4, R224 ;  /* 0x00000004231e7825 */ /* 0x040fe200078e02e0 */
[----:B------:R-:W-:Y:S03]  /*634d0*/  @P4 STG.E [R12.64], R130 ;  /* 0x000000820c004986 */ /* 0x000fe6000c101904 */
[----:B-1----:R-:W-:Y:S01]  /*634e0*/  IMAD.WIDE R20, R35, 0x4, R4 ;  /* 0x0000000423147825 */ /* 0x002fe200078e0204 */
[----:B------:R-:W-:Y:S01]  /*634f0*/  ISETP.LT.AND P2, PT, R147, c[0x0][0x178], !P0 ;  /* 0x00005e0093007a0c */ /* 0x000fe20004741270 */
[----:B------:R1:W-:Y:S01]  /*63500*/  @P5 STG.E [R30.64], R154 ;  /* 0x0000009a1e005986 */ /* 0x0003e2000c101904 */
[----:B------:R-:W-:-:S02]  /*63510*/  ISETP.LT.AND P4, PT, R251, c[0x0][0x178], !P0 ;  /* 0x00005e00fb007a0c */ /* 0x000fc40004781270 */
[----:B------:R-:W-:Y:S01]  /*63520*/  ISETP.LT.AND P5, PT, R250, c[0x0][0x178], !P0 ;  /* 0x00005e00fa007a0c */ /* 0x000fe200047a1270 */
[----:B------:R3:W-:Y:S01]  /*63530*/  @P6 STG.E [R20.64], R94 ;  /* 0x0000005e14006986 */ /* 0x0007e2000c101904 */
[----:B------:R-:W-:Y:S02]  /*63540*/  ISETP.LT.AND P6, PT, R249, c[0x0][0x178], !P0 ;  /* 0x00005e00f9007a0c */ /* 0x000fe400047c1270 */
[----:B------:R-:W-:Y:S01]  /*63550*/  ISETP.LT.AND P0, PT, R248, c[0x0][0x178], !P0 ;  /* 0x00005e00f8007a0c */ /* 0x000fe20004701270 */
[----:B-1----:R-:W4:Y:S01]  /*63560*/  LDL.LU R30, [R1+0x235c] ;  /* 0x00235c00011e7983 */ /* 0x002f220000300800 */
[----:B------:R-:W-:-:S04]  /*63570*/  IMAD.WIDE R16, R35, 0x4, R222 ;  /* 0x0000000423107825 */ /* 0x000fc800078e02de */
[C---:B------:R-:W-:Y:S01]  /*63580*/  IMAD.WIDE R24, R35.reuse, 0x4, R220 ;  /* 0x0000000423187825 */ /* 0x040fe200078e02dc */
[----:B------:R1:W-:Y:S03]  /*63590*/  @P2 STG.E [R16.64], R170 ;  /* 0x000000aa10002986 */ /* 0x0003e6000c101904 */
[C---:B------:R-:W-:Y:S01]  /*635a0*/  IMAD.WIDE R12, R35.reuse, 0x4, R10 ;  /* 0x00000004230c7825 */ /* 0x040fe200078e020a */
[----:B------:R1:W-:Y:S03]  /*635b0*/  @P4 STG.E [R24.64], R186 ;  /* 0x000000ba18004986 */ /* 0x0003e6000c101904 */
[C---:B------:R-:W-:Y:S01]  /*635c0*/  IMAD.WIDE R18, R35.reuse, 0x4, R8 ;  /* 0x0000000423127825 */ /* 0x040fe200078e0208 */
[----:B------:R1:W-:Y:S03]  /*635d0*/  @P5 STG.E [R12.64], R202 ;  /* 0x000000ca0c005986 */ /* 0x0003e6000c101904 */
[----:B---3--:R-:W-:Y:S01]  /*635e0*/  IMAD.WIDE R20, R35, 0x4, R6 ;  /* 0x0000000423147825 */ /* 0x008fe200078e0206 */
[----:B------:R3:W-:Y:S04]  /*635f0*/  @P6 STG.E [R18.64], R210 ;  /* 0x000000d212006986 */ /* 0x0007e8000c101904 */
[----:B------:R-:W-:Y:S01]  /*63600*/  @P0 STG.E [R20.64], R14 ;  /* 0x0000000e14000986 */ /* 0x000fe2000c101904 */
[----:B--2---:R-:W-:-:S03]  /*63610*/  ISETP.GE.AND P0, PT, R0, c[0x0][0x17c], PT ;  /* 0x00005f0000007a0c */ /* 0x004fc60003f06270 */
[----:B------:R-:W2:Y:S01]  /*63620*/  LDL.LU R0, [R1+0x23b4] ;  /* 0x0023b40001007983 */ /* 0x000ea20000300800 */
[----:B------:R-:W-:Y:S02]  /*63630*/  ISETP.LT.AND P2, PT, R139, c[0x0][0x178], !P3 ;  /* 0x00005e008b007a0c */ /* 0x000fe40005f41270 */
[----:B------:R-:W-:Y:S02]  /*63640*/  ISETP.LT.AND P4, PT, R47, c[0x0][0x178], !P3 ;  /* 0x00005e002f007a0c */ /* 0x000fe40005f81270 */
[----:B------:R-:W-:Y:S02]  /*63650*/  IADD3 R31, R35, c[0x0][0x198], RZ ;  /* 0x00006600231f7a10 */ /* 0x000fe40007ffe0ff */
[----:B------:R-:W-:Y:S02]  /*63660*/  ISETP.LT.AND P5, PT, R123, c[0x0][0x178], !P3 ;  /* 0x00005e007b007a0c */ /* 0x000fe40005fa1270 */
[----:B------:R-:W-:Y:S01]  /*63670*/  ISETP.LT.AND P6, PT, R147, c[0x0][0x178], !P3 ;  /* 0x00005e0093007a0c */ /* 0x000fe20005fc1270 */
[----:B-1----:R-:W-:-:S04]  /*63680*/  IMAD.WIDE R16, R31, 0x4, R2 ;  /* 0x000000041f107825 */ /* 0x002fc800078e0202 */
[C---:B------:R-:W-:Y:S01]  /*63690*/  IMAD.WIDE R28, R31.reuse, 0x4, R224 ;  /* 0x000000041f1c7825 */ /* 0x040fe200078e02e0 */
[----:B------:R1:W-:Y:S03]  /*636a0*/  @P2 STG.E [R16.64], R131 ;  /* 0x0000008310002986 */ /* 0x0003e6000c101904 */
[----:B------:R-:W-:Y:S01]  /*636b0*/  IMAD.WIDE R24, R31, 0x4, R4 ;  /* 0x000000041f187825 */ /* 0x000fe200078e0204 */
[----:B------:R-:W-:Y:S01]  /*636c0*/  ISETP.LT.AND P2, PT, R251, c[0x0][0x178], !P3 ;  /* 0x00005e00fb007a0c */ /* 0x000fe20005f41270 */
[----:B------:R-:W-:Y:S01]  /*636d0*/  @P4 STG.E [R28.64], R155 ;  /* 0x0000009b1c004986 */ /* 0x000fe2000c101904 */
[----:B------:R-:W-:Y:S01]  /*636e0*/  ISETP.LT.AND P4, PT, R250, c[0x0][0x178], !P3 ;  /* 0x00005e00fa007a0c */ /* 0x000fe20005f81270 */
[----:B------:R-:W-:Y:S01]  /*636f0*/  IMAD.WIDE R12, R31, 0x4, R222 ;  /* 0x000000041f0c7825 */ /* 0x000fe200078e02de */
[----:B------:R-:W-:Y:S01]  /*63700*/  ISETP.GE.AND P1, PT, R32, c[0x0][0x17c], PT ;  /* 0x00005f0020007a0c */ /* 0x000fe20003f26270 */
[----:B------:R1:W-:Y:S01]  /*63710*/  @P5 STG.E [R24.64], R95 ;  /* 0x0000005f18005986 */ /* 0x0003e2000c101904 */
[----:B------:R-:W-:-:S02]  /*63720*/  ISETP.LT.AND P5, PT, R249, c[0x0][0x178], !P3 ;  /* 0x00005e00f9007a0c */ /* 0x000fc40005fa1270 */
[----:B------:R-:W-:Y:S01]  /*63730*/  ISETP.LT.AND P3, PT, R248, c[0x0][0x178], !P3 ;  /* 0x00005e00f8007a0c */ /* 0x000fe20005f61270 */
[----:B------:R1:W-:Y:S01]  /*63740*/  @P6 STG.E [R12.64], R171 ;  /* 0x000000ab0c006986 */ /* 0x0003e2000c101904 */
[----:B------:R-:W-:Y:S01]  /*63750*/  ISETP.LT.AND P6, PT, R139, c[0x0][0x178], !P1 ;  /* 0x00005e008b007a0c */ /* 0x000fe20004fc1270 */
[C---:B---3--:R-:W-:Y:S01]  /*63760*/  IMAD.WIDE R18, R31.reuse, 0x4, R220 ;  /* 0x000000041f127825 */ /* 0x048fe200078e02dc */
[----:B------:R-:W-:-:S03]  /*63770*/  IADD3 R33, R31, c[0x0][0x198], RZ ;  /* 0x000066001f217a10 */ /* 0x000fc60007ffe0ff */
[C---:B-1----:R-:W-:Y:S01]  /*63780*/  IMAD.WIDE R16, R31.reuse, 0x4, R10 ;  /* 0x000000041f107825 */ /* 0x042fe200078e020a */
[----:B------:R1:W-:Y:S03]  /*63790*/  @P2 STG.E [R18.64], R187 ;  /* 0x000000bb12002986 */ /* 0x0003e6000c101904 */
[----:B------:R-:W-:Y:S01]  /*637a0*/  IMAD.WIDE R20, R31, 0x4, R8 ;  /* 0x000000041f147825 */ /* 0x000fe200078e0208 */
[----:B------:R-:W-:Y:S01]  /*637b0*/  ISETP.LT.AND P2, PT, R47, c[0x0][0x178], !P1 ;  /* 0x00005e002f007a0c */ /* 0x000fe20004f41270 */
[----:B------:R3:W-:Y:S01]  /*637c0*/  @P4 STG.E [R16.64], R203 ;  /* 0x000000cb10004986 */ /* 0x0007e2000c101904 */
[----:B------:R-:W-:Y:S01]  /*637d0*/  ISETP.LT.AND P4, PT, R123, c[0x0][0x178], !P1 ;  /* 0x00005e007b007a0c */ /* 0x000fe20004f81270 */
[----:B------:R-:W-:Y:S02]  /*637e0*/  IMAD.WIDE R24, R31, 0x4, R6 ;  /* 0x000000041f187825 */ /* 0x000fe400078e0206 */
[----:B------:R3:W-:Y:S02]  /*637f0*/  @P5 STG.E [R20.64], R211 ;  /* 0x000000d314005986 */ /* 0x0007e4000c101904 */
[----:B------:R-:W-:Y:S01]  /*63800*/  IMAD.WIDE R12, R33, 0x4, R2 ;  /* 0x00000004210c7825 */ /* 0x000fe200078e0202 */
[----:B------:R-:W-:Y:S01]  /*63810*/  ISETP.LT.AND P5, PT, R147, c[0x0][0x178], !P1 ;  /* 0x00005e0093007a0c */ /* 0x000fe20004fa1270 */
[----:B------:R-:W-:Y:S01]  /*63820*/  @P3 STG.E [R24.64], R15 ;  /* 0x0000000f18003986 */ /* 0x000fe2000c101904 */
[----:B------:R-:W-:Y:S01]  /*63830*/  ISETP.LT.AND P3, PT, R251, c[0x0][0x178], !P1 ;  /* 0x00005e00fb007a0c */ /* 0x000fe20004f61270 */
[----:B------:R-:W-:-:S02]  /*63840*/  IMAD.WIDE R28, R33, 0x4, R224 ;  /* 0x00000004211c7825 */ /* 0x000fc400078e02e0 */
[----:B------:R4:W-:Y:S01]  /*63850*/  @P6 STG.E [R12.64], R126 ;  /* 0x0000007e0c006986 */ /* 0x0009e2000c101904 */
[----:B------:R-:W-:Y:S01]  /*63860*/  ISETP.LT.AND P6, PT, R250, c[0x0][0x178], !P1 ;  /* 0x00005e00fa007a0c */ /* 0x000fe20004fc1270 */
[C---:B-1----:R-:W-:Y:S02]  /*63870*/  IMAD.WIDE R18, R33.reuse, 0x4, R4 ;  /* 0x0000000421127825 */ /* 0x042fe400078e0204 */
[----:B------:R1:W-:Y:S02]  /*63880*/  @P2 STG.E [R28.64], R150 ;  /* 0x000000961c002986 */ /* 0x0003e4000c101904 */
[----:B---3--:R-:W-:Y:S02]  /*63890*/  IMAD.WIDE R16, R33, 0x4, R222 ;  /* 0x0000000421107825 */ /* 0x008fe400078e02de */
[----:B------:R3:W-:Y:S01]  /*638a0*/  @P4 STG.E [R18.64], R90 ;  /* 0x0000005a12004986 */ /* 0x0007e2000c101904 */
[----:B------:R-:W-:Y:S01]  /*638b0*/  ISETP.LT.AND P4, PT, R249, c[0x0][0x178], !P1 ;  /* 0x00005e00f9007a0c */ /* 0x000fe20004f81270 */
[C---:B------:R-:W-:Y:S01]  /*638c0*/  IMAD.WIDE R20, R33.reuse, 0x4, R220 ;  /* 0x0000000421147825 */ /* 0x040fe200078e02dc */
[----:B------:R-:W-:Y:S01]  /*638d0*/  ISETP.LT.AND P1, PT, R248, c[0x0][0x178], !P1 ;  /* 0x00005e00f8007a0c */ /* 0x000fe20004f21270 */
[----:B------:R3:W-:Y:S02]  /*638e0*/  @P5 STG.E [R16.64], R166 ;  /* 0x000000a610005986 */ /* 0x0007e4000c101904 */
[----:B----4-:R-:W-:Y:S01]  /*638f0*/  IMAD.WIDE R12, R33, 0x4, R10 ;  /* 0x00000004210c7825 */ /* 0x010fe200078e020a */
[----:B------:R-:W-:Y:S01]  /*63900*/  ISETP.LT.AND P5, PT, R139, c[0x0][0x178], !P0 ;  /* 0x00005e008b007a0c */ /* 0x000fe200047a1270 */
[----:B------:R4:W-:Y:S01]  /*63910*/  @P3 STG.E [R20.64], R182 ;  /* 0x000000b614003986 */ /* 0x0009e2000c101904 */
[----:B------:R-:W-:-:S02]  /*63920*/  ISETP.LT.AND P3, PT, R47, c[0x0][0x178], !P0 ;  /* 0x00005e002f007a0c */ /* 0x000fc40004761270 */
[----:B-1----:R-:W-:Y:S01]  /*63930*/  IADD3 R29, R33, c[0x0][0x198], RZ ;  /* 0x00006600211d7a10 */ /* 0x002fe20007ffe0ff */
[----:B------:R1:W-:Y:S01]  /*63940*/  @P6 STG.E [R12.64], R198 ;  /* 0x000000c60c006986 */ /* 0x0003e2000c101904 */
[----:B------:R-:W-:Y:S01]  /*63950*/  ISETP.LT.AND P6, PT, R123, c[0x0][0x178], !P0 ;  /* 0x00005e007b007a0c */ /* 0x000fe200047c1270 */
[----:B------:R-:W-:-:S04]  /*63960*/  IMAD.WIDE R14, R33, 0x4, R8 ;  /* 0x00000004210e7825 */ /* 0x000fc800078e0208 */
[----:B---3--:R-:W-:Y:S01]  /*63970*/  IMAD.WIDE R18, R33, 0x4, R6 ;  /* 0x0000000421127825 */ /* 0x008fe200078e0206 */
[----:B------:R3:W-:Y:S03]  /*63980*/  @P4 STG.E [R14.64], R214 ;  /* 0x000000d60e004986 */ /* 0x0007e6000c101904 */
[----:B------:R-:W-:Y:S01]  /*63990*/  IMAD.WIDE R16, R29, 0x4, R2 ;  /* 0x000000041d107825 */ /* 0x000fe200078e0202 */
[----:B------:R-:W-:Y:S01]  /*639a0*/  @P1 STG.E [R18.64], R22 ;  /* 0x0000001612001986 */ /* 0x000fe2000c101904 */
[----:B------:R-:W-:Y:S02]  /*639b0*/  ISETP.LT.AND P4, PT, R147, c[0x0][0x178], !P0 ;  /* 0x00005e0093007a0c */ /* 0x000fe40004781270 */
[----:B------:R-:W-:Y:S01]  /*639c0*/  IMAD.WIDE R24, R29, 0x4, R224 ;  /* 0x000000041d187825 */ /* 0x000fe200078e02e0 */
[----:B------:R1:W-:Y:S01]  /*639d0*/  @P5 STG.E [R16.64], R127 ;  /* 0x0000007f10005986 */ /* 0x0003e2000c101904 */
[----:B------:R-:W-:-:S02]  /*639e0*/  ISETP.LT.AND P5, PT, R251, c[0x0][0x178], !P0 ;  /* 0x00005e00fb007a0c */ /* 0x000fc400047a1270 */
[----:B----4-:R-:W-:Y:S01]  /*639f0*/  IMAD.WIDE R20, R29, 0x4, R4 ;  /* 0x000000041d147825 */ /* 0x010fe200078e0204 */
[----:B------:R-:W-:Y:S01]  /*63a00*/  @P3 STG.E [R24.64], R151 ;  /* 0x0000009718003986 */ /* 0x000fe2000c101904 */
[----:B------:R-:W-:-:S03]  /*63a10*/  ISETP.LT.AND P3, PT, R250, c[0x0][0x178], !P0 ;  /* 0x00005e00fa007a0c */ /* 0x000fc60004761270 */
[----:B------:R4:W-:Y:S01]  /*63a20*/  @P6 STG.E [R20.64], R91 ;  /* 0x0000005b14006986 */ /* 0x0009e2000c101904 */
[----:B------:R-:W-:Y:S02]  /*63a30*/  ISETP.LT.AND P6, PT, R249, c[0x0][0x178], !P0 ;  /* 0x00005e00f9007a0c */ /* 0x000fe400047c1270 */
[----:B------:R-:W-:Y:S01]  /*63a40*/  ISETP.LT.AND P0, PT, R248, c[0x0][0x178], !P0 ;  /* 0x00005e00f8007a0c */ /* 0x000fe20004701270 */
[----:B-1----:R-:W-:Y:S01]  /*63a50*/  IMAD.WIDE R12, R29, 0x4, R222 ;  /* 0x000000041d0c7825 */ /* 0x002fe200078e02de */
[----:B------:R-:W-:-:S03]  /*63a60*/  ISETP.GE.AND P2, PT, R30, c[0x0][0x17c], PT ;  /* 0x00005f001e007a0c */ /* 0x000fc60003f46270 */
[----:B---3--:R-:W-:Y:S01]  /*63a70*/  IMAD.WIDE R14, R29, 0x4, R220 ;  /* 0x000000041d0e7825 */ /* 0x008fe200078e02dc */
[----:B------:R1:W-:Y:S01]  /*63a80*/  @P4 STG.E [R12.64], R167 ;  /* 0x000000a70c004986 */ /* 0x0003e2000c101904 */
[----:B------:R-:W-:Y:S02]  /*63a90*/  ISETP.LT.AND P4, PT, R139, c[0x0][0x178], !P2 ;  /* 0x00005e008b007a0c */ /* 0x000fe40005781270 */
[----:B------:R-:W-:Y:S01]  /*63aa0*/  IMAD.WIDE R16, R29, 0x4, R10 ;  /* 0x000000041d107825 */ /* 0x000fe200078e020a */
[----:B------:R3:W-:Y:S01]  /*63ab0*/  @P5 STG.E [R14.64], R183 ;  /* 0x000000b70e005986 */ /* 0x0007e2000c101904 */
[----:B------:R-:W-:Y:S02]  /*63ac0*/  ISETP.LT.AND P5, PT, R47, c[0x0][0x178], !P2 ;  /* 0x00005e002f007a0c */ /* 0x000fe400057a1270 */
[C---:B------:R-:W-:Y:S01]  /*63ad0*/  IMAD.WIDE R18, R29.reuse, 0x4, R8 ;  /* 0x000000041d127825 */ /* 0x040fe200078e0208 */
[----:B------:R-:W-:-:S03]  /*63ae0*/  IADD3 R31, R29, c[0x0][0x198], RZ ;  /* 0x000066001d1f7a10 */ /* 0x000fc60007ffe0ff */
[----:B----4-:R-:W-:Y:S01]  /*63af0*/  IMAD.WIDE R20, R29, 0x4, R6 ;  /* 0x000000041d147825 */ /* 0x010fe200078e0206 */
[----:B------:R4:W-:Y:S01]  /*63b00*/  @P3 STG.E [R16.64], R199 ;  /* 0x000000c710003986 */ /* 0x0009e2000c101904 */
[----:B------:R-:W-:-:S03]  /*63b10*/  ISETP.LT.AND P3, PT, R123, c[0x0][0x178], !P2 ;  /* 0x00005e007b007a0c */ /* 0x000fc60005761270 */
[----:B------:R3:W-:Y:S01]  /*63b20*/  @P6 STG.E [R18.64], R215 ;  /* 0x000000d712006986 */ /* 0x0007e2000c101904 */
[----:B------:R-:W-:-:S03]  /*63b30*/  ISETP.LT.AND P6, PT, R147, c[0x0][0x178], !P2 ;  /* 0x00005e0093007a0c */ /* 0x000fc600057c1270 */
[----:B------:R-:W-:Y:S01]  /*63b40*/  @P0 STG.E [R20.64], R23 ;  /* 0x0000001714000986 */ /* 0x000fe2000c101904 */
[----:B------:R-:W-:Y:S01]  /*63b50*/  ISETP.LT.AND P0, PT, R251, c[0x0][0x178], !P2 ;  /* 0x00005e00fb007a0c */ /* 0x000fe20005701270 */
[----:B-1----:R-:W-:-:S04]  /*63b60*/  IMAD.WIDE R12, R31, 0x4, R2 ;  /* 0x000000041f0c7825 */ /* 0x002fc800078e0202 */
[C---:B------:R-:W-:Y:S01]  /*63b70*/  IMAD.WIDE R24, R31.reuse, 0x4, R224 ;  /* 0x000000041f187825 */ /* 0x040fe200078e02e0 */
[----:B------:R1:W-:Y:S03]  /*63b80*/  @P4 STG.E [R12.64], R122 ;  /* 0x0000007a0c004986 */ /* 0x0003e6000c101904 */
[C---:B---3--:R-:W-:Y:S01]  /*63b90*/  IMAD.WIDE R14, R31.reuse, 0x4, R4 ;  /* 0x000000041f0e7825 */ /* 0x048fe200078e0204 */
[----:B------:R-:W-:Y:S01]  /*63ba0*/  @P5 STG.E [R24.64], R146 ;  /* 0x0000009218005986 */ /* 0x000fe2000c101904 */
[----:B------:R-:W-:Y:S02]  /*63bb0*/  ISETP.LT.AND P5, PT, R250, c[0x0][0x178], !P2 ;  /* 0x00005e00fa007a0c */ /* 0x000fe400057a1270 */
[C---:B----4-:R-:W-:Y:S01]  /*63bc0*/  IMAD.WIDE R16, R31.reuse, 0x4, R222 ;  /* 0x000000041f107825 */ /* 0x050fe200078e02de */
[----:B------:R3:W-:Y:S03]  /*63bd0*/  @P3 STG.E [R14.64], R46 ;  /* 0x0000002e0e003986 */ /* 0x0007e6000c101904 */
[C---:B------:R-:W-:Y:S01]  /*63be0*/  IMAD.WIDE R18, R31.reuse, 0x4, R220 ;  /* 0x000000041f127825 */ /* 0x040fe200078e02dc */
[----:B------:R4:W-:Y:S04]  /*63bf0*/  @P6 STG.E [R16.64], R138 ;  /* 0x0000008a10006986 */ /* 0x0009e8000c101904 */
[----:B------:R4:W-:Y:S01]  /*63c00*/  @P0 STG.E [R18.64], R178 ;  /* 0x000000b212000986 */ /* 0x0009e2000c101904 */
[----:B-1----:R-:W-:-:S05]  /*63c10*/  IMAD.WIDE R12, R31, 0x4, R10 ;  /* 0x000000041f0c7825 */ /* 0x002fca00078e020a */
[----:B------:R4:W-:Y:S01]  /*63c20*/  @P5 STG.E [R12.64], R194 ;  /* 0x000000c20c005986 */ /* 0x0009e2000c101904 */
[----:B--2---:R-:W-:-:S04]  /*63c30*/  ISETP.GE.AND P1, PT, R0, c[0x0][0x17c], PT ;  /* 0x00005f0000007a0c */ /* 0x004fc80003f26270 */
[----:B------:R-:W-:Y:S02]  /*63c40*/  ISETP.LT.AND P4, PT, R139, c[0x0][0x178], !P1 ;  /* 0x00005e008b007a0c */ /* 0x000fe40004f81270 */
[----:B------:R-:W2:Y:S01]  /*63c50*/  LDL.LU R139, [R1+0x23f0] ;  /* 0x0023f000018b7983 */ /* 0x000ea20000300800 */
[----:B------:R-:W-:Y:S02]  /*63c60*/  ISETP.LT.AND P6, PT, R47, c[0x0][0x178], !P1 ;  /* 0x00005e002f007a0c */ /* 0x000fe40004fc1270 */
[----:B------:R-:W-:Y:S01]  /*63c70*/  ISETP.LT.AND P0, PT, R123, c[0x0][0x178], !P1 ;  /* 0x00005e007b007a0c */ /* 0x000fe20004f01270 */
[----:B------:R-:W2:Y:S04]  /*63c80*/  LDL.LU R47, [R1+0x23ec] ;  /* 0x0023ec00012f7983 */ /* 0x000ea80000300800 */
[----:B------:R-:W2:Y:S01]  /*63c90*/  LDL.LU R123, [R1+0x23e8] ;  /* 0x0023e800017b7983 */ /* 0x000ea20000300800 */
[----:B------:R-:W-:-:S03]  /*63ca0*/  ISETP.LT.AND P5, PT, R147, c[0x0][0x178], !P1 ;  /* 0x00005e0093007a0c */ /* 0x000fc60004fa1270 */
[----:B------:R-:W4:Y:S01]  /*63cb0*/  LDL.LU R147, [R1+0x23e4] ;  /* 0x0023e40001937983 */ /* 0x000f220000300800 */
[----:B------:R-:W-:Y:S02]  /*63cc0*/  ISETP.LT.AND P3, PT, R249, c[0x0][0x178], !P2 ;  /* 0x00005e00f9007a0c */ /* 0x000fe40005761270 */
[----:B------:R-:W-:Y:S02]  /*63cd0*/  ISETP.LT.AND P2, PT, R248, c[0x0][0x178], !P2 ;  /* 0x00005e00f8007a0c */ /* 0x000fe40005741270 */
[C---:B------:R-:W-:Y:S01]  /*63ce0*/  IADD3 R23, R31.reuse, c[0x0][0x198], RZ ;  /* 0x000066001f177a10 */ /* 0x040fe20007ffe0ff */
[----:B------:R-:W-:-:S04]  /*63cf0*/  IMAD.WIDE R20, R31, 0x4, R8 ;  /* 0x000000041f147825 */ /* 0x000fc800078e0208 */
[----:B---3--:R-:W-:-:S04]  /*63d00*/  IMAD.WIDE R14, R31, 0x4, R6 ;  /* 0x000000041f0e7825 */ /* 0x008fc800078e0206 */
[----:B------:R-:W-:Y:S01]  /*63d10*/  IMAD.WIDE R2, R23, 0x4, R2 ;  /* 0x0000000417027825 */ /* 0x000fe200078e0202 */
[----:B------:R1:W-:Y:S01]  /*63d20*/  @P3 STG.E [R20.64], R218 ;  /* 0x000000da14003986 */ /* 0x0003e2000c101904 */
[----:B------:R-:W-:-:S03]  /*63d30*/  ISETP.LT.AND P3, PT, R251, c[0x0][0x178], !P1 ;  /* 0x00005e00fb007a0c */ /* 0x000fc60004f61270 */
[----:B------:R1:W-:Y:S01]  /*63d40*/  @P2 STG.E [R14.64], R26 ;  /* 0x0000001a0e002986 */ /* 0x0003e2000c101904 */
[----:B------:R-:W-:Y:S01]  /*63d50*/  ISETP.LT.AND P2, PT, R250, c[0x0][0x178], !P1 ;  /* 0x00005e00fa007a0c */ /* 0x000fe20004f41270 */
[----:B------:R-:W-:-:S04]  /*63d60*/  IMAD.WIDE R224, R23, 0x4, R224 ;  /* 0x0000000417e07825 */ /* 0x000fc800078e02e0 */
[----:B------:R-:W-:-:S04]  /*63d70*/  IMAD.WIDE R4, R23, 0x4, R4 ;  /* 0x0000000417047825 */ /* 0x000fc800078e0204 */
[----:B------:R-:W-:-:S04]  /*63d80*/  IMAD.WIDE R222, R23, 0x4, R222 ;  /* 0x0000000417de7825 */ /* 0x000fc800078e02de */
[----:B------:R-:W-:-:S04]  /*63d90*/  IMAD.WIDE R220, R23, 0x4, R220 ;  /* 0x0000000417dc7825 */ /* 0x000fc800078e02dc */
[----:B------:R-:W-:-:S04]  /*63da0*/  IMAD.WIDE R10, R23, 0x4, R10 ;  /* 0x00000004170a7825 */ /* 0x000fc800078e020a */
[----:B------:R-:W-:-:S04]  /*63db0*/  IMAD.WIDE R8, R23, 0x4, R8 ;  /* 0x0000000417087825 */ /* 0x000fc800078e0208 */
[----:B------:R-:W-:Y:S01]  /*63dc0*/  IMAD.WIDE R6, R23, 0x4, R6 ;  /* 0x0000000417067825 */ /* 0x000fe200078e0206 */
[----:B--2---:R1:W-:Y:S01]  /*63dd0*/  @P4 STG.E [R2.64], R123 ;  /* 0x0000007b02004986 */ /* 0x0043e2000c101904 */
[----:B------:R-:W-:Y:S02]  /*63de0*/  ISETP.LT.AND P4, PT, R249, c[0x0][0x178], !P1 ;  /* 0x00005e00f9007a0c */ /* 0x000fe40004f81270 */
[----:B------:R-:W-:Y:S01]  /*63df0*/  ISETP.LT.AND P1, PT, R248, c[0x0][0x178], !P1 ;  /* 0x00005e00f8007a0c */ /* 0x000fe20004f21270 */
[----:B----4-:R1:W-:Y:S04]  /*63e00*/  @P6 STG.E [R224.64], R147 ;  /* 0x00000093e0006986 */ /* 0x0103e8000c101904 */
[----:B------:R1:W-:Y:S04]  /*63e10*/  @P0 STG.E [R4.64], R47 ;  /* 0x0000002f04000986 */ /* 0x0003e8000c101904 */
[----:B------:R1:W-:Y:S04]  /*63e20*/  @P5 STG.E [R222.64], R139 ;  /* 0x0000008bde005986 */ /* 0x0003e8000c101904 */
[----:B------:R1:W-:Y:S04]  /*63e30*/  @P3 STG.E [R220.64], R179 ;  /* 0x000000b3dc003986 */ /* 0x0003e8000c101904 */
[----:B------:R1:W-:Y:S04]  /*63e40*/  @P2 STG.E [R10.64], R195 ;  /* 0x000000c30a002986 */ /* 0x0003e8000c101904 */
[----:B------:R1:W-:Y:S01]  /*63e50*/  @P4 STG.E [R8.64], R219 ;  /* 0x000000db08004986 */ /* 0x0003e2000c101904 */
[----:B------:R-:W-:Y:S05]  /*63e60*/  @!P1 EXIT ;  /* 0x000000000000994d */ /* 0x000fea0003800000 */
[----:B------:R-:W-:Y:S01]  /*63e70*/  STG.E [R6.64], R27 ;  /* 0x0000001b06007986 */ /* 0x000fe2000c101904 */
[----:B------:R-:W-:Y:S05]  /*63e80*/  EXIT ;  /* 0x000000000000794d */ /* 0x000fea0003800000 */
.L_x_2:
[----:B------:R-:W-:-:S00]  /*63e90*/  BRA `(.L_x_2) ;  /* 0xfffffff000007947 */ /* 0x000fc0000383ffff */
[----:B------:R-:W-:-:S00]  /*63ea0*/  NOP ;  /* 0x0000000000007918 */ /* 0x000fc00000000000 */
        /* <DEDUP_REMOVED lines=13> */
.L_x_3:


//--------------------- .nv.shared.matmul_kernel  --------------------------
	.section	.nv.shared.matmul_kernel,"aw",@nobits
	.sectionflags	@""
	.align	16
